	.target	sm_90

	.elftype	@"ET_EXEC"


//--------------------- .note.nv.tkinfo           --------------------------
	.section	.note.nv.tkinfo,"",@"SHT_NOTE"
	.sectionflags	@"SHF_NOTE_NV_TKINFO"
	.tkinfo
        /*0018*/ 	.word	0x00000002
        /*0030*/ 	.string	""
        /*0030*/ 	.string	"ptxas"
        /*0030*/ 	.string	"Cuda compilation tools, release 13.0, V13.0.88"
        /*0030*/ 	.string	"Build cuda_13.0.r13.0/compiler.36424714_0"
        /*0030*/ 	.string	"-arch sm_90 -m 64 "



//--------------------- .note.nv.cuinfo           --------------------------
	.section	.note.nv.cuinfo,"",@"SHT_NOTE"
	.sectionflags	@"SHF_NOTE_NV_CUINFO"
        /*0018*/ 	.short	0x0002
        /*001a*/ 	.short	0x005a
        /*001c*/ 	.short	0x0082
	.zero		2


//--------------------- .nv.info                  --------------------------
	.section	.nv.info,"",@"SHT_CUDA_INFO"
	.align	4


	//----- nvinfo : EIATTR_REGCOUNT
	.align		4
        /*0000*/ 	.byte	0x04, 0x2f
        /*0002*/ 	.short	(.L_39 - .L_38)
	.align		4
.L_38:
        /*0004*/ 	.word	index@(_ZN2at6native29vectorized_elementwise_kernelILi8EZZZNS0_61_GLOBAL__N__b29612f4_23_ActivationMishKernel_cu_f5210f67_354811mish_kernelERNS_18TensorIteratorBaseEENKUlvE_clEvENKUlvE_clEvEUldE_St5arrayIPcLm2EEEEviT0_T1_)
        /*0008*/ 	.word	0x0000002c


	//----- nvinfo : EIATTR_FRAME_SIZE
	.align		4
.L_39:
        /*000c*/ 	.byte	0x04, 0x11
        /*000e*/ 	.short	(.L_41 - .L_40)
	.align		4
.L_40:
        /*0010*/ 	.word	index@($__internal_20_$__cuda_sm20_div_rn_f64_full)
        /*0014*/ 	.word	0x00000000


	//----- nvinfo : EIATTR_FRAME_SIZE
	.align		4
.L_41:
        /*0018*/ 	.byte	0x04, 0x11
        /*001a*/ 	.short	(.L_43 - .L_42)
	.align		4
.L_42:
        /*001c*/ 	.word	index@(_ZN2at6native29vectorized_elementwise_kernelILi8EZZZNS0_61_GLOBAL__N__b29612f4_23_ActivationMishKernel_cu_f5210f67_354811mish_kernelERNS_18TensorIteratorBaseEENKUlvE_clEvENKUlvE_clEvEUldE_St5arrayIPcLm2EEEEviT0_T1_)
        /*0020*/ 	.word	0x00000000


	//----- nvinfo : EIATTR_REGCOUNT
	.align		4
.L_43:
        /*0024*/ 	.byte	0x04, 0x2f
        /*0026*/ 	.short	(.L_45 - .L_44)
	.align		4
.L_44:
        /*0028*/ 	.word	index@(_ZN2at6native29vectorized_elementwise_kernelILi4EZZZNS0_61_GLOBAL__N__b29612f4_23_ActivationMishKernel_cu_f5210f67_354811mish_kernelERNS_18TensorIteratorBaseEENKUlvE_clEvENKUlvE_clEvEUldE_St5arrayIPcLm2EEEEviT0_T1_)
        /*002c*/ 	.word	0x0000002c


	//----- nvinfo : EIATTR_FRAME_SIZE
	.align		4
.L_45:
        /*0030*/ 	.byte	0x04, 0x11
        /*0032*/ 	.short	(.L_47 - .L_46)
	.align		4
.L_46:
        /*0034*/ 	.word	index@($__internal_19_$__cuda_sm20_div_rn_f64_full)
        /*0038*/ 	.word	0x00000000


	//----- nvinfo : EIATTR_FRAME_SIZE
	.align		4
.L_47:
        /*003c*/ 	.byte	0x04, 0x11
        /*003e*/ 	.short	(.L_49 - .L_48)
	.align		4
.L_48:
        /*0040*/ 	.word	index@(_ZN2at6native29vectorized_elementwise_kernelILi4EZZZNS0_61_GLOBAL__N__b29612f4_23_ActivationMishKernel_cu_f5210f67_354811mish_kernelERNS_18TensorIteratorBaseEENKUlvE_clEvENKUlvE_clEvEUldE_St5arrayIPcLm2EEEEviT0_T1_)
        /*0044*/ 	.word	0x00000000


	//----- nvinfo : EIATTR_REGCOUNT
	.align		4
.L_49:
        /*0048*/ 	.byte	0x04, 0x2f
        /*004a*/ 	.short	(.L_51 - .L_50)
	.align		4
.L_50:
        /*004c*/ 	.word	index@(_ZN2at6native29vectorized_elementwise_kernelILi2EZZZNS0_61_GLOBAL__N__b29612f4_23_ActivationMishKernel_cu_f5210f67_354811mish_kernelERNS_18TensorIteratorBaseEENKUlvE_clEvENKUlvE_clEvEUldE_St5arrayIPcLm2EEEEviT0_T1_)
        /*0050*/ 	.word	0x0000002c


	//----- nvinfo : EIATTR_FRAME_SIZE
	.align		4
.L_51:
        /*0054*/ 	.byte	0x04, 0x11
        /*0056*/ 	.short	(.L_53 - .L_52)
	.align		4
.L_52:
        /*0058*/ 	.word	index@($__internal_18_$__cuda_sm20_div_rn_f64_full)
        /*005c*/ 	.word	0x00000000


	//----- nvinfo : EIATTR_FRAME_SIZE
	.align		4
.L_53:
        /*0060*/ 	.byte	0x04, 0x11
        /*0062*/ 	.short	(.L_55 - .L_54)
	.align		4
.L_54:
        /*0064*/ 	.word	index@(_ZN2at6native29vectorized_elementwise_kernelILi2EZZZNS0_61_GLOBAL__N__b29612f4_23_ActivationMishKernel_cu_f5210f67_354811mish_kernelERNS_18TensorIteratorBaseEENKUlvE_clEvENKUlvE_clEvEUldE_St5arrayIPcLm2EEEEviT0_T1_)
        /*0068*/ 	.word	0x00000000


	//----- nvinfo : EIATTR_REGCOUNT
	.align		4
.L_55:
        /*006c*/ 	.byte	0x04, 0x2f
        /*006e*/ 	.short	(.L_57 - .L_56)
	.align		4
.L_56:
        /*0070*/ 	.word	index@(_ZN2at6native27unrolled_elementwise_kernelIZZZNS0_61_GLOBAL__N__b29612f4_23_ActivationMishKernel_cu_f5210f67_354811mish_kernelERNS_18TensorIteratorBaseEENKUlvE_clEvENKUlvE_clEvEUldE_St5arrayIPcLm2EELi4E23TrivialOffsetCalculatorILi1EjESC_NS0_6memory15LoadWithoutCastENSD_16StoreWithoutCastEEEviT_T0_T2_T3_T4_T5_)
        /*0074*/ 	.word	0x00000024


	//----- nvinfo : EIATTR_FRAME_SIZE
	.align		4
.L_57:
        /*0078*/ 	.byte	0x04, 0x11
        /*007a*/ 	.short	(.L_59 - .L_58)
	.align		4
.L_58:
        /*007c*/ 	.word	index@($__internal_17_$__cuda_sm20_div_rn_f64_full)
        /*0080*/ 	.word	0x00000000


	//----- nvinfo : EIATTR_FRAME_SIZE
	.align		4
.L_59:
        /*0084*/ 	.byte	0x04, 0x11
        /*0086*/ 	.short	(.L_61 - .L_60)
	.align		4
.L_60:
        /*0088*/ 	.word	index@(_ZN2at6native27unrolled_elementwise_kernelIZZZNS0_61_GLOBAL__N__b29612f4_23_ActivationMishKernel_cu_f5210f67_354811mish_kernelERNS_18TensorIteratorBaseEENKUlvE_clEvENKUlvE_clEvEUldE_St5arrayIPcLm2EELi4E23TrivialOffsetCalculatorILi1EjESC_NS0_6memory15LoadWithoutCastENSD_16StoreWithoutCastEEEviT_T0_T2_T3_T4_T5_)
        /*008c*/ 	.word	0x00000000


	//----- nvinfo : EIATTR_REGCOUNT
	.align		4
.L_61:
        /*0090*/ 	.byte	0x04, 0x2f
        /*0092*/ 	.short	(.L_63 - .L_62)
	.align		4
.L_62:
        /*0094*/ 	.word	index@(_ZN2at6native18elementwise_kernelILi128ELi2EZNS0_22gpu_kernel_impl_nocastIZZZNS0_61_GLOBAL__N__b29612f4_23_ActivationMishKernel_cu_f5210f67_354811mish_kernelERNS_18TensorIteratorBaseEENKUlvE_clEvENKUlvE_clEvEUldE_EEvS5_RKT_EUliE_EEviT1_)
        /*0098*/ 	.word	0x00000020


	//----- nvinfo : EIATTR_FRAME_SIZE
	.align		4
.L_63:
        /*009c*/ 	.byte	0x04, 0x11
        /*009e*/ 	.short	(.L_65 - .L_64)
	.align		4
.L_64:
        /*00a0*/ 	.word	index@($__internal_16_$__cuda_sm20_div_rn_f64_full)
        /*00a4*/ 	.word	0x00000000


	//----- nvinfo : EIATTR_FRAME_SIZE
	.align		4
.L_65:
        /*00a8*/ 	.byte	0x04, 0x11
        /*00aa*/ 	.short	(.L_67 - .L_66)
	.align		4
.L_66:
        /*00ac*/ 	.word	index@(_ZN2at6native18elementwise_kernelILi128ELi2EZNS0_22gpu_kernel_impl_nocastIZZZNS0_61_GLOBAL__N__b29612f4_23_ActivationMishKernel_cu_f5210f67_354811mish_kernelERNS_18TensorIteratorBaseEENKUlvE_clEvENKUlvE_clEvEUldE_EEvS5_RKT_EUliE_EEviT1_)
        /*00b0*/ 	.word	0x00000000


	//----- nvinfo : EIATTR_REGCOUNT
	.align		4
.L_67:
        /*00b4*/ 	.byte	0x04, 0x2f
        /*00b6*/ 	.short	(.L_69 - .L_68)
	.align		4
.L_68:
        /*00b8*/ 	.word	index@(_ZN2at6native27unrolled_elementwise_kernelIZZZNS0_61_GLOBAL__N__b29612f4_23_ActivationMishKernel_cu_f5210f67_354811mish_kernelERNS_18TensorIteratorBaseEENKUlvE_clEvENKUlvE_clEvEUldE_St5arrayIPcLm2EELi4E23TrivialOffsetCalculatorILi1EjESC_NS0_6memory12LoadWithCastILi1EEENSD_13StoreWithCastILi1EEEEEviT_T0_T2_T3_T4_T5_)
        /*00bc*/ 	.word	0x00000026


	//----- nvinfo : EIATTR_FRAME_SIZE
	.align		4
.L_69:
        /*00c0*/ 	.byte	0x04, 0x11
        /*00c2*/ 	.short	(.L_71 - .L_70)
	.align		4
.L_70:
        /*00c4*/ 	.word	index@($__internal_15_$__cuda_sm20_div_rn_f64_full)
        /*00c8*/ 	.word	0x00000000


	//----- nvinfo : EIATTR_FRAME_SIZE
	.align		4
.L_71:
        /*00cc*/ 	.byte	0x04, 0x11
        /*00ce*/ 	.short	(.L_73 - .L_72)
	.align		4
.L_72:
        /*00d0*/ 	.word	index@(_ZN2at6native27unrolled_elementwise_kernelIZZZNS0_61_GLOBAL__N__b29612f4_23_ActivationMishKernel_cu_f5210f67_354811mish_kernelERNS_18TensorIteratorBaseEENKUlvE_clEvENKUlvE_clEvEUldE_St5arrayIPcLm2EELi4E23TrivialOffsetCalculatorILi1EjESC_NS0_6memory12LoadWithCastILi1EEENSD_13StoreWithCastILi1EEEEEviT_T0_T2_T3_T4_T5_)
        /*00d4*/ 	.word	0x00000000


	//----- nvinfo : EIATTR_REGCOUNT
	.align		4
.L_73:
        /*00d8*/ 	.byte	0x04, 0x2f
        /*00da*/ 	.short	(.L_75 - .L_74)
	.align		4
.L_74:
        /*00dc*/ 	.word	index@(_ZN2at6native18elementwise_kernelILi128ELi4EZNS0_15gpu_kernel_implIZZZNS0_61_GLOBAL__N__b29612f4_23_ActivationMishKernel_cu_f5210f67_354811mish_kernelERNS_18TensorIteratorBaseEENKUlvE_clEvENKUlvE_clEvEUldE_EEvS5_RKT_EUliE_EEviT1_)
        /*00e0*/ 	.word	0x00000022


	//----- nvinfo : EIATTR_FRAME_SIZE
	.align		4
.L_75:
        /*00e4*/ 	.byte	0x04, 0x11
        /*00e6*/ 	.short	(.L_77 - .L_76)
	.align		4
.L_76:
        /*00e8*/ 	.word	index@($__internal_14_$__cuda_sm20_div_rn_f64_full)
        /*00ec*/ 	.word	0x00000000


	//----- nvinfo : EIATTR_FRAME_SIZE
	.align		4
.L_77:
        /*00f0*/ 	.byte	0x04, 0x11
        /*00f2*/ 	.short	(.L_79 - .L_78)
	.align		4
.L_78:
        /*00f4*/ 	.word	index@(_ZN2at6native18elementwise_kernelILi128ELi4EZNS0_15gpu_kernel_implIZZZNS0_61_GLOBAL__N__b29612f4_23_ActivationMishKernel_cu_f5210f67_354811mish_kernelERNS_18TensorIteratorBaseEENKUlvE_clEvENKUlvE_clEvEUldE_EEvS5_RKT_EUliE_EEviT1_)
        /*00f8*/ 	.word	0x00000000


	//----- nvinfo : EIATTR_REGCOUNT
	.align		4
.L_79:
        /*00fc*/ 	.byte	0x04, 0x2f
        /*00fe*/ 	.short	(.L_81 - .L_80)
	.align		4
.L_80:
        /*0100*/ 	.word	index@(_ZN2at6native29vectorized_elementwise_kernelILi8EZZZNS0_61_GLOBAL__N__b29612f4_23_ActivationMishKernel_cu_f5210f67_354811mish_kernelERNS_18TensorIteratorBaseEENKUlvE_clEvENKUlvE0_clEvEUlfE_St5arrayIPcLm2EEEEviT0_T1_)
        /*0104*/ 	.word	0x00000020


	//----- nvinfo : EIATTR_FRAME_SIZE
	.align		4
.L_81:
        /*0108*/ 	.byte	0x04, 0x11
        /*010a*/ 	.short	(.L_83 - .L_82)
	.align		4
.L_82:
        /*010c*/ 	.word	index@(_ZN2at6native29vectorized_elementwise_kernelILi8EZZZNS0_61_GLOBAL__N__b29612f4_23_ActivationMishKernel_cu_f5210f67_354811mish_kernelERNS_18TensorIteratorBaseEENKUlvE_clEvENKUlvE0_clEvEUlfE_St5arrayIPcLm2EEEEviT0_T1_)
        /*0110*/ 	.word	0x00000000


	//----- nvinfo : EIATTR_REGCOUNT
	.align		4
.L_83:
        /*0114*/ 	.byte	0x04, 0x2f
        /*0116*/ 	.short	(.L_85 - .L_84)
	.align		4
.L_84:
        /*0118*/ 	.word	index@(_ZN2at6native29vectorized_elementwise_kernelILi4EZZZNS0_61_GLOBAL__N__b29612f4_23_ActivationMishKernel_cu_f5210f67_354811mish_kernelERNS_18TensorIteratorBaseEENKUlvE_clEvENKUlvE0_clEvEUlfE_St5arrayIPcLm2EEEEviT0_T1_)
        /*011c*/ 	.word	0x00000020


	//----- nvinfo : EIATTR_FRAME_SIZE
	.align		4
.L_85:
        /*0120*/ 	.byte	0x04, 0x11
        /*0122*/ 	.short	(.L_87 - .L_86)
	.align		4
.L_86:
        /*0124*/ 	.word	index@(_ZN2at6native29vectorized_elementwise_kernelILi4EZZZNS0_61_GLOBAL__N__b29612f4_23_ActivationMishKernel_cu_f5210f67_354811mish_kernelERNS_18TensorIteratorBaseEENKUlvE_clEvENKUlvE0_clEvEUlfE_St5arrayIPcLm2EEEEviT0_T1_)
        /*0128*/ 	.word	0x00000000


	//----- nvinfo : EIATTR_REGCOUNT
	.align		4
.L_87:
        /*012c*/ 	.byte	0x04, 0x2f
        /*012e*/ 	.short	(.L_89 - .L_88)
	.align		4
.L_88:
        /*0130*/ 	.word	index@(_ZN2at6native29vectorized_elementwise_kernelILi2EZZZNS0_61_GLOBAL__N__b29612f4_23_ActivationMishKernel_cu_f5210f67_354811mish_kernelERNS_18TensorIteratorBaseEENKUlvE_clEvENKUlvE0_clEvEUlfE_St5arrayIPcLm2EEEEviT0_T1_)
        /*0134*/ 	.word	0x00000020


	//----- nvinfo : EIATTR_FRAME_SIZE
	.align		4
.L_89:
        /*0138*/ 	.byte	0x04, 0x11
        /*013a*/ 	.short	(.L_91 - .L_90)
	.align		4
.L_90:
        /*013c*/ 	.word	index@(_ZN2at6native29vectorized_elementwise_kernelILi2EZZZNS0_61_GLOBAL__N__b29612f4_23_ActivationMishKernel_cu_f5210f67_354811mish_kernelERNS_18TensorIteratorBaseEENKUlvE_clEvENKUlvE0_clEvEUlfE_St5arrayIPcLm2EEEEviT0_T1_)
        /*0140*/ 	.word	0x00000000


	//----- nvinfo : EIATTR_REGCOUNT
	.align		4
.L_91:
        /*0144*/ 	.byte	0x04, 0x2f
        /*0146*/ 	.short	(.L_93 - .L_92)
	.align		4
.L_92:
        /*0148*/ 	.word	index@(_ZN2at6native27unrolled_elementwise_kernelIZZZNS0_61_GLOBAL__N__b29612f4_23_ActivationMishKernel_cu_f5210f67_354811mish_kernelERNS_18TensorIteratorBaseEENKUlvE_clEvENKUlvE0_clEvEUlfE_St5arrayIPcLm2EELi4E23TrivialOffsetCalculatorILi1EjESC_NS0_6memory15LoadWithoutCastENSD_16StoreWithoutCastEEEviT_T0_T2_T3_T4_T5_)
        /*014c*/ 	.word	0x00000016


	//----- nvinfo : EIATTR_FRAME_SIZE
	.align		4
.L_93:
        /*0150*/ 	.byte	0x04, 0x11
        /*0152*/ 	.short	(.L_95 - .L_94)
	.align		4
.L_94:
        /*0154*/ 	.word	index@(_ZN2at6native27unrolled_elementwise_kernelIZZZNS0_61_GLOBAL__N__b29612f4_23_ActivationMishKernel_cu_f5210f67_354811mish_kernelERNS_18TensorIteratorBaseEENKUlvE_clEvENKUlvE0_clEvEUlfE_St5arrayIPcLm2EELi4E23TrivialOffsetCalculatorILi1EjESC_NS0_6memory15LoadWithoutCastENSD_16StoreWithoutCastEEEviT_T0_T2_T3_T4_T5_)
        /*0158*/ 	.word	0x00000000


	//----- nvinfo : EIATTR_REGCOUNT
	.align		4
.L_95:
        /*015c*/ 	.byte	0x04, 0x2f
        /*015e*/ 	.short	(.L_97 - .L_96)
	.align		4
.L_96:
        /*0160*/ 	.word	index@(_ZN2at6native18elementwise_kernelILi128ELi2EZNS0_22gpu_kernel_impl_nocastIZZZNS0_61_GLOBAL__N__b29612f4_23_ActivationMishKernel_cu_f5210f67_354811mish_kernelERNS_18TensorIteratorBaseEENKUlvE_clEvENKUlvE0_clEvEUlfE_EEvS5_RKT_EUliE_EEviT1_)
        /*0164*/ 	.word	0x00000012


	//----- nvinfo : EIATTR_FRAME_SIZE
	.align		4
.L_97:
        /*0168*/ 	.byte	0x04, 0x11
        /*016a*/ 	.short	(.L_99 - .L_98)
	.align		4
.L_98:
        /*016c*/ 	.word	index@(_ZN2at6native18elementwise_kernelILi128ELi2EZNS0_22gpu_kernel_impl_nocastIZZZNS0_61_GLOBAL__N__b29612f4_23_ActivationMishKernel_cu_f5210f67_354811mish_kernelERNS_18TensorIteratorBaseEENKUlvE_clEvENKUlvE0_clEvEUlfE_EEvS5_RKT_EUliE_EEviT1_)
        /*0170*/ 	.word	0x00000000


	//----- nvinfo : EIATTR_REGCOUNT
	.align		4
.L_99:
        /*0174*/ 	.byte	0x04, 0x2f
        /*0176*/ 	.short	(.L_101 - .L_100)
	.align		4
.L_100:
        /*0178*/ 	.word	index@(_ZN2at6native27unrolled_elementwise_kernelIZZZNS0_61_GLOBAL__N__b29612f4_23_ActivationMishKernel_cu_f5210f67_354811mish_kernelERNS_18TensorIteratorBaseEENKUlvE_clEvENKUlvE0_clEvEUlfE_St5arrayIPcLm2EELi4E23TrivialOffsetCalculatorILi1EjESC_NS0_6memory12LoadWithCastILi1EEENSD_13StoreWithCastILi1EEEEEviT_T0_T2_T3_T4_T5_)
        /*017c*/ 	.word	0x0000001d


	//----- nvinfo : EIATTR_FRAME_SIZE
	.align		4
.L_101:
        /*0180*/ 	.byte	0x04, 0x11
        /*0182*/ 	.short	(.L_103 - .L_102)
	.align		4
.L_102:
        /*0184*/ 	.word	index@(_ZN2at6native27unrolled_elementwise_kernelIZZZNS0_61_GLOBAL__N__b29612f4_23_ActivationMishKernel_cu_f5210f67_354811mish_kernelERNS_18TensorIteratorBaseEENKUlvE_clEvENKUlvE0_clEvEUlfE_St5arrayIPcLm2EELi4E23TrivialOffsetCalculatorILi1EjESC_NS0_6memory12LoadWithCastILi1EEENSD_13StoreWithCastILi1EEEEEviT_T0_T2_T3_T4_T5_)
        /*0188*/ 	.word	0x00000000


	//----- nvinfo : EIATTR_REGCOUNT
	.align		4
.L_103:
        /*018c*/ 	.byte	0x04, 0x2f
        /*018e*/ 	.short	(.L_105 - .L_104)
	.align		4
.L_104:
        /*0190*/ 	.word	index@(_ZN2at6native18elementwise_kernelILi128ELi4EZNS0_15gpu_kernel_implIZZZNS0_61_GLOBAL__N__b29612f4_23_ActivationMishKernel_cu_f5210f67_354811mish_kernelERNS_18TensorIteratorBaseEENKUlvE_clEvENKUlvE0_clEvEUlfE_EEvS5_RKT_EUliE_EEviT1_)
        /*0194*/ 	.word	0x0000001a


	//----- nvinfo : EIATTR_FRAME_SIZE
	.align		4
.L_105:
        /*0198*/ 	.byte	0x04, 0x11
        /*019a*/ 	.short	(.L_107 - .L_106)
	.align		4
.L_106:
        /*019c*/ 	.word	index@(_ZN2at6native18elementwise_kernelILi128ELi4EZNS0_15gpu_kernel_implIZZZNS0_61_GLOBAL__N__b29612f4_23_ActivationMishKernel_cu_f5210f67_354811mish_kernelERNS_18TensorIteratorBaseEENKUlvE_clEvENKUlvE0_clEvEUlfE_EEvS5_RKT_EUliE_EEviT1_)
        /*01a0*/ 	.word	0x00000000


	//----- nvinfo : EIATTR_REGCOUNT
	.align		4
.L_107:
        /*01a4*/ 	.byte	0x04, 0x2f
        /*01a6*/ 	.short	(.L_109 - .L_108)
	.align		4
.L_108:
        /*01a8*/ 	.word	index@(_ZN2at6native29vectorized_elementwise_kernelILi8EZZZNS0_61_GLOBAL__N__b29612f4_23_ActivationMishKernel_cu_f5210f67_354811mish_kernelERNS_18TensorIteratorBaseEENKUlvE_clEvENKUlvE1_clEvEUlN3c104HalfEE_St5arrayIPcLm2EEEEviT0_T1_)
        /*01ac*/ 	.word	0x00000020


	//----- nvinfo : EIATTR_FRAME_SIZE
	.align		4
.L_109:
        /*01b0*/ 	.byte	0x04, 0x11
        /*01b2*/ 	.short	(.L_111 - .L_110)
	.align		4
.L_110:
        /*01b4*/ 	.word	index@(_ZN2at6native29vectorized_elementwise_kernelILi8EZZZNS0_61_GLOBAL__N__b29612f4_23_ActivationMishKernel_cu_f5210f67_354811mish_kernelERNS_18TensorIteratorBaseEENKUlvE_clEvENKUlvE1_clEvEUlN3c104HalfEE_St5arrayIPcLm2EEEEviT0_T1_)
        /*01b8*/ 	.word	0x00000000


	//----- nvinfo : EIATTR_REGCOUNT
	.align		4
.L_111:
        /*01bc*/ 	.byte	0x04, 0x2f
        /*01be*/ 	.short	(.L_113 - .L_112)
	.align		4
.L_112:
        /*01c0*/ 	.word	index@(_ZN2at6native29vectorized_elementwise_kernelILi4EZZZNS0_61_GLOBAL__N__b29612f4_23_ActivationMishKernel_cu_f5210f67_354811mish_kernelERNS_18TensorIteratorBaseEENKUlvE_clEvENKUlvE1_clEvEUlN3c104HalfEE_St5arrayIPcLm2EEEEviT0_T1_)
        /*01c4*/ 	.word	0x00000020


	//----- nvinfo : EIATTR_FRAME_SIZE
	.align		4
.L_113:
        /*01c8*/ 	.byte	0x04, 0x11
        /*01ca*/ 	.short	(.L_115 - .L_114)
	.align		4
.L_114:
        /*01cc*/ 	.word	index@(_ZN2at6native29vectorized_elementwise_kernelILi4EZZZNS0_61_GLOBAL__N__b29612f4_23_ActivationMishKernel_cu_f5210f67_354811mish_kernelERNS_18TensorIteratorBaseEENKUlvE_clEvENKUlvE1_clEvEUlN3c104HalfEE_St5arrayIPcLm2EEEEviT0_T1_)
        /*01d0*/ 	.word	0x00000000


	//----- nvinfo : EIATTR_REGCOUNT
	.align		4
.L_115:
        /*01d4*/ 	.byte	0x04, 0x2f
        /*01d6*/ 	.short	(.L_117 - .L_116)
	.align		4
.L_116:
        /*01d8*/ 	.word	index@(_ZN2at6native29vectorized_elementwise_kernelILi2EZZZNS0_61_GLOBAL__N__b29612f4_23_ActivationMishKernel_cu_f5210f67_354811mish_kernelERNS_18TensorIteratorBaseEENKUlvE_clEvENKUlvE1_clEvEUlN3c104HalfEE_St5arrayIPcLm2EEEEviT0_T1_)
        /*01dc*/ 	.word	0x00000020


	//----- nvinfo : EIATTR_FRAME_SIZE
	.align		4
.L_117:
        /*01e0*/ 	.byte	0x04, 0x11
        /*01e2*/ 	.short	(.L_119 - .L_118)
	.align		4
.L_118:
        /*01e4*/ 	.word	index@(_ZN2at6native29vectorized_elementwise_kernelILi2EZZZNS0_61_GLOBAL__N__b29612f4_23_ActivationMishKernel_cu_f5210f67_354811mish_kernelERNS_18TensorIteratorBaseEENKUlvE_clEvENKUlvE1_clEvEUlN3c104HalfEE_St5arrayIPcLm2EEEEviT0_T1_)
        /*01e8*/ 	.word	0x00000000


	//----- nvinfo : EIATTR_REGCOUNT
	.align		4
.L_119:
        /*01ec*/ 	.byte	0x04, 0x2f
        /*01ee*/ 	.short	(.L_121 - .L_120)
	.align		4
.L_120:
        /*01f0*/ 	.word	index@(_ZN2at6native27unrolled_elementwise_kernelIZZZNS0_61_GLOBAL__N__b29612f4_23_ActivationMishKernel_cu_f5210f67_354811mish_kernelERNS_18TensorIteratorBaseEENKUlvE_clEvENKUlvE1_clEvEUlN3c104HalfEE_St5arrayIPcLm2EELi4E23TrivialOffsetCalculatorILi1EjESE_NS0_6memory15LoadWithoutCastENSF_16StoreWithoutCastEEEviT_T0_T2_T3_T4_T5_)
        /*01f4*/ 	.word	0x00000016


	//----- nvinfo : EIATTR_FRAME_SIZE
	.align		4
.L_121:
        /*01f8*/ 	.byte	0x04, 0x11
        /*01fa*/ 	.short	(.L_123 - .L_122)
	.align		4
.L_122:
        /*01fc*/ 	.word	index@(_ZN2at6native27unrolled_elementwise_kernelIZZZNS0_61_GLOBAL__N__b29612f4_23_ActivationMishKernel_cu_f5210f67_354811mish_kernelERNS_18TensorIteratorBaseEENKUlvE_clEvENKUlvE1_clEvEUlN3c104HalfEE_St5arrayIPcLm2EELi4E23TrivialOffsetCalculatorILi1EjESE_NS0_6memory15LoadWithoutCastENSF_16StoreWithoutCastEEEviT_T0_T2_T3_T4_T5_)
        /*0200*/ 	.word	0x00000000


	//----- nvinfo : EIATTR_REGCOUNT
	.align		4
.L_123:
        /*0204*/ 	.byte	0x04, 0x2f
        /*0206*/ 	.short	(.L_125 - .L_124)
	.align		4
.L_124:
        /*0208*/ 	.word	index@(_ZN2at6native18elementwise_kernelILi128ELi4EZNS0_22gpu_kernel_impl_nocastIZZZNS0_61_GLOBAL__N__b29612f4_23_ActivationMishKernel_cu_f5210f67_354811mish_kernelERNS_18TensorIteratorBaseEENKUlvE_clEvENKUlvE1_clEvEUlN3c104HalfEE_EEvS5_RKT_EUliE_EEviT1_)
        /*020c*/ 	.word	0x00000012


	//----- nvinfo : EIATTR_FRAME_SIZE
	.align		4
.L_125:
        /*0210*/ 	.byte	0x04, 0x11
        /*0212*/ 	.short	(.L_127 - .L_126)
	.align		4
.L_126:
        /*0214*/ 	.word	index@(_ZN2at6native18elementwise_kernelILi128ELi4EZNS0_22gpu_kernel_impl_nocastIZZZNS0_61_GLOBAL__N__b29612f4_23_ActivationMishKernel_cu_f5210f67_354811mish_kernelERNS_18TensorIteratorBaseEENKUlvE_clEvENKUlvE1_clEvEUlN3c104HalfEE_EEvS5_RKT_EUliE_EEviT1_)
        /*0218*/ 	.word	0x00000000


	//----- nvinfo : EIATTR_REGCOUNT
	.align		4
.L_127:
        /*021c*/ 	.byte	0x04, 0x2f
        /*021e*/ 	.short	(.L_129 - .L_128)
	.align		4
.L_128:
        /*0220*/ 	.word	index@(_ZN2at6native27unrolled_elementwise_kernelIZZZNS0_61_GLOBAL__N__b29612f4_23_ActivationMishKernel_cu_f5210f67_354811mish_kernelERNS_18TensorIteratorBaseEENKUlvE_clEvENKUlvE1_clEvEUlN3c104HalfEE_St5arrayIPcLm2EELi4E23TrivialOffsetCalculatorILi1EjESE_NS0_6memory12LoadWithCastILi1EEENSF_13StoreWithCastILi1EEEEEviT_T0_T2_T3_T4_T5_)
        /*0224*/ 	.word	0x0000001c


	//----- nvinfo : EIATTR_FRAME_SIZE
	.align		4
.L_129:
        /*0228*/ 	.byte	0x04, 0x11
        /*022a*/ 	.short	(.L_131 - .L_130)
	.align		4
.L_130:
        /*022c*/ 	.word	index@(_ZN2at6native27unrolled_elementwise_kernelIZZZNS0_61_GLOBAL__N__b29612f4_23_ActivationMishKernel_cu_f5210f67_354811mish_kernelERNS_18TensorIteratorBaseEENKUlvE_clEvENKUlvE1_clEvEUlN3c104HalfEE_St5arrayIPcLm2EELi4E23TrivialOffsetCalculatorILi1EjESE_NS0_6memory12LoadWithCastILi1EEENSF_13StoreWithCastILi1EEEEEviT_T0_T2_T3_T4_T5_)
        /*0230*/ 	.word	0x00000000


	//----- nvinfo : EIATTR_REGCOUNT
	.align		4
.L_131:
        /*0234*/ 	.byte	0x04, 0x2f
        /*0236*/ 	.short	(.L_133 - .L_132)
	.align		4
.L_132:
        /*0238*/ 	.word	index@(_ZN2at6native18elementwise_kernelILi128ELi4EZNS0_15gpu_kernel_implIZZZNS0_61_GLOBAL__N__b29612f4_23_ActivationMishKernel_cu_f5210f67_354811mish_kernelERNS_18TensorIteratorBaseEENKUlvE_clEvENKUlvE1_clEvEUlN3c104HalfEE_EEvS5_RKT_EUliE_EEviT1_)
        /*023c*/ 	.word	0x0000001a


	//----- nvinfo : EIATTR_FRAME_SIZE
	.align		4
.L_133:
        /*0240*/ 	.byte	0x04, 0x11
        /*0242*/ 	.short	(.L_135 - .L_134)
	.align		4
.L_134:
        /*0244*/ 	.word	index@(_ZN2at6native18elementwise_kernelILi128ELi4EZNS0_15gpu_kernel_implIZZZNS0_61_GLOBAL__N__b29612f4_23_ActivationMishKernel_cu_f5210f67_354811mish_kernelERNS_18TensorIteratorBaseEENKUlvE_clEvENKUlvE1_clEvEUlN3c104HalfEE_EEvS5_RKT_EUliE_EEviT1_)
        /*0248*/ 	.word	0x00000000


	//----- nvinfo : EIATTR_REGCOUNT
	.align		4
.L_135:
        /*024c*/ 	.byte	0x04, 0x2f
        /*024e*/ 	.short	(.L_137 - .L_136)
	.align		4
.L_136:
        /*0250*/ 	.word	index@(_ZN2at6native29vectorized_elementwise_kernelILi8EZZZNS0_61_GLOBAL__N__b29612f4_23_ActivationMishKernel_cu_f5210f67_354811mish_kernelERNS_18TensorIteratorBaseEENKUlvE_clEvENKUlvE2_clEvEUlN3c108BFloat16EE_St5arrayIPcLm2EEEEviT0_T1_)
        /*0254*/ 	.word	0x00000020


	//----- nvinfo : EIATTR_FRAME_SIZE
	.align		4
.L_137:
        /*0258*/ 	.byte	0x04, 0x11
        /*025a*/ 	.short	(.L_139 - .L_138)
	.align		4
.L_138:
        /*025c*/ 	.word	index@(_ZN2at6native29vectorized_elementwise_kernelILi8EZZZNS0_61_GLOBAL__N__b29612f4_23_ActivationMishKernel_cu_f5210f67_354811mish_kernelERNS_18TensorIteratorBaseEENKUlvE_clEvENKUlvE2_clEvEUlN3c108BFloat16EE_St5arrayIPcLm2EEEEviT0_T1_)
        /*0260*/ 	.word	0x00000000


	//----- nvinfo : EIATTR_REGCOUNT
	.align		4
.L_139:
        /*0264*/ 	.byte	0x04, 0x2f
        /*0266*/ 	.short	(.L_141 - .L_140)
	.align		4
.L_140:
        /*0268*/ 	.word	index@(_ZN2at6native29vectorized_elementwise_kernelILi4EZZZNS0_61_GLOBAL__N__b29612f4_23_ActivationMishKernel_cu_f5210f67_354811mish_kernelERNS_18TensorIteratorBaseEENKUlvE_clEvENKUlvE2_clEvEUlN3c108BFloat16EE_St5arrayIPcLm2EEEEviT0_T1_)
        /*026c*/ 	.word	0x00000020


	//----- nvinfo : EIATTR_FRAME_SIZE
	.align		4
.L_141:
        /*0270*/ 	.byte	0x04, 0x11
        /*0272*/ 	.short	(.L_143 - .L_142)
	.align		4
.L_142:
        /*0274*/ 	.word	index@(_ZN2at6native29vectorized_elementwise_kernelILi4EZZZNS0_61_GLOBAL__N__b29612f4_23_ActivationMishKernel_cu_f5210f67_354811mish_kernelERNS_18TensorIteratorBaseEENKUlvE_clEvENKUlvE2_clEvEUlN3c108BFloat16EE_St5arrayIPcLm2EEEEviT0_T1_)
        /*0278*/ 	.word	0x00000000


	//----- nvinfo : EIATTR_REGCOUNT
	.align		4
.L_143:
        /*027c*/ 	.byte	0x04, 0x2f
        /*027e*/ 	.short	(.L_145 - .L_144)
	.align		4
.L_144:
        /*0280*/ 	.word	index@(_ZN2at6native29vectorized_elementwise_kernelILi2EZZZNS0_61_GLOBAL__N__b29612f4_23_ActivationMishKernel_cu_f5210f67_354811mish_kernelERNS_18TensorIteratorBaseEENKUlvE_clEvENKUlvE2_clEvEUlN3c108BFloat16EE_St5arrayIPcLm2EEEEviT0_T1_)
        /*0284*/ 	.word	0x00000020


	//----- nvinfo : EIATTR_FRAME_SIZE
	.align		4
.L_145:
        /*0288*/ 	.byte	0x04, 0x11
        /*028a*/ 	.short	(.L_147 - .L_146)
	.align		4
.L_146:
        /*028c*/ 	.word	index@(_ZN2at6native29vectorized_elementwise_kernelILi2EZZZNS0_61_GLOBAL__N__b29612f4_23_ActivationMishKernel_cu_f5210f67_354811mish_kernelERNS_18TensorIteratorBaseEENKUlvE_clEvENKUlvE2_clEvEUlN3c108BFloat16EE_St5arrayIPcLm2EEEEviT0_T1_)
        /*0290*/ 	.word	0x00000000


	//----- nvinfo : EIATTR_REGCOUNT
	.align		4
.L_147:
        /*0294*/ 	.byte	0x04, 0x2f
        /*0296*/ 	.short	(.L_149 - .L_148)
	.align		4
.L_148:
        /*0298*/ 	.word	index@(_ZN2at6native27unrolled_elementwise_kernelIZZZNS0_61_GLOBAL__N__b29612f4_23_ActivationMishKernel_cu_f5210f67_354811mish_kernelERNS_18TensorIteratorBaseEENKUlvE_clEvENKUlvE2_clEvEUlN3c108BFloat16EE_St5arrayIPcLm2EELi4E23TrivialOffsetCalculatorILi1EjESE_NS0_6memory15LoadWithoutCastENSF_16StoreWithoutCastEEEviT_T0_T2_T3_T4_T5_)
        /*029c*/ 	.word	0x00000016


	//----- nvinfo : EIATTR_FRAME_SIZE
	.align		4
.L_149:
        /*02a0*/ 	.byte	0x04, 0x11
        /*02a2*/ 	.short	(.L_151 - .L_150)
	.align		4
.L_150:
        /*02a4*/ 	.word	index@(_ZN2at6native27unrolled_elementwise_kernelIZZZNS0_61_GLOBAL__N__b29612f4_23_ActivationMishKernel_cu_f5210f67_354811mish_kernelERNS_18TensorIteratorBaseEENKUlvE_clEvENKUlvE2_clEvEUlN3c108BFloat16EE_St5arrayIPcLm2EELi4E23TrivialOffsetCalculatorILi1EjESE_NS0_6memory15LoadWithoutCastENSF_16StoreWithoutCastEEEviT_T0_T2_T3_T4_T5_)
        /*02a8*/ 	.word	0x00000000


	//----- nvinfo : EIATTR_REGCOUNT
	.align		4
.L_151:
        /*02ac*/ 	.byte	0x04, 0x2f
        /*02ae*/ 	.short	(.L_153 - .L_152)
	.align		4
.L_152:
        /*02b0*/ 	.word	index@(_ZN2at6native18elementwise_kernelILi128ELi4EZNS0_22gpu_kernel_impl_nocastIZZZNS0_61_GLOBAL__N__b29612f4_23_ActivationMishKernel_cu_f5210f67_354811mish_kernelERNS_18TensorIteratorBaseEENKUlvE_clEvENKUlvE2_clEvEUlN3c108BFloat16EE_EEvS5_RKT_EUliE_EEviT1_)
        /*02b4*/ 	.word	0x00000012


	//----- nvinfo : EIATTR_FRAME_SIZE
	.align		4
.L_153:
        /*02b8*/ 	.byte	0x04, 0x11
        /*02ba*/ 	.short	(.L_155 - .L_154)
	.align		4
.L_154:
        /*02bc*/ 	.word	index@(_ZN2at6native18elementwise_kernelILi128ELi4EZNS0_22gpu_kernel_impl_nocastIZZZNS0_61_GLOBAL__N__b29612f4_23_ActivationMishKernel_cu_f5210f67_354811mish_kernelERNS_18TensorIteratorBaseEENKUlvE_clEvENKUlvE2_clEvEUlN3c108BFloat16EE_EEvS5_RKT_EUliE_EEviT1_)
        /*02c0*/ 	.word	0x00000000


	//----- nvinfo : EIATTR_REGCOUNT
	.align		4
.L_155:
        /*02c4*/ 	.byte	0x04, 0x2f
        /*02c6*/ 	.short	(.L_157 - .L_156)
	.align		4
.L_156:
        /*02c8*/ 	.word	index@(_ZN2at6native27unrolled_elementwise_kernelIZZZNS0_61_GLOBAL__N__b29612f4_23_ActivationMishKernel_cu_f5210f67_354811mish_kernelERNS_18TensorIteratorBaseEENKUlvE_clEvENKUlvE2_clEvEUlN3c108BFloat16EE_St5arrayIPcLm2EELi4E23TrivialOffsetCalculatorILi1EjESE_NS0_6memory12LoadWithCastILi1EEENSF_13StoreWithCastILi1EEEEEviT_T0_T2_T3_T4_T5_)
        /*02cc*/ 	.word	0x0000001c


	//----- nvinfo : EIATTR_FRAME_SIZE
	.align		4
.L_157:
        /*02d0*/ 	.byte	0x04, 0x11
        /*02d2*/ 	.short	(.L_159 - .L_158)
	.align		4
.L_158:
        /*02d4*/ 	.word	index@(_ZN2at6native27unrolled_elementwise_kernelIZZZNS0_61_GLOBAL__N__b29612f4_23_ActivationMishKernel_cu_f5210f67_354811mish_kernelERNS_18TensorIteratorBaseEENKUlvE_clEvENKUlvE2_clEvEUlN3c108BFloat16EE_St5arrayIPcLm2EELi4E23TrivialOffsetCalculatorILi1EjESE_NS0_6memory12LoadWithCastILi1EEENSF_13StoreWithCastILi1EEEEEviT_T0_T2_T3_T4_T5_)
        /*02d8*/ 	.word	0x00000000


	//----- nvinfo : EIATTR_REGCOUNT
	.align		4
.L_159:
        /*02dc*/ 	.byte	0x04, 0x2f
        /*02de*/ 	.short	(.L_161 - .L_160)
	.align		4
.L_160:
        /*02e0*/ 	.word	index@(_ZN2at6native18elementwise_kernelILi128ELi4EZNS0_15gpu_kernel_implIZZZNS0_61_GLOBAL__N__b29612f4_23_ActivationMishKernel_cu_f5210f67_354811mish_kernelERNS_18TensorIteratorBaseEENKUlvE_clEvENKUlvE2_clEvEUlN3c108BFloat16EE_EEvS5_RKT_EUliE_EEviT1_)
        /*02e4*/ 	.word	0x0000001a


	//----- nvinfo : EIATTR_FRAME_SIZE
	.align		4
.L_161:
        /*02e8*/ 	.byte	0x04, 0x11
        /*02ea*/ 	.short	(.L_163 - .L_162)
	.align		4
.L_162:
        /*02ec*/ 	.word	index@(_ZN2at6native18elementwise_kernelILi128ELi4EZNS0_15gpu_kernel_implIZZZNS0_61_GLOBAL__N__b29612f4_23_ActivationMishKernel_cu_f5210f67_354811mish_kernelERNS_18TensorIteratorBaseEENKUlvE_clEvENKUlvE2_clEvEUlN3c108BFloat16EE_EEvS5_RKT_EUliE_EEviT1_)
        /*02f0*/ 	.word	0x00000000


	//----- nvinfo : EIATTR_REGCOUNT
	.align		4
.L_163:
        /*02f4*/ 	.byte	0x04, 0x2f
        /*02f6*/ 	.short	(.L_165 - .L_164)
	.align		4
.L_164:
        /*02f8*/ 	.word	index@(_ZN2at6native29vectorized_elementwise_kernelILi8EZZZNS0_61_GLOBAL__N__b29612f4_23_ActivationMishKernel_cu_f5210f67_354820mish_backward_kernelERNS_14TensorIteratorEENKUlvE_clEvENKUlvE_clEvEUlddE_St5arrayIPcLm3EEEEviT0_T1_)
        /*02fc*/ 	.word	0x00000040


	//----- nvinfo : EIATTR_FRAME_SIZE
	.align		4
.L_165:
        /*0300*/ 	.byte	0x04, 0x11
        /*0302*/ 	.short	(.L_167 - .L_166)
	.align		4
.L_166:
        /*0304*/ 	.word	index@($__internal_13_$__cuda_sm20_div_rn_f64_full)
        /*0308*/ 	.word	0x00000008


	//----- nvinfo : EIATTR_FRAME_SIZE
	.align		4
.L_167:
        /*030c*/ 	.byte	0x04, 0x11
        /*030e*/ 	.short	(.L_169 - .L_168)
	.align		4
.L_168:
        /*0310*/ 	.word	index@($__internal_12_$__cuda_sm20_dblrcp_rn_slowpath_v3)
        /*0314*/ 	.word	0x00000008


	//----- nvinfo : EIATTR_FRAME_SIZE
	.align		4
.L_169:
        /*0318*/ 	.byte	0x04, 0x11
        /*031a*/ 	.short	(.L_171 - .L_170)
	.align		4
.L_170:
        /*031c*/ 	.word	index@(_ZN2at6native29vectorized_elementwise_kernelILi8EZZZNS0_61_GLOBAL__N__b29612f4_23_ActivationMishKernel_cu_f5210f67_354820mish_backward_kernelERNS_14TensorIteratorEENKUlvE_clEvENKUlvE_clEvEUlddE_St5arrayIPcLm3EEEEviT0_T1_)
        /*0320*/ 	.word	0x00000008


	//----- nvinfo : EIATTR_REGCOUNT
	.align		4
.L_171:
        /*0324*/ 	.byte	0x04, 0x2f
        /*0326*/ 	.short	(.L_173 - .L_172)
	.align		4
.L_172:
        /*0328*/ 	.word	index@(_ZN2at6native29vectorized_elementwise_kernelILi4EZZZNS0_61_GLOBAL__N__b29612f4_23_ActivationMishKernel_cu_f5210f67_354820mish_backward_kernelERNS_14TensorIteratorEENKUlvE_clEvENKUlvE_clEvEUlddE_St5arrayIPcLm3EEEEviT0_T1_)
        /*032c*/ 	.word	0x00000040


	//----- nvinfo : EIATTR_FRAME_SIZE
	.align		4
.L_173:
        /*0330*/ 	.byte	0x04, 0x11
        /*0332*/ 	.short	(.L_175 - .L_174)
	.align		4
.L_174:
        /*0334*/ 	.word	index@($__internal_11_$__cuda_sm20_div_rn_f64_full)
        /*0338*/ 	.word	0x00000008


	//----- nvinfo : EIATTR_FRAME_SIZE
	.align		4
.L_175:
        /*033c*/ 	.byte	0x04, 0x11
        /*033e*/ 	.short	(.L_177 - .L_176)
	.align		4
.L_176:
        /*0340*/ 	.word	index@($__internal_10_$__cuda_sm20_dblrcp_rn_slowpath_v3)
        /*0344*/ 	.word	0x00000008


	//----- nvinfo : EIATTR_FRAME_SIZE
	.align		4
.L_177:
        /*0348*/ 	.byte	0x04, 0x11
        /*034a*/ 	.short	(.L_179 - .L_178)
	.align		4
.L_178:
        /*034c*/ 	.word	index@(_ZN2at6native29vectorized_elementwise_kernelILi4EZZZNS0_61_GLOBAL__N__b29612f4_23_ActivationMishKernel_cu_f5210f67_354820mish_backward_kernelERNS_14TensorIteratorEENKUlvE_clEvENKUlvE_clEvEUlddE_St5arrayIPcLm3EEEEviT0_T1_)
        /*0350*/ 	.word	0x00000008


	//----- nvinfo : EIATTR_REGCOUNT
	.align		4
.L_179:
        /*0354*/ 	.byte	0x04, 0x2f
        /*0356*/ 	.short	(.L_181 - .L_180)
	.align		4
.L_180:
        /*0358*/ 	.word	index@(_ZN2at6native29vectorized_elementwise_kernelILi2EZZZNS0_61_GLOBAL__N__b29612f4_23_ActivationMishKernel_cu_f5210f67_354820mish_backward_kernelERNS_14TensorIteratorEENKUlvE_clEvENKUlvE_clEvEUlddE_St5arrayIPcLm3EEEEviT0_T1_)
        /*035c*/ 	.word	0x00000040


	//----- nvinfo : EIATTR_FRAME_SIZE
	.align		4
.L_181:
        /*0360*/ 	.byte	0x04, 0x11
        /*0362*/ 	.short	(.L_183 - .L_182)
	.align		4
.L_182:
        /*0364*/ 	.word	index@($__internal_9_$__cuda_sm20_div_rn_f64_full)
        /*0368*/ 	.word	0x00000008


	//----- nvinfo : EIATTR_FRAME_SIZE
	.align		4
.L_183:
        /*036c*/ 	.byte	0x04, 0x11
        /*036e*/ 	.short	(.L_185 - .L_184)
	.align		4
.L_184:
        /*0370*/ 	.word	index@($__internal_8_$__cuda_sm20_dblrcp_rn_slowpath_v3)
        /*0374*/ 	.word	0x00000008


	//----- nvinfo : EIATTR_FRAME_SIZE
	.align		4
.L_185:
        /*0378*/ 	.byte	0x04, 0x11
        /*037a*/ 	.short	(.L_187 - .L_186)
	.align		4
.L_186:
        /*037c*/ 	.word	index@(_ZN2at6native29vectorized_elementwise_kernelILi2EZZZNS0_61_GLOBAL__N__b29612f4_23_ActivationMishKernel_cu_f5210f67_354820mish_backward_kernelERNS_14TensorIteratorEENKUlvE_clEvENKUlvE_clEvEUlddE_St5arrayIPcLm3EEEEviT0_T1_)
        /*0380*/ 	.word	0x00000008


	//----- nvinfo : EIATTR_REGCOUNT
	.align		4
.L_187:
        /*0384*/ 	.byte	0x04, 0x2f
        /*0386*/ 	.short	(.L_189 - .L_188)
	.align		4
.L_188:
        /*0388*/ 	.word	index@(_ZN2at6native27unrolled_elementwise_kernelIZZZNS0_61_GLOBAL__N__b29612f4_23_ActivationMishKernel_cu_f5210f67_354820mish_backward_kernelERNS_14TensorIteratorEENKUlvE_clEvENKUlvE_clEvEUlddE_St5arrayIPcLm3EELi4E23TrivialOffsetCalculatorILi2EjESB_ILi1EjENS0_6memory15LoadWithoutCastENSE_16StoreWithoutCastEEEviT_T0_T2_T3_T4_T5_)
        /*038c*/ 	.word	0x00000036


	//----- nvinfo : EIATTR_FRAME_SIZE
	.align		4
.L_189:
        /*0390*/ 	.byte	0x04, 0x11
        /*0392*/ 	.short	(.L_191 - .L_190)
	.align		4
.L_190:
        /*0394*/ 	.word	index@($__internal_7_$__cuda_sm20_div_rn_f64_full)
        /*0398*/ 	.word	0x00000000


	//----- nvinfo : EIATTR_FRAME_SIZE
	.align		4
.L_191:
        /*039c*/ 	.byte	0x04, 0x11
        /*039e*/ 	.short	(.L_193 - .L_192)
	.align		4
.L_192:
        /*03a0*/ 	.word	index@($__internal_6_$__cuda_sm20_dblrcp_rn_slowpath_v3)
        /*03a4*/ 	.word	0x00000000


	//----- nvinfo : EIATTR_FRAME_SIZE
	.align		4
.L_193:
        /*03a8*/ 	.byte	0x04, 0x11
        /*03aa*/ 	.short	(.L_195 - .L_194)
	.align		4
.L_194:
        /*03ac*/ 	.word	index@(_ZN2at6native27unrolled_elementwise_kernelIZZZNS0_61_GLOBAL__N__b29612f4_23_ActivationMishKernel_cu_f5210f67_354820mish_backward_kernelERNS_14TensorIteratorEENKUlvE_clEvENKUlvE_clEvEUlddE_St5arrayIPcLm3EELi4E23TrivialOffsetCalculatorILi2EjESB_ILi1EjENS0_6memory15LoadWithoutCastENSE_16StoreWithoutCastEEEviT_T0_T2_T3_T4_T5_)
        /*03b0*/ 	.word	0x00000000


	//----- nvinfo : EIATTR_REGCOUNT
	.align		4
.L_195:
        /*03b4*/ 	.byte	0x04, 0x2f
        /*03b6*/ 	.short	(.L_197 - .L_196)
	.align		4
.L_196:
        /*03b8*/ 	.word	index@(_ZN2at6native18elementwise_kernelILi128ELi2EZNS0_22gpu_kernel_impl_nocastIZZZNS0_61_GLOBAL__N__b29612f4_23_ActivationMishKernel_cu_f5210f67_354820mish_backward_kernelERNS_14TensorIteratorEENKUlvE_clEvENKUlvE_clEvEUlddE_EEvRNS_18TensorIteratorBaseERKT_EUliE_EEviT1_)
        /*03bc*/ 	.word	0x00000022


	//----- nvinfo : EIATTR_FRAME_SIZE
	.align		4
.L_197:
        /*03c0*/ 	.byte	0x04, 0x11
        /*03c2*/ 	.short	(.L_199 - .L_198)
	.align		4
.L_198:
        /*03c4*/ 	.word	index@($__internal_5_$__cuda_sm20_div_rn_f64_full)
        /*03c8*/ 	.word	0x00000000


	//----- nvinfo : EIATTR_FRAME_SIZE
	.align		4
.L_199:
        /*03cc*/ 	.byte	0x04, 0x11
        /*03ce*/ 	.short	(.L_201 - .L_200)
	.align		4
.L_200:
        /*03d0*/ 	.word	index@($__internal_4_$__cuda_sm20_dblrcp_rn_slowpath_v3)
        /*03d4*/ 	.word	0x00000000


	//----- nvinfo : EIATTR_FRAME_SIZE
	.align		4
.L_201:
        /*03d8*/ 	.byte	0x04, 0x11
        /*03da*/ 	.short	(.L_203 - .L_202)
	.align		4
.L_202:
        /*03dc*/ 	.word	index@(_ZN2at6native18elementwise_kernelILi128ELi2EZNS0_22gpu_kernel_impl_nocastIZZZNS0_61_GLOBAL__N__b29612f4_23_ActivationMishKernel_cu_f5210f67_354820mish_backward_kernelERNS_14TensorIteratorEENKUlvE_clEvENKUlvE_clEvEUlddE_EEvRNS_18TensorIteratorBaseERKT_EUliE_EEviT1_)
        /*03e0*/ 	.word	0x00000000


	//----- nvinfo : EIATTR_REGCOUNT
	.align		4
.L_203:
        /*03e4*/ 	.byte	0x04, 0x2f
        /*03e6*/ 	.short	(.L_205 - .L_204)
	.align		4
.L_204:
        /*03e8*/ 	.word	index@(_ZN2at6native27unrolled_elementwise_kernelIZZZNS0_61_GLOBAL__N__b29612f4_23_ActivationMishKernel_cu_f5210f67_354820mish_backward_kernelERNS_14TensorIteratorEENKUlvE_clEvENKUlvE_clEvEUlddE_St5arrayIPcLm3EELi4E23TrivialOffsetCalculatorILi2EjESB_ILi1EjENS0_6memory12LoadWithCastILi2EEENSE_13StoreWithCastILi1EEEEEviT_T0_T2_T3_T4_T5_)
        /*03ec*/ 	.word	0x00000030


	//----- nvinfo : EIATTR_FRAME_SIZE
	.align		4
.L_205:
        /*03f0*/ 	.byte	0x04, 0x11
        /*03f2*/ 	.short	(.L_207 - .L_206)
	.align		4
.L_206:
        /*03f4*/ 	.word	index@($__internal_3_$__cuda_sm20_div_rn_f64_full)
        /*03f8*/ 	.word	0x00000008


	//----- nvinfo : EIATTR_FRAME_SIZE
	.align		4
.L_207:
        /*03fc*/ 	.byte	0x04, 0x11
        /*03fe*/ 	.short	(.L_209 - .L_208)
	.align		4
.L_208:
        /*0400*/ 	.word	index@($__internal_2_$__cuda_sm20_dblrcp_rn_slowpath_v3)
        /*0404*/ 	.word	0x00000008


	//----- nvinfo : EIATTR_FRAME_SIZE
	.align		4
.L_209:
        /*0408*/ 	.byte	0x04, 0x11
        /*040a*/ 	.short	(.L_211 - .L_210)
	.align		4
.L_210:
        /*040c*/ 	.word	index@(_ZN2at6native27unrolled_elementwise_kernelIZZZNS0_61_GLOBAL__N__b29612f4_23_ActivationMishKernel_cu_f5210f67_354820mish_backward_kernelERNS_14TensorIteratorEENKUlvE_clEvENKUlvE_clEvEUlddE_St5arrayIPcLm3EELi4E23TrivialOffsetCalculatorILi2EjESB_ILi1EjENS0_6memory12LoadWithCastILi2EEENSE_13StoreWithCastILi1EEEEEviT_T0_T2_T3_T4_T5_)
        /*0410*/ 	.word	0x00000008


	//----- nvinfo : EIATTR_REGCOUNT
	.align		4
.L_211:
        /*0414*/ 	.byte	0x04, 0x2f
        /*0416*/ 	.short	(.L_213 - .L_212)
	.align		4
.L_212:
        /*0418*/ 	.word	index@(_ZN2at6native18elementwise_kernelILi128ELi4EZNS0_15gpu_kernel_implIZZZNS0_61_GLOBAL__N__b29612f4_23_ActivationMishKernel_cu_f5210f67_354820mish_backward_kernelERNS_14TensorIteratorEENKUlvE_clEvENKUlvE_clEvEUlddE_EEvRNS_18TensorIteratorBaseERKT_EUliE_EEviT1_)
        /*041c*/ 	.word	0x00000024


	//----- nvinfo : EIATTR_FRAME_SIZE
	.align		4
.L_213:
        /*0420*/ 	.byte	0x04, 0x11
        /*0422*/ 	.short	(.L_215 - .L_214)
	.align		4
.L_214:
        /*0424*/ 	.word	index@($__internal_1_$__cuda_sm20_div_rn_f64_full)
        /*0428*/ 	.word	0x00000000


	//----- nvinfo : EIATTR_FRAME_SIZE
	.align		4
.L_215:
        /*042c*/ 	.byte	0x04, 0x11
        /*042e*/ 	.short	(.L_217 - .L_216)
	.align		4
.L_216:
        /*0430*/ 	.word	index@($__internal_0_$__cuda_sm20_dblrcp_rn_slowpath_v3)
        /*0434*/ 	.word	0x00000000


	//----- nvinfo : EIATTR_FRAME_SIZE
	.align		4
.L_217:
        /*0438*/ 	.byte	0x04, 0x11
        /*043a*/ 	.short	(.L_219 - .L_218)
	.align		4
.L_218:
        /*043c*/ 	.word	index@(_ZN2at6native18elementwise_kernelILi128ELi4EZNS0_15gpu_kernel_implIZZZNS0_61_GLOBAL__N__b29612f4_23_ActivationMishKernel_cu_f5210f67_354820mish_backward_kernelERNS_14TensorIteratorEENKUlvE_clEvENKUlvE_clEvEUlddE_EEvRNS_18TensorIteratorBaseERKT_EUliE_EEviT1_)
        /*0440*/ 	.word	0x00000000


	//----- nvinfo : EIATTR_REGCOUNT
	.align		4
.L_219:
        /*0444*/ 	.byte	0x04, 0x2f
        /*0446*/ 	.short	(.L_221 - .L_220)
	.align		4
.L_220:
        /*0448*/ 	.word	index@(_ZN2at6native29vectorized_elementwise_kernelILi8EZZZNS0_61_GLOBAL__N__b29612f4_23_ActivationMishKernel_cu_f5210f67_354820mish_backward_kernelERNS_14TensorIteratorEENKUlvE_clEvENKUlvE0_clEvEUlffE_St5arrayIPcLm3EEEEviT0_T1_)
        /*044c*/ 	.word	0x00000020


	//----- nvinfo : EIATTR_FRAME_SIZE
	.align		4
.L_221:
        /*0450*/ 	.byte	0x04, 0x11
        /*0452*/ 	.short	(.L_223 - .L_222)
	.align		4
.L_222:
        /*0454*/ 	.word	index@(_ZN2at6native29vectorized_elementwise_kernelILi8EZZZNS0_61_GLOBAL__N__b29612f4_23_ActivationMishKernel_cu_f5210f67_354820mish_backward_kernelERNS_14TensorIteratorEENKUlvE_clEvENKUlvE0_clEvEUlffE_St5arrayIPcLm3EEEEviT0_T1_)
        /*0458*/ 	.word	0x00000000


	//----- nvinfo : EIATTR_REGCOUNT
	.align		4
.L_223:
        /*045c*/ 	.byte	0x04, 0x2f
        /*045e*/ 	.short	(.L_225 - .L_224)
	.align		4
.L_224:
        /*0460*/ 	.word	index@(_ZN2at6native29vectorized_elementwise_kernelILi4EZZZNS0_61_GLOBAL__N__b29612f4_23_ActivationMishKernel_cu_f5210f67_354820mish_backward_kernelERNS_14TensorIteratorEENKUlvE_clEvENKUlvE0_clEvEUlffE_St5arrayIPcLm3EEEEviT0_T1_)
        /*0464*/ 	.word	0x00000020


	//----- nvinfo : EIATTR_FRAME_SIZE
	.align		4
.L_225:
        /*0468*/ 	.byte	0x04, 0x11
        /*046a*/ 	.short	(.L_227 - .L_226)
	.align		4
.L_226:
        /*046c*/ 	.word	index@(_ZN2at6native29vectorized_elementwise_kernelILi4EZZZNS0_61_GLOBAL__N__b29612f4_23_ActivationMishKernel_cu_f5210f67_354820mish_backward_kernelERNS_14TensorIteratorEENKUlvE_clEvENKUlvE0_clEvEUlffE_St5arrayIPcLm3EEEEviT0_T1_)
        /*0470*/ 	.word	0x00000000


	//----- nvinfo : EIATTR_REGCOUNT
	.align		4
.L_227:
        /*0474*/ 	.byte	0x04, 0x2f
        /*0476*/ 	.short	(.L_229 - .L_228)
	.align		4
.L_228:
        /*0478*/ 	.word	index@(_ZN2at6native29vectorized_elementwise_kernelILi2EZZZNS0_61_GLOBAL__N__b29612f4_23_ActivationMishKernel_cu_f5210f67_354820mish_backward_kernelERNS_14TensorIteratorEENKUlvE_clEvENKUlvE0_clEvEUlffE_St5arrayIPcLm3EEEEviT0_T1_)
        /*047c*/ 	.word	0x00000020


	//----- nvinfo : EIATTR_FRAME_SIZE
	.align		4
.L_229:
        /*0480*/ 	.byte	0x04, 0x11
        /*0482*/ 	.short	(.L_231 - .L_230)
	.align		4
.L_230:
        /*0484*/ 	.word	index@(_ZN2at6native29vectorized_elementwise_kernelILi2EZZZNS0_61_GLOBAL__N__b29612f4_23_ActivationMishKernel_cu_f5210f67_354820mish_backward_kernelERNS_14TensorIteratorEENKUlvE_clEvENKUlvE0_clEvEUlffE_St5arrayIPcLm3EEEEviT0_T1_)
        /*0488*/ 	.word	0x00000000


	//----- nvinfo : EIATTR_REGCOUNT
	.align		4
.L_231:
        /*048c*/ 	.byte	0x04, 0x2f
        /*048e*/ 	.short	(.L_233 - .L_232)
	.align		4
.L_232:
        /*0490*/ 	.word	index@(_ZN2at6native27unrolled_elementwise_kernelIZZZNS0_61_GLOBAL__N__b29612f4_23_ActivationMishKernel_cu_f5210f67_354820mish_backward_kernelERNS_14TensorIteratorEENKUlvE_clEvENKUlvE0_clEvEUlffE_St5arrayIPcLm3EELi4E23TrivialOffsetCalculatorILi2EjESB_ILi1EjENS0_6memory15LoadWithoutCastENSE_16StoreWithoutCastEEEviT_T0_T2_T3_T4_T5_)
        /*0494*/ 	.word	0x0000001e


	//----- nvinfo : EIATTR_FRAME_SIZE
	.align		4
.L_233:
        /*0498*/ 	.byte	0x04, 0x11
        /*049a*/ 	.short	(.L_235 - .L_234)
	.align		4
.L_234:
        /*049c*/ 	.word	index@(_ZN2at6native27unrolled_elementwise_kernelIZZZNS0_61_GLOBAL__N__b29612f4_23_ActivationMishKernel_cu_f5210f67_354820mish_backward_kernelERNS_14TensorIteratorEENKUlvE_clEvENKUlvE0_clEvEUlffE_St5arrayIPcLm3EELi4E23TrivialOffsetCalculatorILi2EjESB_ILi1EjENS0_6memory15LoadWithoutCastENSE_16StoreWithoutCastEEEviT_T0_T2_T3_T4_T5_)
        /*04a0*/ 	.word	0x00000000


	//----- nvinfo : EIATTR_REGCOUNT
	.align		4
.L_235:
        /*04a4*/ 	.byte	0x04, 0x2f
        /*04a6*/ 	.short	(.L_237 - .L_236)
	.align		4
.L_236:
        /*04a8*/ 	.word	index@(_ZN2at6native18elementwise_kernelILi128ELi2EZNS0_22gpu_kernel_impl_nocastIZZZNS0_61_GLOBAL__N__b29612f4_23_ActivationMishKernel_cu_f5210f67_354820mish_backward_kernelERNS_14TensorIteratorEENKUlvE_clEvENKUlvE0_clEvEUlffE_EEvRNS_18TensorIteratorBaseERKT_EUliE_EEviT1_)
        /*04ac*/ 	.word	0x00000012


	//----- nvinfo : EIATTR_FRAME_SIZE
	.align		4
.L_237:
        /*04b0*/ 	.byte	0x04, 0x11
        /*04b2*/ 	.short	(.L_239 - .L_238)
	.align		4
.L_238:
        /*04b4*/ 	.word	index@(_ZN2at6native18elementwise_kernelILi128ELi2EZNS0_22gpu_kernel_impl_nocastIZZZNS0_61_GLOBAL__N__b29612f4_23_ActivationMishKernel_cu_f5210f67_354820mish_backward_kernelERNS_14TensorIteratorEENKUlvE_clEvENKUlvE0_clEvEUlffE_EEvRNS_18TensorIteratorBaseERKT_EUliE_EEviT1_)
        /*04b8*/ 	.word	0x00000000


	//----- nvinfo : EIATTR_REGCOUNT
	.align		4
.L_239:
        /*04bc*/ 	.byte	0x04, 0x2f
        /*04be*/ 	.short	(.L_241 - .L_240)
	.align		4
.L_240:
        /*04c0*/ 	.word	index@(_ZN2at6native27unrolled_elementwise_kernelIZZZNS0_61_GLOBAL__N__b29612f4_23_ActivationMishKernel_cu_f5210f67_354820mish_backward_kernelERNS_14TensorIteratorEENKUlvE_clEvENKUlvE0_clEvEUlffE_St5arrayIPcLm3EELi4E23TrivialOffsetCalculatorILi2EjESB_ILi1EjENS0_6memory12LoadWithCastILi2EEENSE_13StoreWithCastILi1EEEEEviT_T0_T2_T3_T4_T5_)
        /*04c4*/ 	.word	0x0000001f


	//----- nvinfo : EIATTR_FRAME_SIZE
	.align		4
.L_241:
        /*04c8*/ 	.byte	0x04, 0x11
        /*04ca*/ 	.short	(.L_243 - .L_242)
	.align		4
.L_242:
        /*04cc*/ 	.word	index@(_ZN2at6native27unrolled_elementwise_kernelIZZZNS0_61_GLOBAL__N__b29612f4_23_ActivationMishKernel_cu_f5210f67_354820mish_backward_kernelERNS_14TensorIteratorEENKUlvE_clEvENKUlvE0_clEvEUlffE_St5arrayIPcLm3EELi4E23TrivialOffsetCalculatorILi2EjESB_ILi1EjENS0_6memory12LoadWithCastILi2EEENSE_13StoreWithCastILi1EEEEEviT_T0_T2_T3_T4_T5_)
        /*04d0*/ 	.word	0x00000000


	//----- nvinfo : EIATTR_REGCOUNT
	.align		4
.L_243:
        /*04d4*/ 	.byte	0x04, 0x2f
        /*04d6*/ 	.short	(.L_245 - .L_244)
	.align		4
.L_244:
        /*04d8*/ 	.word	index@(_ZN2at6native18elementwise_kernelILi128ELi4EZNS0_15gpu_kernel_implIZZZNS0_61_GLOBAL__N__b29612f4_23_ActivationMishKernel_cu_f5210f67_354820mish_backward_kernelERNS_14TensorIteratorEENKUlvE_clEvENKUlvE0_clEvEUlffE_EEvRNS_18TensorIteratorBaseERKT_EUliE_EEviT1_)
        /*04dc*/ 	.word	0x0000001a


	//----- nvinfo : EIATTR_FRAME_SIZE
	.align		4
.L_245:
        /*04e0*/ 	.byte	0x04, 0x11
        /*04e2*/ 	.short	(.L_247 - .L_246)
	.align		4
.L_246:
        /*04e4*/ 	.word	index@(_ZN2at6native18elementwise_kernelILi128ELi4EZNS0_15gpu_kernel_implIZZZNS0_61_GLOBAL__N__b29612f4_23_ActivationMishKernel_cu_f5210f67_354820mish_backward_kernelERNS_14TensorIteratorEENKUlvE_clEvENKUlvE0_clEvEUlffE_EEvRNS_18TensorIteratorBaseERKT_EUliE_EEviT1_)
        /*04e8*/ 	.word	0x00000000


	//----- nvinfo : EIATTR_REGCOUNT
	.align		4
.L_247:
        /*04ec*/ 	.byte	0x04, 0x2f
        /*04ee*/ 	.short	(.L_249 - .L_248)
	.align		4
.L_248:
        /*04f0*/ 	.word	index@(_ZN2at6native29vectorized_elementwise_kernelILi8EZZZNS0_61_GLOBAL__N__b29612f4_23_ActivationMishKernel_cu_f5210f67_354820mish_backward_kernelERNS_14TensorIteratorEENKUlvE_clEvENKUlvE1_clEvEUlN3c104HalfES8_E_St5arrayIPcLm3EEEEviT0_T1_)
        /*04f4*/ 	.word	0x00000020


	//----- nvinfo : EIATTR_FRAME_SIZE
	.align		4
.L_249:
        /*04f8*/ 	.byte	0x04, 0x11
        /*04fa*/ 	.short	(.L_251 - .L_250)
	.align		4
.L_250:
        /*04fc*/ 	.word	index@(_ZN2at6native29vectorized_elementwise_kernelILi8EZZZNS0_61_GLOBAL__N__b29612f4_23_ActivationMishKernel_cu_f5210f67_354820mish_backward_kernelERNS_14TensorIteratorEENKUlvE_clEvENKUlvE1_clEvEUlN3c104HalfES8_E_St5arrayIPcLm3EEEEviT0_T1_)
        /*0500*/ 	.word	0x00000000


	//----- nvinfo : EIATTR_REGCOUNT
	.align		4
.L_251:
        /*0504*/ 	.byte	0x04, 0x2f
        /*0506*/ 	.short	(.L_253 - .L_252)
	.align		4
.L_252:
        /*0508*/ 	.word	index@(_ZN2at6native29vectorized_elementwise_kernelILi4EZZZNS0_61_GLOBAL__N__b29612f4_23_ActivationMishKernel_cu_f5210f67_354820mish_backward_kernelERNS_14TensorIteratorEENKUlvE_clEvENKUlvE1_clEvEUlN3c104HalfES8_E_St5arrayIPcLm3EEEEviT0_T1_)
        /*050c*/ 	.word	0x00000020


	//----- nvinfo : EIATTR_FRAME_SIZE
	.align		4
.L_253:
        /*0510*/ 	.byte	0x04, 0x11
        /*0512*/ 	.short	(.L_255 - .L_254)
	.align		4
.L_254:
        /*0514*/ 	.word	index@(_ZN2at6native29vectorized_elementwise_kernelILi4EZZZNS0_61_GLOBAL__N__b29612f4_23_ActivationMishKernel_cu_f5210f67_354820mish_backward_kernelERNS_14TensorIteratorEENKUlvE_clEvENKUlvE1_clEvEUlN3c104HalfES8_E_St5arrayIPcLm3EEEEviT0_T1_)
        /*0518*/ 	.word	0x00000000


	//----- nvinfo : EIATTR_REGCOUNT
	.align		4
.L_255:
        /*051c*/ 	.byte	0x04, 0x2f
        /*051e*/ 	.short	(.L_257 - .L_256)
	.align		4
.L_256:
        /*0520*/ 	.word	index@(_ZN2at6native29vectorized_elementwise_kernelILi2EZZZNS0_61_GLOBAL__N__b29612f4_23_ActivationMishKernel_cu_f5210f67_354820mish_backward_kernelERNS_14TensorIteratorEENKUlvE_clEvENKUlvE1_clEvEUlN3c104HalfES8_E_St5arrayIPcLm3EEEEviT0_T1_)
        /*0524*/ 	.word	0x00000020


	//----- nvinfo : EIATTR_FRAME_SIZE
	.align		4
.L_257:
        /*0528*/ 	.byte	0x04, 0x11
        /*052a*/ 	.short	(.L_259 - .L_258)
	.align		4
.L_258:
        /*052c*/ 	.word	index@(_ZN2at6native29vectorized_elementwise_kernelILi2EZZZNS0_61_GLOBAL__N__b29612f4_23_ActivationMishKernel_cu_f5210f67_354820mish_backward_kernelERNS_14TensorIteratorEENKUlvE_clEvENKUlvE1_clEvEUlN3c104HalfES8_E_St5arrayIPcLm3EEEEviT0_T1_)
        /*0530*/ 	.word	0x00000000


	//----- nvinfo : EIATTR_REGCOUNT
	.align		4
.L_259:
        /*0534*/ 	.byte	0x04, 0x2f
        /*0536*/ 	.short	(.L_261 - .L_260)
	.align		4
.L_260:
        /*0538*/ 	.word	index@(_ZN2at6native27unrolled_elementwise_kernelIZZZNS0_61_GLOBAL__N__b29612f4_23_ActivationMishKernel_cu_f5210f67_354820mish_backward_kernelERNS_14TensorIteratorEENKUlvE_clEvENKUlvE1_clEvEUlN3c104HalfES8_E_St5arrayIPcLm3EELi4E23TrivialOffsetCalculatorILi2EjESD_ILi1EjENS0_6memory15LoadWithoutCastENSG_16StoreWithoutCastEEEviT_T0_T2_T3_T4_T5_)
        /*053c*/ 	.word	0x0000001e


	//----- nvinfo : EIATTR_FRAME_SIZE
	.align		4
.L_261:
        /*0540*/ 	.byte	0x04, 0x11
        /*0542*/ 	.short	(.L_263 - .L_262)
	.align		4
.L_262:
        /*0544*/ 	.word	index@(_ZN2at6native27unrolled_elementwise_kernelIZZZNS0_61_GLOBAL__N__b29612f4_23_ActivationMishKernel_cu_f5210f67_354820mish_backward_kernelERNS_14TensorIteratorEENKUlvE_clEvENKUlvE1_clEvEUlN3c104HalfES8_E_St5arrayIPcLm3EELi4E23TrivialOffsetCalculatorILi2EjESD_ILi1EjENS0_6memory15LoadWithoutCastENSG_16StoreWithoutCastEEEviT_T0_T2_T3_T4_T5_)
        /*0548*/ 	.word	0x00000000


	//----- nvinfo : EIATTR_REGCOUNT
	.align		4
.L_263:
        /*054c*/ 	.byte	0x04, 0x2f
        /*054e*/ 	.short	(.L_265 - .L_264)
	.align		4
.L_264:
        /*0550*/ 	.word	index@(_ZN2at6native18elementwise_kernelILi128ELi4EZNS0_22gpu_kernel_impl_nocastIZZZNS0_61_GLOBAL__N__b29612f4_23_ActivationMishKernel_cu_f5210f67_354820mish_backward_kernelERNS_14TensorIteratorEENKUlvE_clEvENKUlvE1_clEvEUlN3c104HalfES9_E_EEvRNS_18TensorIteratorBaseERKT_EUliE_EEviT1_)
        /*0554*/ 	.word	0x00000012


	//----- nvinfo : EIATTR_FRAME_SIZE
	.align		4
.L_265:
        /*0558*/ 	.byte	0x04, 0x11
        /*055a*/ 	.short	(.L_267 - .L_266)
	.align		4
.L_266:
        /*055c*/ 	.word	index@(_ZN2at6native18elementwise_kernelILi128ELi4EZNS0_22gpu_kernel_impl_nocastIZZZNS0_61_GLOBAL__N__b29612f4_23_ActivationMishKernel_cu_f5210f67_354820mish_backward_kernelERNS_14TensorIteratorEENKUlvE_clEvENKUlvE1_clEvEUlN3c104HalfES9_E_EEvRNS_18TensorIteratorBaseERKT_EUliE_EEviT1_)
        /*0560*/ 	.word	0x00000000


	//----- nvinfo : EIATTR_REGCOUNT
	.align		4
.L_267:
        /*0564*/ 	.byte	0x04, 0x2f
        /*0566*/ 	.short	(.L_269 - .L_268)
	.align		4
.L_268:
        /*0568*/ 	.word	index@(_ZN2at6native27unrolled_elementwise_kernelIZZZNS0_61_GLOBAL__N__b29612f4_23_ActivationMishKernel_cu_f5210f67_354820mish_backward_kernelERNS_14TensorIteratorEENKUlvE_clEvENKUlvE1_clEvEUlN3c104HalfES8_E_St5arrayIPcLm3EELi4E23TrivialOffsetCalculatorILi2EjESD_ILi1EjENS0_6memory12LoadWithCastILi2EEENSG_13StoreWithCastILi1EEEEEviT_T0_T2_T3_T4_T5_)
        /*056c*/ 	.word	0x0000001e


	//----- nvinfo : EIATTR_FRAME_SIZE
	.align		4
.L_269:
        /*0570*/ 	.byte	0x04, 0x11
        /*0572*/ 	.short	(.L_271 - .L_270)
	.align		4
.L_270:
        /*0574*/ 	.word	index@(_ZN2at6native27unrolled_elementwise_kernelIZZZNS0_61_GLOBAL__N__b29612f4_23_ActivationMishKernel_cu_f5210f67_354820mish_backward_kernelERNS_14TensorIteratorEENKUlvE_clEvENKUlvE1_clEvEUlN3c104HalfES8_E_St5arrayIPcLm3EELi4E23TrivialOffsetCalculatorILi2EjESD_ILi1EjENS0_6memory12LoadWithCastILi2EEENSG_13StoreWithCastILi1EEEEEviT_T0_T2_T3_T4_T5_)
        /*0578*/ 	.word	0x00000000


	//----- nvinfo : EIATTR_REGCOUNT
	.align		4
.L_271:
        /*057c*/ 	.byte	0x04, 0x2f
        /*057e*/ 	.short	(.L_273 - .L_272)
	.align		4
.L_272:
        /*0580*/ 	.word	index@(_ZN2at6native18elementwise_kernelILi128ELi4EZNS0_15gpu_kernel_implIZZZNS0_61_GLOBAL__N__b29612f4_23_ActivationMishKernel_cu_f5210f67_354820mish_backward_kernelERNS_14TensorIteratorEENKUlvE_clEvENKUlvE1_clEvEUlN3c104HalfES9_E_EEvRNS_18TensorIteratorBaseERKT_EUliE_EEviT1_)
        /*0584*/ 	.word	0x0000001a


	//----- nvinfo : EIATTR_FRAME_SIZE
	.align		4
.L_273:
        /*0588*/ 	.byte	0x04, 0x11
        /*058a*/ 	.short	(.L_275 - .L_274)
	.align		4
.L_274:
        /*058c*/ 	.word	index@(_ZN2at6native18elementwise_kernelILi128ELi4EZNS0_15gpu_kernel_implIZZZNS0_61_GLOBAL__N__b29612f4_23_ActivationMishKernel_cu_f5210f67_354820mish_backward_kernelERNS_14TensorIteratorEENKUlvE_clEvENKUlvE1_clEvEUlN3c104HalfES9_E_EEvRNS_18TensorIteratorBaseERKT_EUliE_EEviT1_)
        /*0590*/ 	.word	0x00000000


	//----- nvinfo : EIATTR_REGCOUNT
	.align		4
.L_275:
        /*0594*/ 	.byte	0x04, 0x2f
        /*0596*/ 	.short	(.L_277 - .L_276)
	.align		4
.L_276:
        /*0598*/ 	.word	index@(_ZN2at6native29vectorized_elementwise_kernelILi8EZZZNS0_61_GLOBAL__N__b29612f4_23_ActivationMishKernel_cu_f5210f67_354820mish_backward_kernelERNS_14TensorIteratorEENKUlvE_clEvENKUlvE2_clEvEUlN3c108BFloat16ES8_E_St5arrayIPcLm3EEEEviT0_T1_)
        /*059c*/ 	.word	0x00000020


	//----- nvinfo : EIATTR_FRAME_SIZE
	.align		4
.L_277:
        /*05a0*/ 	.byte	0x04, 0x11
        /*05a2*/ 	.short	(.L_279 - .L_278)
	.align		4
.L_278:
        /*05a4*/ 	.word	index@(_ZN2at6native29vectorized_elementwise_kernelILi8EZZZNS0_61_GLOBAL__N__b29612f4_23_ActivationMishKernel_cu_f5210f67_354820mish_backward_kernelERNS_14TensorIteratorEENKUlvE_clEvENKUlvE2_clEvEUlN3c108BFloat16ES8_E_St5arrayIPcLm3EEEEviT0_T1_)
        /*05a8*/ 	.word	0x00000000


	//----- nvinfo : EIATTR_REGCOUNT
	.align		4
.L_279:
        /*05ac*/ 	.byte	0x04, 0x2f
        /*05ae*/ 	.short	(.L_281 - .L_280)
	.align		4
.L_280:
        /*05b0*/ 	.word	index@(_ZN2at6native29vectorized_elementwise_kernelILi4EZZZNS0_61_GLOBAL__N__b29612f4_23_ActivationMishKernel_cu_f5210f67_354820mish_backward_kernelERNS_14TensorIteratorEENKUlvE_clEvENKUlvE2_clEvEUlN3c108BFloat16ES8_E_St5arrayIPcLm3EEEEviT0_T1_)
        /*05b4*/ 	.word	0x00000020


	//----- nvinfo : EIATTR_FRAME_SIZE
	.align		4
.L_281:
        /*05b8*/ 	.byte	0x04, 0x11
        /*05ba*/ 	.short	(.L_283 - .L_282)
	.align		4
.L_282:
        /*05bc*/ 	.word	index@(_ZN2at6native29vectorized_elementwise_kernelILi4EZZZNS0_61_GLOBAL__N__b29612f4_23_ActivationMishKernel_cu_f5210f67_354820mish_backward_kernelERNS_14TensorIteratorEENKUlvE_clEvENKUlvE2_clEvEUlN3c108BFloat16ES8_E_St5arrayIPcLm3EEEEviT0_T1_)
        /*05c0*/ 	.word	0x00000000


	//----- nvinfo : EIATTR_REGCOUNT
	.align		4
.L_283:
        /*05c4*/ 	.byte	0x04, 0x2f
        /*05c6*/ 	.short	(.L_285 - .L_284)
	.align		4
.L_284:
        /*05c8*/ 	.word	index@(_ZN2at6native29vectorized_elementwise_kernelILi2EZZZNS0_61_GLOBAL__N__b29612f4_23_ActivationMishKernel_cu_f5210f67_354820mish_backward_kernelERNS_14TensorIteratorEENKUlvE_clEvENKUlvE2_clEvEUlN3c108BFloat16ES8_E_St5arrayIPcLm3EEEEviT0_T1_)
        /*05cc*/ 	.word	0x00000020


	//----- nvinfo : EIATTR_FRAME_SIZE
	.align		4
.L_285:
        /*05d0*/ 	.byte	0x04, 0x11
        /*05d2*/ 	.short	(.L_287 - .L_286)
	.align		4
.L_286:
        /*05d4*/ 	.word	index@(_ZN2at6native29vectorized_elementwise_kernelILi2EZZZNS0_61_GLOBAL__N__b29612f4_23_ActivationMishKernel_cu_f5210f67_354820mish_backward_kernelERNS_14TensorIteratorEENKUlvE_clEvENKUlvE2_clEvEUlN3c108BFloat16ES8_E_St5arrayIPcLm3EEEEviT0_T1_)
        /*05d8*/ 	.word	0x00000000


	//----- nvinfo : EIATTR_REGCOUNT
	.align		4
.L_287:
        /*05dc*/ 	.byte	0x04, 0x2f
        /*05de*/ 	.short	(.L_289 - .L_288)
	.align		4
.L_288:
        /*05e0*/ 	.word	index@(_ZN2at6native27unrolled_elementwise_kernelIZZZNS0_61_GLOBAL__N__b29612f4_23_ActivationMishKernel_cu_f5210f67_354820mish_backward_kernelERNS_14TensorIteratorEENKUlvE_clEvENKUlvE2_clEvEUlN3c108BFloat16ES8_E_St5arrayIPcLm3EELi4E23TrivialOffsetCalculatorILi2EjESD_ILi1EjENS0_6memory15LoadWithoutCastENSG_16StoreWithoutCastEEEviT_T0_T2_T3_T4_T5_)
        /*05e4*/ 	.word	0x0000001e


	//----- nvinfo : EIATTR_FRAME_SIZE
	.align		4
.L_289:
        /*05e8*/ 	.byte	0x04, 0x11
        /*05ea*/ 	.short	(.L_291 - .L_290)
	.align		4
.L_290:
        /*05ec*/ 	.word	index@(_ZN2at6native27unrolled_elementwise_kernelIZZZNS0_61_GLOBAL__N__b29612f4_23_ActivationMishKernel_cu_f5210f67_354820mish_backward_kernelERNS_14TensorIteratorEENKUlvE_clEvENKUlvE2_clEvEUlN3c108BFloat16ES8_E_St5arrayIPcLm3EELi4E23TrivialOffsetCalculatorILi2EjESD_ILi1EjENS0_6memory15LoadWithoutCastENSG_16StoreWithoutCastEEEviT_T0_T2_T3_T4_T5_)
        /*05f0*/ 	.word	0x00000000


	//----- nvinfo : EIATTR_REGCOUNT
	.align		4
.L_291:
        /*05f4*/ 	.byte	0x04, 0x2f
        /*05f6*/ 	.short	(.L_293 - .L_292)
	.align		4
.L_292:
        /*05f8*/ 	.word	index@(_ZN2at6native18elementwise_kernelILi128ELi4EZNS0_22gpu_kernel_impl_nocastIZZZNS0_61_GLOBAL__N__b29612f4_23_ActivationMishKernel_cu_f5210f67_354820mish_backward_kernelERNS_14TensorIteratorEENKUlvE_clEvENKUlvE2_clEvEUlN3c108BFloat16ES9_E_EEvRNS_18TensorIteratorBaseERKT_EUliE_EEviT1_)
        /*05fc*/ 	.word	0x00000012


	//----- nvinfo : EIATTR_FRAME_SIZE
	.align		4
.L_293:
        /*0600*/ 	.byte	0x04, 0x11
        /*0602*/ 	.short	(.L_295 - .L_294)
	.align		4
.L_294:
        /*0604*/ 	.word	index@(_ZN2at6native18elementwise_kernelILi128ELi4EZNS0_22gpu_kernel_impl_nocastIZZZNS0_61_GLOBAL__N__b29612f4_23_ActivationMishKernel_cu_f5210f67_354820mish_backward_kernelERNS_14TensorIteratorEENKUlvE_clEvENKUlvE2_clEvEUlN3c108BFloat16ES9_E_EEvRNS_18TensorIteratorBaseERKT_EUliE_EEviT1_)
        /*0608*/ 	.word	0x00000000


	//----- nvinfo : EIATTR_REGCOUNT
	.align		4
.L_295:
        /*060c*/ 	.byte	0x04, 0x2f
        /*060e*/ 	.short	(.L_297 - .L_296)
	.align		4
.L_296:
        /*0610*/ 	.word	index@(_ZN2at6native27unrolled_elementwise_kernelIZZZNS0_61_GLOBAL__N__b29612f4_23_ActivationMishKernel_cu_f5210f67_354820mish_backward_kernelERNS_14TensorIteratorEENKUlvE_clEvENKUlvE2_clEvEUlN3c108BFloat16ES8_E_St5arrayIPcLm3EELi4E23TrivialOffsetCalculatorILi2EjESD_ILi1EjENS0_6memory12LoadWithCastILi2EEENSG_13StoreWithCastILi1EEEEEviT_T0_T2_T3_T4_T5_)
        /*0614*/ 	.word	0x0000001e


	//----- nvinfo : EIATTR_FRAME_SIZE
	.align		4
.L_297:
        /*0618*/ 	.byte	0x04, 0x11
        /*061a*/ 	.short	(.L_299 - .L_298)
	.align		4
.L_298:
        /*061c*/ 	.word	index@(_ZN2at6native27unrolled_elementwise_kernelIZZZNS0_61_GLOBAL__N__b29612f4_23_ActivationMishKernel_cu_f5210f67_354820mish_backward_kernelERNS_14TensorIteratorEENKUlvE_clEvENKUlvE2_clEvEUlN3c108BFloat16ES8_E_St5arrayIPcLm3EELi4E23TrivialOffsetCalculatorILi2EjESD_ILi1EjENS0_6memory12LoadWithCastILi2EEENSG_13StoreWithCastILi1EEEEEviT_T0_T2_T3_T4_T5_)
        /*0620*/ 	.word	0x00000000


	//----- nvinfo : EIATTR_REGCOUNT
	.align		4
.L_299:
        /*0624*/ 	.byte	0x04, 0x2f
        /*0626*/ 	.short	(.L_301 - .L_300)
	.align		4
.L_300:
        /*0628*/ 	.word	index@(_ZN2at6native18elementwise_kernelILi128ELi4EZNS0_15gpu_kernel_implIZZZNS0_61_GLOBAL__N__b29612f4_23_ActivationMishKernel_cu_f5210f67_354820mish_backward_kernelERNS_14TensorIteratorEENKUlvE_clEvENKUlvE2_clEvEUlN3c108BFloat16ES9_E_EEvRNS_18TensorIteratorBaseERKT_EUliE_EEviT1_)
        /*062c*/ 	.word	0x0000001a


	//----- nvinfo : EIATTR_FRAME_SIZE
	.align		4
.L_301:
        /*0630*/ 	.byte	0x04, 0x11
        /*0632*/ 	.short	(.L_303 - .L_302)
	.align		4
.L_302:
        /*0634*/ 	.word	index@(_ZN2at6native18elementwise_kernelILi128ELi4EZNS0_15gpu_kernel_implIZZZNS0_61_GLOBAL__N__b29612f4_23_ActivationMishKernel_cu_f5210f67_354820mish_backward_kernelERNS_14TensorIteratorEENKUlvE_clEvENKUlvE2_clEvEUlN3c108BFloat16ES9_E_EEvRNS_18TensorIteratorBaseERKT_EUliE_EEviT1_)
        /*0638*/ 	.word	0x00000000


	//----- nvinfo : EIATTR_MIN_STACK_SIZE
	.align		4
.L_303:
        /*063c*/ 	.byte	0x04, 0x12
        /*063e*/ 	.short	(.L_305 - .L_304)
	.align		4
.L_304:
        /*0640*/ 	.word	index@(_ZN2at6native18elementwise_kernelILi128ELi4EZNS0_15gpu_kernel_implIZZZNS0_61_GLOBAL__N__b29612f4_23_ActivationMishKernel_cu_f5210f67_354820mish_backward_kernelERNS_14TensorIteratorEENKUlvE_clEvENKUlvE2_clEvEUlN3c108BFloat16ES9_E_EEvRNS_18TensorIteratorBaseERKT_EUliE_EEviT1_)
        /*0644*/ 	.word	0x00000000


	//----- nvinfo : EIATTR_MIN_STACK_SIZE
	.align		4
.L_305:
        /*0648*/ 	.byte	0x04, 0x12
        /*064a*/ 	.short	(.L_307 - .L_306)
	.align		4
.L_306:
        /*064c*/ 	.word	index@(_ZN2at6native27unrolled_elementwise_kernelIZZZNS0_61_GLOBAL__N__b29612f4_23_ActivationMishKernel_cu_f5210f67_354820mish_backward_kernelERNS_14TensorIteratorEENKUlvE_clEvENKUlvE2_clEvEUlN3c108BFloat16ES8_E_St5arrayIPcLm3EELi4E23TrivialOffsetCalculatorILi2EjESD_ILi1EjENS0_6memory12LoadWithCastILi2EEENSG_13StoreWithCastILi1EEEEEviT_T0_T2_T3_T4_T5_)
        /*0650*/ 	.word	0x00000000


	//----- nvinfo : EIATTR_MIN_STACK_SIZE
	.align		4
.L_307:
        /*0654*/ 	.byte	0x04, 0x12
        /*0656*/ 	.short	(.L_309 - .L_308)
	.align		4
.L_308:
        /*0658*/ 	.word	index@(_ZN2at6native18elementwise_kernelILi128ELi4EZNS0_22gpu_kernel_impl_nocastIZZZNS0_61_GLOBAL__N__b29612f4_23_ActivationMishKernel_cu_f5210f67_354820mish_backward_kernelERNS_14TensorIteratorEENKUlvE_clEvENKUlvE2_clEvEUlN3c108BFloat16ES9_E_EEvRNS_18TensorIteratorBaseERKT_EUliE_EEviT1_)
        /*065c*/ 	.word	0x00000000


	//----- nvinfo : EIATTR_MIN_STACK_SIZE
	.align		4
.L_309:
        /*0660*/ 	.byte	0x04, 0x12
        /*0662*/ 	.short	(.L_311 - .L_310)
	.align		4
.L_310:
        /*0664*/ 	.word	index@(_ZN2at6native27unrolled_elementwise_kernelIZZZNS0_61_GLOBAL__N__b29612f4_23_ActivationMishKernel_cu_f5210f67_354820mish_backward_kernelERNS_14TensorIteratorEENKUlvE_clEvENKUlvE2_clEvEUlN3c108BFloat16ES8_E_St5arrayIPcLm3EELi4E23TrivialOffsetCalculatorILi2EjESD_ILi1EjENS0_6memory15LoadWithoutCastENSG_16StoreWithoutCastEEEviT_T0_T2_T3_T4_T5_)
        /*0668*/ 	.word	0x00000000


	//----- nvinfo : EIATTR_MIN_STACK_SIZE
	.align		4
.L_311:
        /*066c*/ 	.byte	0x04, 0x12
        /*066e*/ 	.short	(.L_313 - .L_312)
	.align		4
.L_312:
        /*0670*/ 	.word	index@(_ZN2at6native29vectorized_elementwise_kernelILi2EZZZNS0_61_GLOBAL__N__b29612f4_23_ActivationMishKernel_cu_f5210f67_354820mish_backward_kernelERNS_14TensorIteratorEENKUlvE_clEvENKUlvE2_clEvEUlN3c108BFloat16ES8_E_St5arrayIPcLm3EEEEviT0_T1_)
        /*0674*/ 	.word	0x00000000


	//----- nvinfo : EIATTR_MIN_STACK_SIZE
	.align		4
.L_313:
        /*0678*/ 	.byte	0x04, 0x12
        /*067a*/ 	.short	(.L_315 - .L_314)
	.align		4
.L_314:
        /*067c*/ 	.word	index@(_ZN2at6native29vectorized_elementwise_kernelILi4EZZZNS0_61_GLOBAL__N__b29612f4_23_ActivationMishKernel_cu_f5210f67_354820mish_backward_kernelERNS_14TensorIteratorEENKUlvE_clEvENKUlvE2_clEvEUlN3c108BFloat16ES8_E_St5arrayIPcLm3EEEEviT0_T1_)
        /*0680*/ 	.word	0x00000000


	//----- nvinfo : EIATTR_MIN_STACK_SIZE
	.align		4
.L_315:
        /*0684*/ 	.byte	0x04, 0x12
        /*0686*/ 	.short	(.L_317 - .L_316)
	.align		4
.L_316:
        /*0688*/ 	.word	index@(_ZN2at6native29vectorized_elementwise_kernelILi8EZZZNS0_61_GLOBAL__N__b29612f4_23_ActivationMishKernel_cu_f5210f67_354820mish_backward_kernelERNS_14TensorIteratorEENKUlvE_clEvENKUlvE2_clEvEUlN3c108BFloat16ES8_E_St5arrayIPcLm3EEEEviT0_T1_)
        /*068c*/ 	.word	0x00000000


	//----- nvinfo : EIATTR_MIN_STACK_SIZE
	.align		4
.L_317:
        /*0690*/ 	.byte	0x04, 0x12
        /*0692*/ 	.short	(.L_319 - .L_318)
	.align		4
.L_318:
        /*0694*/ 	.word	index@(_ZN2at6native18elementwise_kernelILi128ELi4EZNS0_15gpu_kernel_implIZZZNS0_61_GLOBAL__N__b29612f4_23_ActivationMishKernel_cu_f5210f67_354820mish_backward_kernelERNS_14TensorIteratorEENKUlvE_clEvENKUlvE1_clEvEUlN3c104HalfES9_E_EEvRNS_18TensorIteratorBaseERKT_EUliE_EEviT1_)
        /*0698*/ 	.word	0x00000000


	//----- nvinfo : EIATTR_MIN_STACK_SIZE
	.align		4
.L_319:
        /*069c*/ 	.byte	0x04, 0x12
        /*069e*/ 	.short	(.L_321 - .L_320)
	.align		4
.L_320:
        /*06a0*/ 	.word	index@(_ZN2at6native27unrolled_elementwise_kernelIZZZNS0_61_GLOBAL__N__b29612f4_23_ActivationMishKernel_cu_f5210f67_354820mish_backward_kernelERNS_14TensorIteratorEENKUlvE_clEvENKUlvE1_clEvEUlN3c104HalfES8_E_St5arrayIPcLm3EELi4E23TrivialOffsetCalculatorILi2EjESD_ILi1EjENS0_6memory12LoadWithCastILi2EEENSG_13StoreWithCastILi1EEEEEviT_T0_T2_T3_T4_T5_)
        /*06a4*/ 	.word	0x00000000


	//----- nvinfo : EIATTR_MIN_STACK_SIZE
	.align		4
.L_321:
        /*06a8*/ 	.byte	0x04, 0x12
        /*06aa*/ 	.short	(.L_323 - .L_322)
	.align		4
.L_322:
        /*06ac*/ 	.word	index@(_ZN2at6native18elementwise_kernelILi128ELi4EZNS0_22gpu_kernel_impl_nocastIZZZNS0_61_GLOBAL__N__b29612f4_23_ActivationMishKernel_cu_f5210f67_354820mish_backward_kernelERNS_14TensorIteratorEENKUlvE_clEvENKUlvE1_clEvEUlN3c104HalfES9_E_EEvRNS_18TensorIteratorBaseERKT_EUliE_EEviT1_)
        /*06b0*/ 	.word	0x00000000


	//----- nvinfo : EIATTR_MIN_STACK_SIZE
	.align		4
.L_323:
        /*06b4*/ 	.byte	0x04, 0x12
        /*06b6*/ 	.short	(.L_325 - .L_324)
	.align		4
.L_324:
        /*06b8*/ 	.word	index@(_ZN2at6native27unrolled_elementwise_kernelIZZZNS0_61_GLOBAL__N__b29612f4_23_ActivationMishKernel_cu_f5210f67_354820mish_backward_kernelERNS_14TensorIteratorEENKUlvE_clEvENKUlvE1_clEvEUlN3c104HalfES8_E_St5arrayIPcLm3EELi4E23TrivialOffsetCalculatorILi2EjESD_ILi1EjENS0_6memory15LoadWithoutCastENSG_16StoreWithoutCastEEEviT_T0_T2_T3_T4_T5_)
        /*06bc*/ 	.word	0x00000000


	//----- nvinfo : EIATTR_MIN_STACK_SIZE
	.align		4
.L_325:
        /*06c0*/ 	.byte	0x04, 0x12
        /*06c2*/ 	.short	(.L_327 - .L_326)
	.align		4
.L_326:
        /*06c4*/ 	.word	index@(_ZN2at6native29vectorized_elementwise_kernelILi2EZZZNS0_61_GLOBAL__N__b29612f4_23_ActivationMishKernel_cu_f5210f67_354820mish_backward_kernelERNS_14TensorIteratorEENKUlvE_clEvENKUlvE1_clEvEUlN3c104HalfES8_E_St5arrayIPcLm3EEEEviT0_T1_)
        /*06c8*/ 	.word	0x00000000


	//----- nvinfo : EIATTR_MIN_STACK_SIZE
	.align		4
.L_327:
        /*06cc*/ 	.byte	0x04, 0x12
        /*06ce*/ 	.short	(.L_329 - .L_328)
	.align		4
.L_328:
        /*06d0*/ 	.word	index@(_ZN2at6native29vectorized_elementwise_kernelILi4EZZZNS0_61_GLOBAL__N__b29612f4_23_ActivationMishKernel_cu_f5210f67_354820mish_backward_kernelERNS_14TensorIteratorEENKUlvE_clEvENKUlvE1_clEvEUlN3c104HalfES8_E_St5arrayIPcLm3EEEEviT0_T1_)
        /*06d4*/ 	.word	0x00000000


	//----- nvinfo : EIATTR_MIN_STACK_SIZE
	.align		4
.L_329:
        /*06d8*/ 	.byte	0x04, 0x12
        /*06da*/ 	.short	(.L_331 - .L_330)
	.align		4
.L_330:
        /*06dc*/ 	.word	index@(_ZN2at6native29vectorized_elementwise_kernelILi8EZZZNS0_61_GLOBAL__N__b29612f4_23_ActivationMishKernel_cu_f5210f67_354820mish_backward_kernelERNS_14TensorIteratorEENKUlvE_clEvENKUlvE1_clEvEUlN3c104HalfES8_E_St5arrayIPcLm3EEEEviT0_T1_)
        /*06e0*/ 	.word	0x00000000


	//----- nvinfo : EIATTR_MIN_STACK_SIZE
	.align		4
.L_331:
        /*06e4*/ 	.byte	0x04, 0x12
        /*06e6*/ 	.short	(.L_333 - .L_332)
	.align		4
.L_332:
        /*06e8*/ 	.word	index@(_ZN2at6native18elementwise_kernelILi128ELi4EZNS0_15gpu_kernel_implIZZZNS0_61_GLOBAL__N__b29612f4_23_ActivationMishKernel_cu_f5210f67_354820mish_backward_kernelERNS_14TensorIteratorEENKUlvE_clEvENKUlvE0_clEvEUlffE_EEvRNS_18TensorIteratorBaseERKT_EUliE_EEviT1_)
        /*06ec*/ 	.word	0x00000000


	//----- nvinfo : EIATTR_MIN_STACK_SIZE
	.align		4
.L_333:
        /*06f0*/ 	.byte	0x04, 0x12
        /*06f2*/ 	.short	(.L_335 - .L_334)
	.align		4
.L_334:
        /*06f4*/ 	.word	index@(_ZN2at6native27unrolled_elementwise_kernelIZZZNS0_61_GLOBAL__N__b29612f4_23_ActivationMishKernel_cu_f5210f67_354820mish_backward_kernelERNS_14TensorIteratorEENKUlvE_clEvENKUlvE0_clEvEUlffE_St5arrayIPcLm3EELi4E23TrivialOffsetCalculatorILi2EjESB_ILi1EjENS0_6memory12LoadWithCastILi2EEENSE_13StoreWithCastILi1EEEEEviT_T0_T2_T3_T4_T5_)
        /*06f8*/ 	.word	0x00000000


	//----- nvinfo : EIATTR_MIN_STACK_SIZE
	.align		4
.L_335:
        /*06fc*/ 	.byte	0x04, 0x12
        /*06fe*/ 	.short	(.L_337 - .L_336)
	.align		4
.L_336:
        /*0700*/ 	.word	index@(_ZN2at6native18elementwise_kernelILi128ELi2EZNS0_22gpu_kernel_impl_nocastIZZZNS0_61_GLOBAL__N__b29612f4_23_ActivationMishKernel_cu_f5210f67_354820mish_backward_kernelERNS_14TensorIteratorEENKUlvE_clEvENKUlvE0_clEvEUlffE_EEvRNS_18TensorIteratorBaseERKT_EUliE_EEviT1_)
        /*0704*/ 	.word	0x00000000


	//----- nvinfo : EIATTR_MIN_STACK_SIZE
	.align		4
.L_337:
        /*0708*/ 	.byte	0x04, 0x12
        /*070a*/ 	.short	(.L_339 - .L_338)
	.align		4
.L_338:
        /*070c*/ 	.word	index@(_ZN2at6native27unrolled_elementwise_kernelIZZZNS0_61_GLOBAL__N__b29612f4_23_ActivationMishKernel_cu_f5210f67_354820mish_backward_kernelERNS_14TensorIteratorEENKUlvE_clEvENKUlvE0_clEvEUlffE_St5arrayIPcLm3EELi4E23TrivialOffsetCalculatorILi2EjESB_ILi1EjENS0_6memory15LoadWithoutCastENSE_16StoreWithoutCastEEEviT_T0_T2_T3_T4_T5_)
        /*0710*/ 	.word	0x00000000


	//----- nvinfo : EIATTR_MIN_STACK_SIZE
	.align		4
.L_339:
        /*0714*/ 	.byte	0x04, 0x12
        /*0716*/ 	.short	(.L_341 - .L_340)
	.align		4
.L_340:
        /*0718*/ 	.word	index@(_ZN2at6native29vectorized_elementwise_kernelILi2EZZZNS0_61_GLOBAL__N__b29612f4_23_ActivationMishKernel_cu_f5210f67_354820mish_backward_kernelERNS_14TensorIteratorEENKUlvE_clEvENKUlvE0_clEvEUlffE_St5arrayIPcLm3EEEEviT0_T1_)
        /*071c*/ 	.word	0x00000000


	//----- nvinfo : EIATTR_MIN_STACK_SIZE
	.align		4
.L_341:
        /*0720*/ 	.byte	0x04, 0x12
        /*0722*/ 	.short	(.L_343 - .L_342)
	.align		4
.L_342:
        /*0724*/ 	.word	index@(_ZN2at6native29vectorized_elementwise_kernelILi4EZZZNS0_61_GLOBAL__N__b29612f4_23_ActivationMishKernel_cu_f5210f67_354820mish_backward_kernelERNS_14TensorIteratorEENKUlvE_clEvENKUlvE0_clEvEUlffE_St5arrayIPcLm3EEEEviT0_T1_)
        /*0728*/ 	.word	0x00000000


	//----- nvinfo : EIATTR_MIN_STACK_SIZE
	.align		4
.L_343:
        /*072c*/ 	.byte	0x04, 0x12
        /*072e*/ 	.short	(.L_345 - .L_344)
	.align		4
.L_344:
        /*0730*/ 	.word	index@(_ZN2at6native29vectorized_elementwise_kernelILi8EZZZNS0_61_GLOBAL__N__b29612f4_23_ActivationMishKernel_cu_f5210f67_354820mish_backward_kernelERNS_14TensorIteratorEENKUlvE_clEvENKUlvE0_clEvEUlffE_St5arrayIPcLm3EEEEviT0_T1_)
        /*0734*/ 	.word	0x00000000


	//----- nvinfo : EIATTR_MIN_STACK_SIZE
	.align		4
.L_345:
        /*0738*/ 	.byte	0x04, 0x12
        /*073a*/ 	.short	(.L_347 - .L_346)
	.align		4
.L_346:
        /*073c*/ 	.word	index@(_ZN2at6native18elementwise_kernelILi128ELi4EZNS0_15gpu_kernel_implIZZZNS0_61_GLOBAL__N__b29612f4_23_ActivationMishKernel_cu_f5210f67_354820mish_backward_kernelERNS_14TensorIteratorEENKUlvE_clEvENKUlvE_clEvEUlddE_EEvRNS_18TensorIteratorBaseERKT_EUliE_EEviT1_)
        /*0740*/ 	.word	0x00000000


	//----- nvinfo : EIATTR_MIN_STACK_SIZE
	.align		4
.L_347:
        /*0744*/ 	.byte	0x04, 0x12
        /*0746*/ 	.short	(.L_349 - .L_348)
	.align		4
.L_348:
        /*0748*/ 	.word	index@(_ZN2at6native27unrolled_elementwise_kernelIZZZNS0_61_GLOBAL__N__b29612f4_23_ActivationMishKernel_cu_f5210f67_354820mish_backward_kernelERNS_14TensorIteratorEENKUlvE_clEvENKUlvE_clEvEUlddE_St5arrayIPcLm3EELi4E23TrivialOffsetCalculatorILi2EjESB_ILi1EjENS0_6memory12LoadWithCastILi2EEENSE_13StoreWithCastILi1EEEEEviT_T0_T2_T3_T4_T5_)
        /*074c*/ 	.word	0x00000008


	//----- nvinfo : EIATTR_MIN_STACK_SIZE
	.align		4
.L_349:
        /*0750*/ 	.byte	0x04, 0x12
        /*0752*/ 	.short	(.L_351 - .L_350)
	.align		4
.L_350:
        /*0754*/ 	.word	index@(_ZN2at6native18elementwise_kernelILi128ELi2EZNS0_22gpu_kernel_impl_nocastIZZZNS0_61_GLOBAL__N__b29612f4_23_ActivationMishKernel_cu_f5210f67_354820mish_backward_kernelERNS_14TensorIteratorEENKUlvE_clEvENKUlvE_clEvEUlddE_EEvRNS_18TensorIteratorBaseERKT_EUliE_EEviT1_)
        /*0758*/ 	.word	0x00000000


	//----- nvinfo : EIATTR_MIN_STACK_SIZE
	.align		4
.L_351:
        /*075c*/ 	.byte	0x04, 0x12
        /*075e*/ 	.short	(.L_353 - .L_352)
	.align		4
.L_352:
        /*0760*/ 	.word	index@(_ZN2at6native27unrolled_elementwise_kernelIZZZNS0_61_GLOBAL__N__b29612f4_23_ActivationMishKernel_cu_f5210f67_354820mish_backward_kernelERNS_14TensorIteratorEENKUlvE_clEvENKUlvE_clEvEUlddE_St5arrayIPcLm3EELi4E23TrivialOffsetCalculatorILi2EjESB_ILi1EjENS0_6memory15LoadWithoutCastENSE_16StoreWithoutCastEEEviT_T0_T2_T3_T4_T5_)
        /*0764*/ 	.word	0x00000000


	//----- nvinfo : EIATTR_MIN_STACK_SIZE
	.align		4
.L_353:
        /*0768*/ 	.byte	0x04, 0x12
        /*076a*/ 	.short	(.L_355 - .L_354)
	.align		4
.L_354:
        /*076c*/ 	.word	index@(_ZN2at6native29vectorized_elementwise_kernelILi2EZZZNS0_61_GLOBAL__N__b29612f4_23_ActivationMishKernel_cu_f5210f67_354820mish_backward_kernelERNS_14TensorIteratorEENKUlvE_clEvENKUlvE_clEvEUlddE_St5arrayIPcLm3EEEEviT0_T1_)
        /*0770*/ 	.word	0x00000008


	//----- nvinfo : EIATTR_MIN_STACK_SIZE
	.align		4
.L_355:
        /*0774*/ 	.byte	0x04, 0x12
        /*0776*/ 	.short	(.L_357 - .L_356)
	.align		4
.L_356:
        /*0778*/ 	.word	index@(_ZN2at6native29vectorized_elementwise_kernelILi4EZZZNS0_61_GLOBAL__N__b29612f4_23_ActivationMishKernel_cu_f5210f67_354820mish_backward_kernelERNS_14TensorIteratorEENKUlvE_clEvENKUlvE_clEvEUlddE_St5arrayIPcLm3EEEEviT0_T1_)
        /*077c*/ 	.word	0x00000008


	//----- nvinfo : EIATTR_MIN_STACK_SIZE
	.align		4
.L_357:
        /*0780*/ 	.byte	0x04, 0x12
        /*0782*/ 	.short	(.L_359 - .L_358)
	.align		4
.L_358:
        /*0784*/ 	.word	index@(_ZN2at6native29vectorized_elementwise_kernelILi8EZZZNS0_61_GLOBAL__N__b29612f4_23_ActivationMishKernel_cu_f5210f67_354820mish_backward_kernelERNS_14TensorIteratorEENKUlvE_clEvENKUlvE_clEvEUlddE_St5arrayIPcLm3EEEEviT0_T1_)
        /*0788*/ 	.word	0x00000008


	//----- nvinfo : EIATTR_MIN_STACK_SIZE
	.align		4
.L_359:
        /*078c*/ 	.byte	0x04, 0x12
        /*078e*/ 	.short	(.L_361 - .L_360)
	.align		4
.L_360:
        /*0790*/ 	.word	index@(_ZN2at6native18elementwise_kernelILi128ELi4EZNS0_15gpu_kernel_implIZZZNS0_61_GLOBAL__N__b29612f4_23_ActivationMishKernel_cu_f5210f67_354811mish_kernelERNS_18TensorIteratorBaseEENKUlvE_clEvENKUlvE2_clEvEUlN3c108BFloat16EE_EEvS5_RKT_EUliE_EEviT1_)
        /*0794*/ 	.word	0x00000000


	//----- nvinfo : EIATTR_MIN_STACK_SIZE
	.align		4
.L_361:
        /*0798*/ 	.byte	0x04, 0x12
        /*079a*/ 	.short	(.L_363 - .L_362)
	.align		4
.L_362:
        /*079c*/ 	.word	index@(_ZN2at6native27unrolled_elementwise_kernelIZZZNS0_61_GLOBAL__N__b29612f4_23_ActivationMishKernel_cu_f5210f67_354811mish_kernelERNS_18TensorIteratorBaseEENKUlvE_clEvENKUlvE2_clEvEUlN3c108BFloat16EE_St5arrayIPcLm2EELi4E23TrivialOffsetCalculatorILi1EjESE_NS0_6memory12LoadWithCastILi1EEENSF_13StoreWithCastILi1EEEEEviT_T0_T2_T3_T4_T5_)
        /*07a0*/ 	.word	0x00000000


	//----- nvinfo : EIATTR_MIN_STACK_SIZE
	.align		4
.L_363:
        /*07a4*/ 	.byte	0x04, 0x12
        /*07a6*/ 	.short	(.L_365 - .L_364)
	.align		4
.L_364:
        /*07a8*/ 	.word	index@(_ZN2at6native18elementwise_kernelILi128ELi4EZNS0_22gpu_kernel_impl_nocastIZZZNS0_61_GLOBAL__N__b29612f4_23_ActivationMishKernel_cu_f5210f67_354811mish_kernelERNS_18TensorIteratorBaseEENKUlvE_clEvENKUlvE2_clEvEUlN3c108BFloat16EE_EEvS5_RKT_EUliE_EEviT1_)
        /*07ac*/ 	.word	0x00000000


	//----- nvinfo : EIATTR_MIN_STACK_SIZE
	.align		4
.L_365:
        /*07b0*/ 	.byte	0x04, 0x12
        /*07b2*/ 	.short	(.L_367 - .L_366)
	.align		4
.L_366:
        /*07b4*/ 	.word	index@(_ZN2at6native27unrolled_elementwise_kernelIZZZNS0_61_GLOBAL__N__b29612f4_23_ActivationMishKernel_cu_f5210f67_354811mish_kernelERNS_18TensorIteratorBaseEENKUlvE_clEvENKUlvE2_clEvEUlN3c108BFloat16EE_St5arrayIPcLm2EELi4E23TrivialOffsetCalculatorILi1EjESE_NS0_6memory15LoadWithoutCastENSF_16StoreWithoutCastEEEviT_T0_T2_T3_T4_T5_)
        /*07b8*/ 	.word	0x00000000


	//----- nvinfo : EIATTR_MIN_STACK_SIZE
	.align		4
.L_367:
        /*07bc*/ 	.byte	0x04, 0x12
        /*07be*/ 	.short	(.L_369 - .L_368)
	.align		4
.L_368:
        /*07c0*/ 	.word	index@(_ZN2at6native29vectorized_elementwise_kernelILi2EZZZNS0_61_GLOBAL__N__b29612f4_23_ActivationMishKernel_cu_f5210f67_354811mish_kernelERNS_18TensorIteratorBaseEENKUlvE_clEvENKUlvE2_clEvEUlN3c108BFloat16EE_St5arrayIPcLm2EEEEviT0_T1_)
        /*07c4*/ 	.word	0x00000000


	//----- nvinfo : EIATTR_MIN_STACK_SIZE
	.align		4
.L_369:
        /*07c8*/ 	.byte	0x04, 0x12
        /*07ca*/ 	.short	(.L_371 - .L_370)
	.align		4
.L_370:
        /*07cc*/ 	.word	index@(_ZN2at6native29vectorized_elementwise_kernelILi4EZZZNS0_61_GLOBAL__N__b29612f4_23_ActivationMishKernel_cu_f5210f67_354811mish_kernelERNS_18TensorIteratorBaseEENKUlvE_clEvENKUlvE2_clEvEUlN3c108BFloat16EE_St5arrayIPcLm2EEEEviT0_T1_)
        /*07d0*/ 	.word	0x00000000


	//----- nvinfo : EIATTR_MIN_STACK_SIZE
	.align		4
.L_371:
        /*07d4*/ 	.byte	0x04, 0x12
        /*07d6*/ 	.short	(.L_373 - .L_372)
	.align		4
.L_372:
        /*07d8*/ 	.word	index@(_ZN2at6native29vectorized_elementwise_kernelILi8EZZZNS0_61_GLOBAL__N__b29612f4_23_ActivationMishKernel_cu_f5210f67_354811mish_kernelERNS_18TensorIteratorBaseEENKUlvE_clEvENKUlvE2_clEvEUlN3c108BFloat16EE_St5arrayIPcLm2EEEEviT0_T1_)
        /*07dc*/ 	.word	0x00000000


	//----- nvinfo : EIATTR_MIN_STACK_SIZE
	.align		4
.L_373:
        /*07e0*/ 	.byte	0x04, 0x12
        /*07e2*/ 	.short	(.L_375 - .L_374)
	.align		4
.L_374:
        /*07e4*/ 	.word	index@(_ZN2at6native18elementwise_kernelILi128ELi4EZNS0_15gpu_kernel_implIZZZNS0_61_GLOBAL__N__b29612f4_23_ActivationMishKernel_cu_f5210f67_354811mish_kernelERNS_18TensorIteratorBaseEENKUlvE_clEvENKUlvE1_clEvEUlN3c104HalfEE_EEvS5_RKT_EUliE_EEviT1_)
        /*07e8*/ 	.word	0x00000000


	//----- nvinfo : EIATTR_MIN_STACK_SIZE
	.align		4
.L_375:
        /*07ec*/ 	.byte	0x04, 0x12
        /*07ee*/ 	.short	(.L_377 - .L_376)
	.align		4
.L_376:
        /*07f0*/ 	.word	index@(_ZN2at6native27unrolled_elementwise_kernelIZZZNS0_61_GLOBAL__N__b29612f4_23_ActivationMishKernel_cu_f5210f67_354811mish_kernelERNS_18TensorIteratorBaseEENKUlvE_clEvENKUlvE1_clEvEUlN3c104HalfEE_St5arrayIPcLm2EELi4E23TrivialOffsetCalculatorILi1EjESE_NS0_6memory12LoadWithCastILi1EEENSF_13StoreWithCastILi1EEEEEviT_T0_T2_T3_T4_T5_)
        /*07f4*/ 	.word	0x00000000


	//----- nvinfo : EIATTR_MIN_STACK_SIZE
	.align		4
.L_377:
        /*07f8*/ 	.byte	0x04, 0x12
        /*07fa*/ 	.short	(.L_379 - .L_378)
	.align		4
.L_378:
        /*07fc*/ 	.word	index@(_ZN2at6native18elementwise_kernelILi128ELi4EZNS0_22gpu_kernel_impl_nocastIZZZNS0_61_GLOBAL__N__b29612f4_23_ActivationMishKernel_cu_f5210f67_354811mish_kernelERNS_18TensorIteratorBaseEENKUlvE_clEvENKUlvE1_clEvEUlN3c104HalfEE_EEvS5_RKT_EUliE_EEviT1_)
        /*0800*/ 	.word	0x00000000


	//----- nvinfo : EIATTR_MIN_STACK_SIZE
	.align		4
.L_379:
        /*0804*/ 	.byte	0x04, 0x12
        /*0806*/ 	.short	(.L_381 - .L_380)
	.align		4
.L_380:
        /*0808*/ 	.word	index@(_ZN2at6native27unrolled_elementwise_kernelIZZZNS0_61_GLOBAL__N__b29612f4_23_ActivationMishKernel_cu_f5210f67_354811mish_kernelERNS_18TensorIteratorBaseEENKUlvE_clEvENKUlvE1_clEvEUlN3c104HalfEE_St5arrayIPcLm2EELi4E23TrivialOffsetCalculatorILi1EjESE_NS0_6memory15LoadWithoutCastENSF_16StoreWithoutCastEEEviT_T0_T2_T3_T4_T5_)
        /*080c*/ 	.word	0x00000000


	//----- nvinfo : EIATTR_MIN_STACK_SIZE
	.align		4
.L_381:
        /*0810*/ 	.byte	0x04, 0x12
        /*0812*/ 	.short	(.L_383 - .L_382)
	.align		4
.L_382:
        /*0814*/ 	.word	index@(_ZN2at6native29vectorized_elementwise_kernelILi2EZZZNS0_61_GLOBAL__N__b29612f4_23_ActivationMishKernel_cu_f5210f67_354811mish_kernelERNS_18TensorIteratorBaseEENKUlvE_clEvENKUlvE1_clEvEUlN3c104HalfEE_St5arrayIPcLm2EEEEviT0_T1_)
        /*0818*/ 	.word	0x00000000


	//----- nvinfo : EIATTR_MIN_STACK_SIZE
	.align		4
.L_383:
        /*081c*/ 	.byte	0x04, 0x12
        /*081e*/ 	.short	(.L_385 - .L_384)
	.align		4
.L_384:
        /*0820*/ 	.word	index@(_ZN2at6native29vectorized_elementwise_kernelILi4EZZZNS0_61_GLOBAL__N__b29612f4_23_ActivationMishKernel_cu_f5210f67_354811mish_kernelERNS_18TensorIteratorBaseEENKUlvE_clEvENKUlvE1_clEvEUlN3c104HalfEE_St5arrayIPcLm2EEEEviT0_T1_)
        /*0824*/ 	.word	0x00000000


	//----- nvinfo : EIATTR_MIN_STACK_SIZE
	.align		4
.L_385:
        /*0828*/ 	.byte	0x04, 0x12
        /*082a*/ 	.short	(.L_387 - .L_386)
	.align		4
.L_386:
        /*082c*/ 	.word	index@(_ZN2at6native29vectorized_elementwise_kernelILi8EZZZNS0_61_GLOBAL__N__b29612f4_23_ActivationMishKernel_cu_f5210f67_354811mish_kernelERNS_18TensorIteratorBaseEENKUlvE_clEvENKUlvE1_clEvEUlN3c104HalfEE_St5arrayIPcLm2EEEEviT0_T1_)
        /*0830*/ 	.word	0x00000000


	//----- nvinfo : EIATTR_MIN_STACK_SIZE
	.align		4
.L_387:
        /*0834*/ 	.byte	0x04, 0x12
        /*0836*/ 	.short	(.L_389 - .L_388)
	.align		4
.L_388:
        /*0838*/ 	.word	index@(_ZN2at6native18elementwise_kernelILi128ELi4EZNS0_15gpu_kernel_implIZZZNS0_61_GLOBAL__N__b29612f4_23_ActivationMishKernel_cu_f5210f67_354811mish_kernelERNS_18TensorIteratorBaseEENKUlvE_clEvENKUlvE0_clEvEUlfE_EEvS5_RKT_EUliE_EEviT1_)
        /*083c*/ 	.word	0x00000000


	//----- nvinfo : EIATTR_MIN_STACK_SIZE
	.align		4
.L_389:
        /*0840*/ 	.byte	0x04, 0x12
        /*0842*/ 	.short	(.L_391 - .L_390)
	.align		4
.L_390:
        /*0844*/ 	.word	index@(_ZN2at6native27unrolled_elementwise_kernelIZZZNS0_61_GLOBAL__N__b29612f4_23_ActivationMishKernel_cu_f5210f67_354811mish_kernelERNS_18TensorIteratorBaseEENKUlvE_clEvENKUlvE0_clEvEUlfE_St5arrayIPcLm2EELi4E23TrivialOffsetCalculatorILi1EjESC_NS0_6memory12LoadWithCastILi1EEENSD_13StoreWithCastILi1EEEEEviT_T0_T2_T3_T4_T5_)
        /*0848*/ 	.word	0x00000000


	//----- nvinfo : EIATTR_MIN_STACK_SIZE
	.align		4
.L_391:
        /*084c*/ 	.byte	0x04, 0x12
        /*084e*/ 	.short	(.L_393 - .L_392)
	.align		4
.L_392:
        /*0850*/ 	.word	index@(_ZN2at6native18elementwise_kernelILi128ELi2EZNS0_22gpu_kernel_impl_nocastIZZZNS0_61_GLOBAL__N__b29612f4_23_ActivationMishKernel_cu_f5210f67_354811mish_kernelERNS_18TensorIteratorBaseEENKUlvE_clEvENKUlvE0_clEvEUlfE_EEvS5_RKT_EUliE_EEviT1_)
        /*0854*/ 	.word	0x00000000


	//----- nvinfo : EIATTR_MIN_STACK_SIZE
	.align		4
.L_393:
        /*0858*/ 	.byte	0x04, 0x12
        /*085a*/ 	.short	(.L_395 - .L_394)
	.align		4
.L_394:
        /*085c*/ 	.word	index@(_ZN2at6native27unrolled_elementwise_kernelIZZZNS0_61_GLOBAL__N__b29612f4_23_ActivationMishKernel_cu_f5210f67_354811mish_kernelERNS_18TensorIteratorBaseEENKUlvE_clEvENKUlvE0_clEvEUlfE_St5arrayIPcLm2EELi4E23TrivialOffsetCalculatorILi1EjESC_NS0_6memory15LoadWithoutCastENSD_16StoreWithoutCastEEEviT_T0_T2_T3_T4_T5_)
        /*0860*/ 	.word	0x00000000


	//----- nvinfo : EIATTR_MIN_STACK_SIZE
	.align		4
.L_395:
        /*0864*/ 	.byte	0x04, 0x12
        /*0866*/ 	.short	(.L_397 - .L_396)
	.align		4
.L_396:
        /*0868*/ 	.word	index@(_ZN2at6native29vectorized_elementwise_kernelILi2EZZZNS0_61_GLOBAL__N__b29612f4_23_ActivationMishKernel_cu_f5210f67_354811mish_kernelERNS_18TensorIteratorBaseEENKUlvE_clEvENKUlvE0_clEvEUlfE_St5arrayIPcLm2EEEEviT0_T1_)
        /*086c*/ 	.word	0x00000000


	//----- nvinfo : EIATTR_MIN_STACK_SIZE
	.align		4
.L_397:
        /*0870*/ 	.byte	0x04, 0x12
        /*0872*/ 	.short	(.L_399 - .L_398)
	.align		4
.L_398:
        /*0874*/ 	.word	index@(_ZN2at6native29vectorized_elementwise_kernelILi4EZZZNS0_61_GLOBAL__N__b29612f4_23_ActivationMishKernel_cu_f5210f67_354811mish_kernelERNS_18TensorIteratorBaseEENKUlvE_clEvENKUlvE0_clEvEUlfE_St5arrayIPcLm2EEEEviT0_T1_)
        /*0878*/ 	.word	0x00000000


	//----- nvinfo : EIATTR_MIN_STACK_SIZE
	.align		4
.L_399:
        /*087c*/ 	.byte	0x04, 0x12
        /*087e*/ 	.short	(.L_401 - .L_400)
	.align		4
.L_400:
        /*0880*/ 	.word	index@(_ZN2at6native29vectorized_elementwise_kernelILi8EZZZNS0_61_GLOBAL__N__b29612f4_23_ActivationMishKernel_cu_f5210f67_354811mish_kernelERNS_18TensorIteratorBaseEENKUlvE_clEvENKUlvE0_clEvEUlfE_St5arrayIPcLm2EEEEviT0_T1_)
        /*0884*/ 	.word	0x00000000


	//----- nvinfo : EIATTR_MIN_STACK_SIZE
	.align		4
.L_401:
        /*0888*/ 	.byte	0x04, 0x12
        /*088a*/ 	.short	(.L_403 - .L_402)
	.align		4
.L_402:
        /*088c*/ 	.word	index@(_ZN2at6native18elementwise_kernelILi128ELi4EZNS0_15gpu_kernel_implIZZZNS0_61_GLOBAL__N__b29612f4_23_ActivationMishKernel_cu_f5210f67_354811mish_kernelERNS_18TensorIteratorBaseEENKUlvE_clEvENKUlvE_clEvEUldE_EEvS5_RKT_EUliE_EEviT1_)
        /*0890*/ 	.word	0x00000000


	//----- nvinfo : EIATTR_MIN_STACK_SIZE
	.align		4
.L_403:
        /*0894*/ 	.byte	0x04, 0x12
        /*0896*/ 	.short	(.L_405 - .L_404)
	.align		4
.L_404:
        /*0898*/ 	.word	index@(_ZN2at6native27unrolled_elementwise_kernelIZZZNS0_61_GLOBAL__N__b29612f4_23_ActivationMishKernel_cu_f5210f67_354811mish_kernelERNS_18TensorIteratorBaseEENKUlvE_clEvENKUlvE_clEvEUldE_St5arrayIPcLm2EELi4E23TrivialOffsetCalculatorILi1EjESC_NS0_6memory12LoadWithCastILi1EEENSD_13StoreWithCastILi1EEEEEviT_T0_T2_T3_T4_T5_)
        /*089c*/ 	.word	0x00000000


	//----- nvinfo : EIATTR_MIN_STACK_SIZE
	.align		4
.L_405:
        /*08a0*/ 	.byte	0x04, 0x12
        /*08a2*/ 	.short	(.L_407 - .L_406)
	.align		4
.L_406:
        /*08a4*/ 	.word	index@(_ZN2at6native18elementwise_kernelILi128ELi2EZNS0_22gpu_kernel_impl_nocastIZZZNS0_61_GLOBAL__N__b29612f4_23_ActivationMishKernel_cu_f5210f67_354811mish_kernelERNS_18TensorIteratorBaseEENKUlvE_clEvENKUlvE_clEvEUldE_EEvS5_RKT_EUliE_EEviT1_)
        /*08a8*/ 	.word	0x00000000


	//----- nvinfo : EIATTR_MIN_STACK_SIZE
	.align		4
.L_407:
        /*08ac*/ 	.byte	0x04, 0x12
        /*08ae*/ 	.short	(.L_409 - .L_408)
	.align		4
.L_408:
        /*08b0*/ 	.word	index@(_ZN2at6native27unrolled_elementwise_kernelIZZZNS0_61_GLOBAL__N__b29612f4_23_ActivationMishKernel_cu_f5210f67_354811mish_kernelERNS_18TensorIteratorBaseEENKUlvE_clEvENKUlvE_clEvEUldE_St5arrayIPcLm2EELi4E23TrivialOffsetCalculatorILi1EjESC_NS0_6memory15LoadWithoutCastENSD_16StoreWithoutCastEEEviT_T0_T2_T3_T4_T5_)
        /*08b4*/ 	.word	0x00000000


	//----- nvinfo : EIATTR_MIN_STACK_SIZE
	.align		4
.L_409:
        /*08b8*/ 	.byte	0x04, 0x12
        /*08ba*/ 	.short	(.L_411 - .L_410)
	.align		4
.L_410:
        /*08bc*/ 	.word	index@(_ZN2at6native29vectorized_elementwise_kernelILi2EZZZNS0_61_GLOBAL__N__b29612f4_23_ActivationMishKernel_cu_f5210f67_354811mish_kernelERNS_18TensorIteratorBaseEENKUlvE_clEvENKUlvE_clEvEUldE_St5arrayIPcLm2EEEEviT0_T1_)
        /*08c0*/ 	.word	0x00000000


	//----- nvinfo : EIATTR_MIN_STACK_SIZE
	.align		4
.L_411:
        /*08c4*/ 	.byte	0x04, 0x12
        /*08c6*/ 	.short	(.L_413 - .L_412)
	.align		4
.L_412:
        /*08c8*/ 	.word	index@(_ZN2at6native29vectorized_elementwise_kernelILi4EZZZNS0_61_GLOBAL__N__b29612f4_23_ActivationMishKernel_cu_f5210f67_354811mish_kernelERNS_18TensorIteratorBaseEENKUlvE_clEvENKUlvE_clEvEUldE_St5arrayIPcLm2EEEEviT0_T1_)
        /*08cc*/ 	.word	0x00000000


	//----- nvinfo : EIATTR_MIN_STACK_SIZE
	.align		4
.L_413:
        /*08d0*/ 	.byte	0x04, 0x12
        /*08d2*/ 	.short	(.L_415 - .L_414)
	.align		4
.L_414:
        /*08d4*/ 	.word	index@(_ZN2at6native29vectorized_elementwise_kernelILi8EZZZNS0_61_GLOBAL__N__b29612f4_23_ActivationMishKernel_cu_f5210f67_354811mish_kernelERNS_18TensorIteratorBaseEENKUlvE_clEvENKUlvE_clEvEUldE_St5arrayIPcLm2EEEEviT0_T1_)
        /*08d8*/ 	.word	0x00000000
.L_415:


//--------------------- .nv.compat                --------------------------
	.section	.nv.compat,"",@"SHT_CUDA_COMPAT_INFO"
	.align	4
        /*0000*/ 	.byte	0x02, 0x09, 0x00, 0x00, 0x02, 0x02, 0x01, 0x00, 0x02, 0x05, 0x05, 0x00, 0x03, 0x07, 0x01, 0x01
        /*0010*/ 	.byte	0x02, 0x03, 0x00, 0x00, 0x02, 0x06, 0x01, 0x00, 0x04, 0x0b, 0x08, 0x00, 0x00, 0x00, 0x00, 0x00
        /*0020*/ 	.byte	0x00, 0x00, 0x00, 0x00


//--------------------- .nv.info._ZN2at6native18elementwise_kernelILi128ELi4EZNS0_15gpu_kernel_implIZZZNS0_61_GLOBAL__N__b29612f4_23_ActivationMishKernel_cu_f5210f67_354820mish_backward_kernelERNS_14TensorIteratorEENKUlvE_clEvENKUlvE2_clEvEUlN3c108BFloat16ES9_E_EEvRNS_18TensorIteratorBaseERKT_EUliE_EEviT1_ --------------------------
	.section	.nv.info._ZN2at6native18elementwise_kernelILi128ELi4EZNS0_15gpu_kernel_implIZZZNS0_61_GLOBAL__N__b29612f4_23_ActivationMishKernel_cu_f5210f67_354820mish_backward_kernelERNS_14TensorIteratorEENKUlvE_clEvENKUlvE2_clEvEUlN3c108BFloat16ES9_E_EEvRNS_18TensorIteratorBaseERKT_EUliE_EEviT1_,"",@"SHT_CUDA_INFO"
	.sectionflags	@""
	.align	4


	//----- nvinfo : EIATTR_CUDA_API_VERSION
	.align		4
        /*0000*/ 	.byte	0x04, 0x37
        /*0002*/ 	.short	(.L_417 - .L_416)
.L_416:
        /*0004*/ 	.word	0x00000082


	//----- nvinfo : EIATTR_KPARAM_INFO
	.align		4
.L_417:
        /*0008*/ 	.byte	0x04, 0x17
        /*000a*/ 	.short	(.L_419 - .L_418)
.L_418:
        /*000c*/ 	.word	0x00000000
        /*0010*/ 	.short	0x0001
        /*0012*/ 	.short	0x0008
        /*0014*/ 	.byte	0x00, 0xf0, 0x21, 0x0a


	//----- nvinfo : EIATTR_KPARAM_INFO
	.align		4
.L_419:
        /*0018*/ 	.byte	0x04, 0x17
        /*001a*/ 	.short	(.L_421 - .L_420)
.L_420:
        /*001c*/ 	.word	0x00000000
        /*0020*/ 	.short	0x0000
        /*0022*/ 	.short	0x0000
        /*0024*/ 	.byte	0x00, 0xf0, 0x11, 0x00


	//----- nvinfo : EIATTR_SPARSE_MMA_MASK
	.align		4
.L_421:
        /*0028*/ 	.byte	0x03, 0x50
        /*002a*/ 	.short	0x0000


	//----- nvinfo : EIATTR_MAXREG_COUNT
	.align		4
        /*002c*/ 	.byte	0x03, 0x1b
        /*002e*/ 	.short	0x0080


	//----- nvinfo : EIATTR_EXTERNS
	.align		4
        /*0030*/ 	.byte	0x04, 0x0f
        /*0032*/ 	.short	(.L_423 - .L_422)


	//   ....[0]....
	.align		4
.L_422:
        /*0034*/ 	.word	index@(__assertfail)


	//----- nvinfo : EIATTR_MERCURY_ISA_VERSION
	.align		4
.L_423:
        /*0038*/ 	.byte	0x03, 0x5f
        /*003a*/ 	.short	0x0101


	//----- nvinfo : EIATTR_SYSCALL_OFFSETS
	.align		4
        /*003c*/ 	.byte	0x04, 0x46
        /*003e*/ 	.short	(.L_425 - .L_424)


	//   ....[0]....
.L_424:
        /*0040*/ 	.word	0x000026e0


	//   ....[1]....
        /*0044*/ 	.word	0x000036b0


	//   ....[2]....
        /*0048*/ 	.word	0x000048f0


	//   ....[3]....
        /*004c*/ 	.word	0x00007030


	//   ....[4]....
        /*0050*/ 	.word	0x00008000


	//   ....[5]....
        /*0054*/ 	.word	0x00009230


	//   ....[6]....
        /*0058*/ 	.word	0x0000b960


	//   ....[7]....
        /*005c*/ 	.word	0x0000c930


	//   ....[8]....
        /*0060*/ 	.word	0x0000db60


	//   ....[9]....
        /*0064*/ 	.word	0x00010280


	//   ....[10]....
        /*0068*/ 	.word	0x00011250


	//   ....[11]....
        /*006c*/ 	.word	0x00012480


	//----- nvinfo : EIATTR_EXIT_INSTR_OFFSETS
	.align		4
.L_425:
        /*0070*/ 	.byte	0x04, 0x1c
        /*0072*/ 	.short	(.L_427 - .L_426)


	//   ....[0]....
.L_426:
        /*0074*/ 	.word	0x0000dc30


	//   ....[1]....
        /*0078*/ 	.word	0x000116b0


	//   ....[2]....
        /*007c*/ 	.word	0x000116f0


	//   ....[3]....
        /*0080*/ 	.word	0x00011790


	//   ....[4]....
        /*0084*/ 	.word	0x000117d0


	//   ....[5]....
        /*0088*/ 	.word	0x00011810


	//   ....[6]....
        /*008c*/ 	.word	0x000118a0


	//   ....[7]....
        /*0090*/ 	.word	0x000118e0


	//   ....[8]....
        /*0094*/ 	.word	0x00011980


	//   ....[9]....
        /*0098*/ 	.word	0x000119d0


	//   ....[10]....
        /*009c*/ 	.word	0x00011a20


	//   ....[11]....
        /*00a0*/ 	.word	0x00011af0


	//   ....[12]....
        /*00a4*/ 	.word	0x00011b50


	//   ....[13]....
        /*00a8*/ 	.word	0x00011ce0


	//   ....[14]....
        /*00ac*/ 	.word	0x00011e40


	//   ....[15]....
        /*00b0*/ 	.word	0x00011e60


	//   ....[16]....
        /*00b4*/ 	.word	0x00011f20


	//   ....[17]....
        /*00b8*/ 	.word	0x000120a0


	//   ....[18]....
        /*00bc*/ 	.word	0x00012220


	//   ....[19]....
        /*00c0*/ 	.word	0x00012380


	//   ....[20]....
        /*00c4*/ 	.word	0x00012490


	//   ....[21]....
        /*00c8*/ 	.word	0x000124d0


	//   ....[22]....
        /*00cc*/ 	.word	0x00012510


	//----- nvinfo : EIATTR_MAX_THREADS
	.align		4
.L_427:
        /*00d0*/ 	.byte	0x04, 0x05
        /*00d2*/ 	.short	(.L_429 - .L_428)
.L_428:
        /*00d4*/ 	.word	0x00000080
        /*00d8*/ 	.word	0x00000001
        /*00dc*/ 	.word	0x00000001


	//----- nvinfo : EIATTR_CRS_STACK_SIZE
	.align		4
.L_429:
        /*00e0*/ 	.byte	0x04, 0x1e
        /*00e2*/ 	.short	(.L_431 - .L_430)
.L_430:
        /*00e4*/ 	.word	0x00000000


	//----- nvinfo : EIATTR_CBANK_PARAM_SIZE
	.align		4
.L_431:
        /*00e8*/ 	.byte	0x03, 0x19
        /*00ea*/ 	.short	0x0290


	//----- nvinfo : EIATTR_PARAM_CBANK
	.align		4
        /*00ec*/ 	.byte	0x04, 0x0a
        /*00ee*/ 	.short	(.L_433 - .L_432)
	.align		4
.L_432:
        /*00f0*/ 	.word	index@(.nv.constant0._ZN2at6native18elementwise_kernelILi128ELi4EZNS0_15gpu_kernel_implIZZZNS0_61_GLOBAL__N__b29612f4_23_ActivationMishKernel_cu_f5210f67_354820mish_backward_kernelERNS_14TensorIteratorEENKUlvE_clEvENKUlvE2_clEvEUlN3c108BFloat16ES9_E_EEvRNS_18TensorIteratorBaseERKT_EUliE_EEviT1_)
        /*00f4*/ 	.short	0x0210
        /*00f6*/ 	.short	0x0290


	//----- nvinfo : EIATTR_SW_WAR
	.align		4
.L_433:
        /*00f8*/ 	.byte	0x04, 0x36
        /*00fa*/ 	.short	(.L_435 - .L_434)
.L_434:
        /*00fc*/ 	.word	0x00000008
.L_435:


//--------------------- .nv.info._ZN2at6native27unrolled_elementwise_kernelIZZZNS0_61_GLOBAL__N__b29612f4_23_ActivationMishKernel_cu_f5210f67_354820mish_backward_kernelERNS_14TensorIteratorEENKUlvE_clEvENKUlvE2_clEvEUlN3c108BFloat16ES8_E_St5arrayIPcLm3EELi4E23TrivialOffsetCalculatorILi2EjESD_ILi1EjENS0_6memory12LoadWithCastILi2EEENSG_13StoreWithCastILi1EEEEEviT_T0_T2_T3_T4_T5_ --------------------------
	.section	.nv.info._ZN2at6native27unrolled_elementwise_kernelIZZZNS0_61_GLOBAL__N__b29612f4_23_ActivationMishKernel_cu_f5210f67_354820mish_backward_kernelERNS_14TensorIteratorEENKUlvE_clEvENKUlvE2_clEvEUlN3c108BFloat16ES8_E_St5arrayIPcLm3EELi4E23TrivialOffsetCalculatorILi2EjESD_ILi1EjENS0_6memory12LoadWithCastILi2EEENSG_13StoreWithCastILi1EEEEEviT_T0_T2_T3_T4_T5_,"",@"SHT_CUDA_INFO"
	.sectionflags	@""
	.align	4


	//----- nvinfo : EIATTR_CUDA_API_VERSION
	.align		4
        /*0000*/ 	.byte	0x04, 0x37
        /*0002*/ 	.short	(.L_437 - .L_436)
.L_436:
        /*0004*/ 	.word	0x00000082


	//----- nvinfo : EIATTR_KPARAM_INFO
	.align		4
.L_437:
        /*0008*/ 	.byte	0x04, 0x17
        /*000a*/ 	.short	(.L_439 - .L_438)
.L_438:
        /*000c*/ 	.word	0x00000000
        /*0010*/ 	.short	0x0006
        /*0012*/ 	.short	0x0030
        /*0014*/ 	.byte	0x00, 0xf0, 0x21, 0x00


	//----- nvinfo : EIATTR_KPARAM_INFO
	.align		4
.L_439:
        /*0018*/ 	.byte	0x04, 0x17
        /*001a*/ 	.short	(.L_441 - .L_440)
.L_440:
        /*001c*/ 	.word	0x00000000
        /*0020*/ 	.short	0x0005
        /*0022*/ 	.short	0x0024
        /*0024*/ 	.byte	0x00, 0xf0, 0x31, 0x00


	//----- nvinfo : EIATTR_KPARAM_INFO
	.align		4
.L_441:
        /*0028*/ 	.byte	0x04, 0x17
        /*002a*/ 	.short	(.L_443 - .L_442)
.L_442:
        /*002c*/ 	.word	0x00000000
        /*0030*/ 	.short	0x0004
        /*0032*/ 	.short	0x0021
        /*0034*/ 	.byte	0x00, 0xf0, 0x05, 0x00


	//----- nvinfo : EIATTR_KPARAM_INFO
	.align		4
.L_443:
        /*0038*/ 	.byte	0x04, 0x17
        /*003a*/ 	.short	(.L_445 - .L_444)
.L_444:
        /*003c*/ 	.word	0x00000000
        /*0040*/ 	.short	0x0003
        /*0042*/ 	.short	0x0020
        /*0044*/ 	.byte	0x00, 0xf0, 0x05, 0x00


	//----- nvinfo : EIATTR_KPARAM_INFO
	.align		4
.L_445:
        /*0048*/ 	.byte	0x04, 0x17
        /*004a*/ 	.short	(.L_447 - .L_446)
.L_446:
        /*004c*/ 	.word	0x00000000
        /*0050*/ 	.short	0x0002
        /*0052*/ 	.short	0x0008
        /*0054*/ 	.byte	0x00, 0xf0, 0x61, 0x00


	//----- nvinfo : EIATTR_KPARAM_INFO
	.align		4
.L_447:
        /*0058*/ 	.byte	0x04, 0x17
        /*005a*/ 	.short	(.L_449 - .L_448)
.L_448:
        /*005c*/ 	.word	0x00000000
        /*0060*/ 	.short	0x0001
        /*0062*/ 	.short	0x0004
        /*0064*/ 	.byte	0x00, 0xf0, 0x05, 0x00


	//----- nvinfo : EIATTR_KPARAM_INFO
	.align		4
.L_449:
        /*0068*/ 	.byte	0x04, 0x17
        /*006a*/ 	.short	(.L_451 - .L_450)
.L_450:
        /*006c*/ 	.word	0x00000000
        /*0070*/ 	.short	0x0000
        /*0072*/ 	.short	0x0000
        /*0074*/ 	.byte	0x00, 0xf0, 0x11, 0x00


	//----- nvinfo : EIATTR_SPARSE_MMA_MASK
	.align		4
.L_451:
        /*0078*/ 	.byte	0x03, 0x50
        /*007a*/ 	.short	0x0000


	//----- nvinfo : EIATTR_MAXREG_COUNT
	.align		4
        /*007c*/ 	.byte	0x03, 0x1b
        /*007e*/ 	.short	0x00ff


	//----- nvinfo : EIATTR_EXTERNS
	.align		4
        /*0080*/ 	.byte	0x04, 0x0f
        /*0082*/ 	.short	(.L_453 - .L_452)


	//   ....[0]....
	.align		4
.L_452:
        /*0084*/ 	.word	index@(__assertfail)


	//----- nvinfo : EIATTR_MERCURY_ISA_VERSION
	.align		4
.L_453:
        /*0088*/ 	.byte	0x03, 0x5f
        /*008a*/ 	.short	0x0101


	//----- nvinfo : EIATTR_SYSCALL_OFFSETS
	.align		4
        /*008c*/ 	.byte	0x04, 0x46
        /*008e*/ 	.short	(.L_455 - .L_454)


	//   ....[0]....
.L_454:
        /*0090*/ 	.word	0x000010f0


	//   ....[1]....
        /*0094*/ 	.word	0x000021b0


	//   ....[2]....
        /*0098*/ 	.word	0x000032f0


	//   ....[3]....
        /*009c*/ 	.word	0x000043b0


	//   ....[4]....
        /*00a0*/ 	.word	0x00005500


	//   ....[5]....
        /*00a4*/ 	.word	0x000065d0


	//   ....[6]....
        /*00a8*/ 	.word	0x00007700


	//   ....[7]....
        /*00ac*/ 	.word	0x000087d0


	//   ....[8]....
        /*00b0*/ 	.word	0x0000a590


	//   ....[9]....
        /*00b4*/ 	.word	0x0000b5b0


	//   ....[10]....
        /*00b8*/ 	.word	0x0000c590


	//   ....[11]....
        /*00bc*/ 	.word	0x0000d570


	//----- nvinfo : EIATTR_EXIT_INSTR_OFFSETS
	.align		4
.L_455:
        /*00c0*/ 	.byte	0x04, 0x1c
        /*00c2*/ 	.short	(.L_457 - .L_456)


	//   ....[0]....
.L_456:
        /*00c4*/ 	.word	0x0000c650


	//   ....[1]....
        /*00c8*/ 	.word	0x0000c7a0


	//   ....[2]....
        /*00cc*/ 	.word	0x0000c7e0


	//   ....[3]....
        /*00d0*/ 	.word	0x0000c880


	//   ....[4]....
        /*00d4*/ 	.word	0x0000c8c0


	//   ....[5]....
        /*00d8*/ 	.word	0x0000c900


	//   ....[6]....
        /*00dc*/ 	.word	0x0000c990


	//   ....[7]....
        /*00e0*/ 	.word	0x0000c9d0


	//   ....[8]....
        /*00e4*/ 	.word	0x0000ca70


	//   ....[9]....
        /*00e8*/ 	.word	0x0000cac0


	//   ....[10]....
        /*00ec*/ 	.word	0x0000cb10


	//   ....[11]....
        /*00f0*/ 	.word	0x0000cbe0


	//   ....[12]....
        /*00f4*/ 	.word	0x0000cc40


	//   ....[13]....
        /*00f8*/ 	.word	0x0000cdd0


	//   ....[14]....
        /*00fc*/ 	.word	0x0000cf30


	//   ....[15]....
        /*0100*/ 	.word	0x0000cf50


	//   ....[16]....
        /*0104*/ 	.word	0x0000d010


	//   ....[17]....
        /*0108*/ 	.word	0x0000d190


	//   ....[18]....
        /*010c*/ 	.word	0x0000d310


	//   ....[19]....
        /*0110*/ 	.word	0x0000d470


	//   ....[20]....
        /*0114*/ 	.word	0x0000d580


	//   ....[21]....
        /*0118*/ 	.word	0x0000d5c0


	//   ....[22]....
        /*011c*/ 	.word	0x0000d600


	//----- nvinfo : EIATTR_MAX_THREADS
	.align		4
.L_457:
        /*0120*/ 	.byte	0x04, 0x05
        /*0122*/ 	.short	(.L_459 - .L_458)
.L_458:
        /*0124*/ 	.word	0x00000080
        /*0128*/ 	.word	0x00000001
        /*012c*/ 	.word	0x00000001


	//----- nvinfo : EIATTR_CRS_STACK_SIZE
	.align		4
.L_459:
        /*0130*/ 	.byte	0x04, 0x1e
        /*0132*/ 	.short	(.L_461 - .L_460)
.L_460:
        /*0134*/ 	.word	0x00000000


	//----- nvinfo : EIATTR_CBANK_PARAM_SIZE
	.align		4
.L_461:
        /*0138*/ 	.byte	0x03, 0x19
        /*013a*/ 	.short	0x0038


	//----- nvinfo : EIATTR_PARAM_CBANK
	.align		4
        /*013c*/ 	.byte	0x04, 0x0a
        /*013e*/ 	.short	(.L_463 - .L_462)
	.align		4
.L_462:
        /*0140*/ 	.word	index@(.nv.constant0._ZN2at6native27unrolled_elementwise_kernelIZZZNS0_61_GLOBAL__N__b29612f4_23_ActivationMishKernel_cu_f5210f67_354820mish_backward_kernelERNS_14TensorIteratorEENKUlvE_clEvENKUlvE2_clEvEUlN3c108BFloat16ES8_E_St5arrayIPcLm3EELi4E23TrivialOffsetCalculatorILi2EjESD_ILi1EjENS0_6memory12LoadWithCastILi2EEENSG_13StoreWithCastILi1EEEEEviT_T0_T2_T3_T4_T5_)
        /*0144*/ 	.short	0x0210
        /*0146*/ 	.short	0x0038


	//----- nvinfo : EIATTR_SW_WAR
	.align		4
.L_463:
        /*0148*/ 	.byte	0x04, 0x36
        /*014a*/ 	.short	(.L_465 - .L_464)
.L_464:
        /*014c*/ 	.word	0x00000008
.L_465:


//--------------------- .nv.info._ZN2at6native18elementwise_kernelILi128ELi4EZNS0_22gpu_kernel_impl_nocastIZZZNS0_61_GLOBAL__N__b29612f4_23_ActivationMishKernel_cu_f5210f67_354820mish_backward_kernelERNS_14TensorIteratorEENKUlvE_clEvENKUlvE2_clEvEUlN3c108BFloat16ES9_E_EEvRNS_18TensorIteratorBaseERKT_EUliE_EEviT1_ --------------------------
	.section	.nv.info._ZN2at6native18elementwise_kernelILi128ELi4EZNS0_22gpu_kernel_impl_nocastIZZZNS0_61_GLOBAL__N__b29612f4_23_ActivationMishKernel_cu_f5210f67_354820mish_backward_kernelERNS_14TensorIteratorEENKUlvE_clEvENKUlvE2_clEvEUlN3c108BFloat16ES9_E_EEvRNS_18TensorIteratorBaseERKT_EUliE_EEviT1_,"",@"SHT_CUDA_INFO"
	.sectionflags	@""
	.align	4


	//----- nvinfo : EIATTR_CUDA_API_VERSION
	.align		4
        /*0000*/ 	.byte	0x04, 0x37
        /*0002*/ 	.short	(.L_467 - .L_466)
.L_466:
        /*0004*/ 	.word	0x00000082


	//----- nvinfo : EIATTR_KPARAM_INFO
	.align		4
.L_467:
        /*0008*/ 	.byte	0x04, 0x17
        /*000a*/ 	.short	(.L_469 - .L_468)
.L_468:
        /*000c*/ 	.word	0x00000000
        /*0010*/ 	.short	0x0001
        /*0012*/ 	.short	0x0008
        /*0014*/ 	.byte	0x00, 0xf0, 0x21, 0x0a


	//----- nvinfo : EIATTR_KPARAM_INFO
	.align		4
.L_469:
        /*0018*/ 	.byte	0x04, 0x17
        /*001a*/ 	.short	(.L_471 - .L_470)
.L_470:
        /*001c*/ 	.word	0x00000000
        /*0020*/ 	.short	0x0000
        /*0022*/ 	.short	0x0000
        /*0024*/ 	.byte	0x00, 0xf0, 0x11, 0x00


	//----- nvinfo : EIATTR_SPARSE_MMA_MASK
	.align		4
.L_471:
        /*0028*/ 	.byte	0x03, 0x50
        /*002a*/ 	.short	0x0000


	//----- nvinfo : EIATTR_MAXREG_COUNT
	.align		4
        /*002c*/ 	.byte	0x03, 0x1b
        /*002e*/ 	.short	0x0080


	//----- nvinfo : EIATTR_MERCURY_ISA_VERSION
	.align		4
        /*0030*/ 	.byte	0x03, 0x5f
        /*0032*/ 	.short	0x0101


	//----- nvinfo : EIATTR_EXIT_INSTR_OFFSETS
	.align		4
        /*0034*/ 	.byte	0x04, 0x1c
        /*0036*/ 	.short	(.L_473 - .L_472)


	//   ....[0]....
.L_472:
        /*0038*/ 	.word	0x00004e30


	//   ....[1]....
        /*003c*/ 	.word	0x000067e0


	//----- nvinfo : EIATTR_MAX_THREADS
	.align		4
.L_473:
        /*0040*/ 	.byte	0x04, 0x05
        /*0042*/ 	.short	(.L_475 - .L_474)
.L_474:
        /*0044*/ 	.word	0x00000080
        /*0048*/ 	.word	0x00000001
        /*004c*/ 	.word	0x00000001


	//----- nvinfo : EIATTR_CRS_STACK_SIZE
	.align		4
.L_475:
        /*0050*/ 	.byte	0x04, 0x1e
        /*0052*/ 	.short	(.L_477 - .L_476)
.L_476:
        /*0054*/ 	.word	0x00000000


	//----- nvinfo : EIATTR_CBANK_PARAM_SIZE
	.align		4
.L_477:
        /*0058*/ 	.byte	0x03, 0x19
        /*005a*/ 	.short	0x0290


	//----- nvinfo : EIATTR_PARAM_CBANK
	.align		4
        /*005c*/ 	.byte	0x04, 0x0a
        /*005e*/ 	.short	(.L_479 - .L_478)
	.align		4
.L_478:
        /*0060*/ 	.word	index@(.nv.constant0._ZN2at6native18elementwise_kernelILi128ELi4EZNS0_22gpu_kernel_impl_nocastIZZZNS0_61_GLOBAL__N__b29612f4_23_ActivationMishKernel_cu_f5210f67_354820mish_backward_kernelERNS_14TensorIteratorEENKUlvE_clEvENKUlvE2_clEvEUlN3c108BFloat16ES9_E_EEvRNS_18TensorIteratorBaseERKT_EUliE_EEviT1_)
        /*0064*/ 	.short	0x0210
        /*0066*/ 	.short	0x0290


	//----- nvinfo : EIATTR_SW_WAR
	.align		4
.L_479:
        /*0068*/ 	.byte	0x04, 0x36
        /*006a*/ 	.short	(.L_481 - .L_480)
.L_480:
        /*006c*/ 	.word	0x00000008
.L_481:


//--------------------- .nv.info._ZN2at6native27unrolled_elementwise_kernelIZZZNS0_61_GLOBAL__N__b29612f4_23_ActivationMishKernel_cu_f5210f67_354820mish_backward_kernelERNS_14TensorIteratorEENKUlvE_clEvENKUlvE2_clEvEUlN3c108BFloat16ES8_E_St5arrayIPcLm3EELi4E23TrivialOffsetCalculatorILi2EjESD_ILi1EjENS0_6memory15LoadWithoutCastENSG_16StoreWithoutCastEEEviT_T0_T2_T3_T4_T5_ --------------------------
	.section	.nv.info._ZN2at6native27unrolled_elementwise_kernelIZZZNS0_61_GLOBAL__N__b29612f4_23_ActivationMishKernel_cu_f5210f67_354820mish_backward_kernelERNS_14TensorIteratorEENKUlvE_clEvENKUlvE2_clEvEUlN3c108BFloat16ES8_E_St5arrayIPcLm3EELi4E23TrivialOffsetCalculatorILi2EjESD_ILi1EjENS0_6memory15LoadWithoutCastENSG_16StoreWithoutCastEEEviT_T0_T2_T3_T4_T5_,"",@"SHT_CUDA_INFO"
	.sectionflags	@""
	.align	4


	//----- nvinfo : EIATTR_CUDA_API_VERSION
	.align		4
        /*0000*/ 	.byte	0x04, 0x37
        /*0002*/ 	.short	(.L_483 - .L_482)
.L_482:
        /*0004*/ 	.word	0x00000082


	//----- nvinfo : EIATTR_KPARAM_INFO
	.align		4
.L_483:
        /*0008*/ 	.byte	0x04, 0x17
        /*000a*/ 	.short	(.L_485 - .L_484)
.L_484:
        /*000c*/ 	.word	0x00000000
        /*0010*/ 	.short	0x0006
        /*0012*/ 	.short	0x0023
        /*0014*/ 	.byte	0x00, 0xf0, 0x05, 0x00


	//----- nvinfo : EIATTR_KPARAM_INFO
	.align		4
.L_485:
        /*0018*/ 	.byte	0x04, 0x17
        /*001a*/ 	.short	(.L_487 - .L_486)
.L_486:
        /*001c*/ 	.word	0x00000000
        /*0020*/ 	.short	0x0005
        /*0022*/ 	.short	0x0022
        /*0024*/ 	.byte	0x00, 0xf0, 0x05, 0x00


	//----- nvinfo : EIATTR_KPARAM_INFO
	.align		4
.L_487:
        /*0028*/ 	.byte	0x04, 0x17
        /*002a*/ 	.short	(.L_489 - .L_488)
.L_488:
        /*002c*/ 	.word	0x00000000
        /*0030*/ 	.short	0x0004
        /*0032*/ 	.short	0x0021
        /*0034*/ 	.byte	0x00, 0xf0, 0x05, 0x00


	//----- nvinfo : EIATTR_KPARAM_INFO
	.align		4
.L_489:
        /*0038*/ 	.byte	0x04, 0x17
        /*003a*/ 	.short	(.L_491 - .L_490)
.L_490:
        /*003c*/ 	.word	0x00000000
        /*0040*/ 	.short	0x0003
        /*0042*/ 	.short	0x0020
        /*0044*/ 	.byte	0x00, 0xf0, 0x05, 0x00


	//----- nvinfo : EIATTR_KPARAM_INFO
	.align		4
.L_491:
        /*0048*/ 	.byte	0x04, 0x17
        /*004a*/ 	.short	(.L_493 - .L_492)
.L_492:
        /*004c*/ 	.word	0x00000000
        /*0050*/ 	.short	0x0002
        /*0052*/ 	.short	0x0008
        /*0054*/ 	.byte	0x00, 0xf0, 0x61, 0x00


	//----- nvinfo : EIATTR_KPARAM_INFO
	.align		4
.L_493:
        /*0058*/ 	.byte	0x04, 0x17
        /*005a*/ 	.short	(.L_495 - .L_494)
.L_494:
        /*005c*/ 	.word	0x00000000
        /*0060*/ 	.short	0x0001
        /*0062*/ 	.short	0x0004
        /*0064*/ 	.byte	0x00, 0xf0, 0x05, 0x00


	//----- nvinfo : EIATTR_KPARAM_INFO
	.align		4
.L_495:
        /*0068*/ 	.byte	0x04, 0x17
        /*006a*/ 	.short	(.L_497 - .L_496)
.L_496:
        /*006c*/ 	.word	0x00000000
        /*0070*/ 	.short	0x0000
        /*0072*/ 	.short	0x0000
        /*0074*/ 	.byte	0x00, 0xf0, 0x11, 0x00


	//----- nvinfo : EIATTR_SPARSE_MMA_MASK
	.align		4
.L_497:
        /*0078*/ 	.byte	0x03, 0x50
        /*007a*/ 	.short	0x0000


	//----- nvinfo : EIATTR_MAXREG_COUNT
	.align		4
        /*007c*/ 	.byte	0x03, 0x1b
        /*007e*/ 	.short	0x00ff


	//----- nvinfo : EIATTR_MERCURY_ISA_VERSION
	.align		4
        /*0080*/ 	.byte	0x03, 0x5f
        /*0082*/ 	.short	0x0101


	//----- nvinfo : EIATTR_EXIT_INSTR_OFFSETS
	.align		4
        /*0084*/ 	.byte	0x04, 0x1c
        /*0086*/ 	.short	(.L_499 - .L_498)


	//   ....[0]....
.L_498:
        /*0088*/ 	.word	0x00001130


	//   ....[1]....
        /*008c*/ 	.word	0x00001180


	//----- nvinfo : EIATTR_MAX_THREADS
	.align		4
.L_499:
        /*0090*/ 	.byte	0x04, 0x05
        /*0092*/ 	.short	(.L_501 - .L_500)
.L_500:
        /*0094*/ 	.word	0x00000080
        /*0098*/ 	.word	0x00000001
        /*009c*/ 	.word	0x00000001


	//----- nvinfo : EIATTR_CRS_STACK_SIZE
	.align		4
.L_501:
        /*00a0*/ 	.byte	0x04, 0x1e
        /*00a2*/ 	.short	(.L_503 - .L_502)
.L_502:
        /*00a4*/ 	.word	0x00000000


	//----- nvinfo : EIATTR_CBANK_PARAM_SIZE
	.align		4
.L_503:
        /*00a8*/ 	.byte	0x03, 0x19
        /*00aa*/ 	.short	0x0024


	//----- nvinfo : EIATTR_PARAM_CBANK
	.align		4
        /*00ac*/ 	.byte	0x04, 0x0a
        /*00ae*/ 	.short	(.L_505 - .L_504)
	.align		4
.L_504:
        /*00b0*/ 	.word	index@(.nv.constant0._ZN2at6native27unrolled_elementwise_kernelIZZZNS0_61_GLOBAL__N__b29612f4_23_ActivationMishKernel_cu_f5210f67_354820mish_backward_kernelERNS_14TensorIteratorEENKUlvE_clEvENKUlvE2_clEvEUlN3c108BFloat16ES8_E_St5arrayIPcLm3EELi4E23TrivialOffsetCalculatorILi2EjESD_ILi1EjENS0_6memory15LoadWithoutCastENSG_16StoreWithoutCastEEEviT_T0_T2_T3_T4_T5_)
        /*00b4*/ 	.short	0x0210
        /*00b6*/ 	.short	0x0024


	//----- nvinfo : EIATTR_SW_WAR
	.align		4
.L_505:
        /*00b8*/ 	.byte	0x04, 0x36
        /*00ba*/ 	.short	(.L_507 - .L_506)
.L_506:
        /*00bc*/ 	.word	0x00000008
.L_507:


//--------------------- .nv.info._ZN2at6native29vectorized_elementwise_kernelILi2EZZZNS0_61_GLOBAL__N__b29612f4_23_ActivationMishKernel_cu_f5210f67_354820mish_backward_kernelERNS_14TensorIteratorEENKUlvE_clEvENKUlvE2_clEvEUlN3c108BFloat16ES8_E_St5arrayIPcLm3EEEEviT0_T1_ --------------------------
	.section	.nv.info._ZN2at6native29vectorized_elementwise_kernelILi2EZZZNS0_61_GLOBAL__N__b29612f4_23_ActivationMishKernel_cu_f5210f67_354820mish_backward_kernelERNS_14TensorIteratorEENKUlvE_clEvENKUlvE2_clEvEUlN3c108BFloat16ES8_E_St5arrayIPcLm3EEEEviT0_T1_,"",@"SHT_CUDA_INFO"
	.sectionflags	@""
	.align	4


	//----- nvinfo : EIATTR_CUDA_API_VERSION
	.align		4
        /*0000*/ 	.byte	0x04, 0x37
        /*0002*/ 	.short	(.L_509 - .L_508)
.L_508:
        /*0004*/ 	.word	0x00000082


	//----- nvinfo : EIATTR_KPARAM_INFO
	.align		4
.L_509:
        /*0008*/ 	.byte	0x04, 0x17
        /*000a*/ 	.short	(.L_511 - .L_510)
.L_510:
        /*000c*/ 	.word	0x00000000
        /*0010*/ 	.short	0x0002
        /*0012*/ 	.short	0x0008
        /*0014*/ 	.byte	0x00, 0xf0, 0x61, 0x00


	//----- nvinfo : EIATTR_KPARAM_INFO
	.align		4
.L_511:
        /*0018*/ 	.byte	0x04, 0x17
        /*001a*/ 	.short	(.L_513 - .L_512)
.L_512:
        /*001c*/ 	.word	0x00000000
        /*0020*/ 	.short	0x0001
        /*0022*/ 	.short	0x0004
        /*0024*/ 	.byte	0x00, 0xf0, 0x05, 0x00


	//----- nvinfo : EIATTR_KPARAM_INFO
	.align		4
.L_513:
        /*0028*/ 	.byte	0x04, 0x17
        /*002a*/ 	.short	(.L_515 - .L_514)
.L_514:
        /*002c*/ 	.word	0x00000000
        /*0030*/ 	.short	0x0000
        /*0032*/ 	.short	0x0000
        /*0034*/ 	.byte	0x00, 0xf0, 0x11, 0x00


	//----- nvinfo : EIATTR_SPARSE_MMA_MASK
	.align		4
.L_515:
        /*0038*/ 	.byte	0x03, 0x50
        /*003a*/ 	.short	0x0000


	//----- nvinfo : EIATTR_MAXREG_COUNT
	.align		4
        /*003c*/ 	.byte	0x03, 0x1b
        /*003e*/ 	.short	0x00ff


	//----- nvinfo : EIATTR_MERCURY_ISA_VERSION
	.align		4
        /*0040*/ 	.byte	0x03, 0x5f
        /*0042*/ 	.short	0x0101


	//----- nvinfo : EIATTR_EXIT_INSTR_OFFSETS
	.align		4
        /*0044*/ 	.byte	0x04, 0x1c
        /*0046*/ 	.short	(.L_517 - .L_516)


	//   ....[0]....
.L_516:
        /*0048*/ 	.word	0x000017c0


	//   ....[1]....
        /*004c*/ 	.word	0x000039c0


	//   ....[2]....
        /*0050*/ 	.word	0x00003a10


	//----- nvinfo : EIATTR_MAX_THREADS
	.align		4
.L_517:
        /*0054*/ 	.byte	0x04, 0x05
        /*0056*/ 	.short	(.L_519 - .L_518)
.L_518:
        /*0058*/ 	.word	0x00000080
        /*005c*/ 	.word	0x00000001
        /*0060*/ 	.word	0x00000001


	//----- nvinfo : EIATTR_CRS_STACK_SIZE
	.align		4
.L_519:
        /*0064*/ 	.byte	0x04, 0x1e
        /*0066*/ 	.short	(.L_521 - .L_520)
.L_520:
        /*0068*/ 	.word	0x00000000


	//----- nvinfo : EIATTR_CBANK_PARAM_SIZE
	.align		4
.L_521:
        /*006c*/ 	.byte	0x03, 0x19
        /*006e*/ 	.short	0x0020


	//----- nvinfo : EIATTR_PARAM_CBANK
	.align		4
        /*0070*/ 	.byte	0x04, 0x0a
        /*0072*/ 	.short	(.L_523 - .L_522)
	.align		4
.L_522:
        /*0074*/ 	.word	index@(.nv.constant0._ZN2at6native29vectorized_elementwise_kernelILi2EZZZNS0_61_GLOBAL__N__b29612f4_23_ActivationMishKernel_cu_f5210f67_354820mish_backward_kernelERNS_14TensorIteratorEENKUlvE_clEvENKUlvE2_clEvEUlN3c108BFloat16ES8_E_St5arrayIPcLm3EEEEviT0_T1_)
        /*0078*/ 	.short	0x0210
        /*007a*/ 	.short	0x0020


	//----- nvinfo : EIATTR_SW_WAR
	.align		4
.L_523:
        /*007c*/ 	.byte	0x04, 0x36
        /*007e*/ 	.short	(.L_525 - .L_524)
.L_524:
        /*0080*/ 	.word	0x00000008
.L_525:


//--------------------- .nv.info._ZN2at6native29vectorized_elementwise_kernelILi4EZZZNS0_61_GLOBAL__N__b29612f4_23_ActivationMishKernel_cu_f5210f67_354820mish_backward_kernelERNS_14TensorIteratorEENKUlvE_clEvENKUlvE2_clEvEUlN3c108BFloat16ES8_E_St5arrayIPcLm3EEEEviT0_T1_ --------------------------
	.section	.nv.info._ZN2at6native29vectorized_elementwise_kernelILi4EZZZNS0_61_GLOBAL__N__b29612f4_23_ActivationMishKernel_cu_f5210f67_354820mish_backward_kernelERNS_14TensorIteratorEENKUlvE_clEvENKUlvE2_clEvEUlN3c108BFloat16ES8_E_St5arrayIPcLm3EEEEviT0_T1_,"",@"SHT_CUDA_INFO"
	.sectionflags	@""
	.align	4


	//----- nvinfo : EIATTR_CUDA_API_VERSION
	.align		4
        /*0000*/ 	.byte	0x04, 0x37
        /*0002*/ 	.short	(.L_527 - .L_526)
.L_526:
        /*0004*/ 	.word	0x00000082


	//----- nvinfo : EIATTR_KPARAM_INFO
	.align		4
.L_527:
        /*0008*/ 	.byte	0x04, 0x17
        /*000a*/ 	.short	(.L_529 - .L_528)
.L_528:
        /*000c*/ 	.word	0x00000000
        /*0010*/ 	.short	0x0002
        /*0012*/ 	.short	0x0008
        /*0014*/ 	.byte	0x00, 0xf0, 0x61, 0x00


	//----- nvinfo : EIATTR_KPARAM_INFO
	.align		4
.L_529:
        /*0018*/ 	.byte	0x04, 0x17
        /*001a*/ 	.short	(.L_531 - .L_530)
.L_530:
        /*001c*/ 	.word	0x00000000
        /*0020*/ 	.short	0x0001
        /*0022*/ 	.short	0x0004
        /*0024*/ 	.byte	0x00, 0xf0, 0x05, 0x00


	//----- nvinfo : EIATTR_KPARAM_INFO
	.align		4
.L_531:
        /*0028*/ 	.byte	0x04, 0x17
        /*002a*/ 	.short	(.L_533 - .L_532)
.L_532:
        /*002c*/ 	.word	0x00000000
        /*0030*/ 	.short	0x0000
        /*0032*/ 	.short	0x0000
        /*0034*/ 	.byte	0x00, 0xf0, 0x11, 0x00


	//----- nvinfo : EIATTR_SPARSE_MMA_MASK
	.align		4
.L_533:
        /*0038*/ 	.byte	0x03, 0x50
        /*003a*/ 	.short	0x0000


	//----- nvinfo : EIATTR_MAXREG_COUNT
	.align		4
        /*003c*/ 	.byte	0x03, 0x1b
        /*003e*/ 	.short	0x00ff


	//----- nvinfo : EIATTR_MERCURY_ISA_VERSION
	.align		4
        /*0040*/ 	.byte	0x03, 0x5f
        /*0042*/ 	.short	0x0101


	//----- nvinfo : EIATTR_EXIT_INSTR_OFFSETS
	.align		4
        /*0044*/ 	.byte	0x04, 0x1c
        /*0046*/ 	.short	(.L_535 - .L_534)


	//   ....[0]....
.L_534:
        /*0048*/ 	.word	0x00001760


	//   ....[1]....
        /*004c*/ 	.word	0x00003960


	//   ....[2]....
        /*0050*/ 	.word	0x000039b0


	//----- nvinfo : EIATTR_MAX_THREADS
	.align		4
.L_535:
        /*0054*/ 	.byte	0x04, 0x05
        /*0056*/ 	.short	(.L_537 - .L_536)
.L_536:
        /*0058*/ 	.word	0x00000080
        /*005c*/ 	.word	0x00000001
        /*0060*/ 	.word	0x00000001


	//----- nvinfo : EIATTR_CRS_STACK_SIZE
	.align		4
.L_537:
        /*0064*/ 	.byte	0x04, 0x1e
        /*0066*/ 	.short	(.L_539 - .L_538)
.L_538:
        /*0068*/ 	.word	0x00000000


	//----- nvinfo : EIATTR_CBANK_PARAM_SIZE
	.align		4
.L_539:
        /*006c*/ 	.byte	0x03, 0x19
        /*006e*/ 	.short	0x0020


	//----- nvinfo : EIATTR_PARAM_CBANK
	.align		4
        /*0070*/ 	.byte	0x04, 0x0a
        /*0072*/ 	.short	(.L_541 - .L_540)
	.align		4
.L_540:
        /*0074*/ 	.word	index@(.nv.constant0._ZN2at6native29vectorized_elementwise_kernelILi4EZZZNS0_61_GLOBAL__N__b29612f4_23_ActivationMishKernel_cu_f5210f67_354820mish_backward_kernelERNS_14TensorIteratorEENKUlvE_clEvENKUlvE2_clEvEUlN3c108BFloat16ES8_E_St5arrayIPcLm3EEEEviT0_T1_)
        /*0078*/ 	.short	0x0210
        /*007a*/ 	.short	0x0020


	//----- nvinfo : EIATTR_SW_WAR
	.align		4
.L_541:
        /*007c*/ 	.byte	0x04, 0x36
        /*007e*/ 	.short	(.L_543 - .L_542)
.L_542:
        /*0080*/ 	.word	0x00000008
.L_543:


//--------------------- .nv.info._ZN2at6native29vectorized_elementwise_kernelILi8EZZZNS0_61_GLOBAL__N__b29612f4_23_ActivationMishKernel_cu_f5210f67_354820mish_backward_kernelERNS_14TensorIteratorEENKUlvE_clEvENKUlvE2_clEvEUlN3c108BFloat16ES8_E_St5arrayIPcLm3EEEEviT0_T1_ --------------------------
	.section	.nv.info._ZN2at6native29vectorized_elementwise_kernelILi8EZZZNS0_61_GLOBAL__N__b29612f4_23_ActivationMishKernel_cu_f5210f67_354820mish_backward_kernelERNS_14TensorIteratorEENKUlvE_clEvENKUlvE2_clEvEUlN3c108BFloat16ES8_E_St5arrayIPcLm3EEEEviT0_T1_,"",@"SHT_CUDA_INFO"
	.sectionflags	@""
	.align	4


	//----- nvinfo : EIATTR_CUDA_API_VERSION
	.align		4
        /*0000*/ 	.byte	0x04, 0x37
        /*0002*/ 	.short	(.L_545 - .L_544)
.L_544:
        /*0004*/ 	.word	0x00000082


	//----- nvinfo : EIATTR_KPARAM_INFO
	.align		4
.L_545:
        /*0008*/ 	.byte	0x04, 0x17
        /*000a*/ 	.short	(.L_547 - .L_546)
.L_546:
        /*000c*/ 	.word	0x00000000
        /*0010*/ 	.short	0x0002
        /*0012*/ 	.short	0x0008
        /*0014*/ 	.byte	0x00, 0xf0, 0x61, 0x00


	//----- nvinfo : EIATTR_KPARAM_INFO
	.align		4
.L_547:
        /*0018*/ 	.byte	0x04, 0x17
        /*001a*/ 	.short	(.L_549 - .L_548)
.L_548:
        /*001c*/ 	.word	0x00000000
        /*0020*/ 	.short	0x0001
        /*0022*/ 	.short	0x0004
        /*0024*/ 	.byte	0x00, 0xf0, 0x05, 0x00


	//----- nvinfo : EIATTR_KPARAM_INFO
	.align		4
.L_549:
        /*0028*/ 	.byte	0x04, 0x17
        /*002a*/ 	.short	(.L_551 - .L_550)
.L_550:
        /*002c*/ 	.word	0x00000000
        /*0030*/ 	.short	0x0000
        /*0032*/ 	.short	0x0000
        /*0034*/ 	.byte	0x00, 0xf0, 0x11, 0x00


	//----- nvinfo : EIATTR_SPARSE_MMA_MASK
	.align		4
.L_551:
        /*0038*/ 	.byte	0x03, 0x50
        /*003a*/ 	.short	0x0000


	//----- nvinfo : EIATTR_MAXREG_COUNT
	.align		4
        /*003c*/ 	.byte	0x03, 0x1b
        /*003e*/ 	.short	0x00ff


	//----- nvinfo : EIATTR_MERCURY_ISA_VERSION
	.align		4
        /*0040*/ 	.byte	0x03, 0x5f
        /*0042*/ 	.short	0x0101


	//----- nvinfo : EIATTR_EXIT_INSTR_OFFSETS
	.align		4
        /*0044*/ 	.byte	0x04, 0x1c
        /*0046*/ 	.short	(.L_553 - .L_552)


	//   ....[0]....
.L_552:
        /*0048*/ 	.word	0x00001730


	//   ....[1]....
        /*004c*/ 	.word	0x00003930


	//   ....[2]....
        /*0050*/ 	.word	0x00003980


	//----- nvinfo : EIATTR_MAX_THREADS
	.align		4
.L_553:
        /*0054*/ 	.byte	0x04, 0x05
        /*0056*/ 	.short	(.L_555 - .L_554)
.L_554:
        /*0058*/ 	.word	0x00000080
        /*005c*/ 	.word	0x00000001
        /*0060*/ 	.word	0x00000001


	//----- nvinfo : EIATTR_CRS_STACK_SIZE
	.align		4
.L_555:
        /*0064*/ 	.byte	0x04, 0x1e
        /*0066*/ 	.short	(.L_557 - .L_556)
.L_556:
        /*0068*/ 	.word	0x00000000


	//----- nvinfo : EIATTR_CBANK_PARAM_SIZE
	.align		4
.L_557:
        /*006c*/ 	.byte	0x03, 0x19
        /*006e*/ 	.short	0x0020


	//----- nvinfo : EIATTR_PARAM_CBANK
	.align		4
        /*0070*/ 	.byte	0x04, 0x0a
        /*0072*/ 	.short	(.L_559 - .L_558)
	.align		4
.L_558:
        /*0074*/ 	.word	index@(.nv.constant0._ZN2at6native29vectorized_elementwise_kernelILi8EZZZNS0_61_GLOBAL__N__b29612f4_23_ActivationMishKernel_cu_f5210f67_354820mish_backward_kernelERNS_14TensorIteratorEENKUlvE_clEvENKUlvE2_clEvEUlN3c108BFloat16ES8_E_St5arrayIPcLm3EEEEviT0_T1_)
        /*0078*/ 	.short	0x0210
        /*007a*/ 	.short	0x0020


	//----- nvinfo : EIATTR_SW_WAR
	.align		4
.L_559:
        /*007c*/ 	.byte	0x04, 0x36
        /*007e*/ 	.short	(.L_561 - .L_560)
.L_560:
        /*0080*/ 	.word	0x00000008
.L_561:


//--------------------- .nv.info._ZN2at6native18elementwise_kernelILi128ELi4EZNS0_15gpu_kernel_implIZZZNS0_61_GLOBAL__N__b29612f4_23_ActivationMishKernel_cu_f5210f67_354820mish_backward_kernelERNS_14TensorIteratorEENKUlvE_clEvENKUlvE1_clEvEUlN3c104HalfES9_E_EEvRNS_18TensorIteratorBaseERKT_EUliE_EEviT1_ --------------------------
	.section	.nv.info._ZN2at6native18elementwise_kernelILi128ELi4EZNS0_15gpu_kernel_implIZZZNS0_61_GLOBAL__N__b29612f4_23_ActivationMishKernel_cu_f5210f67_354820mish_backward_kernelERNS_14TensorIteratorEENKUlvE_clEvENKUlvE1_clEvEUlN3c104HalfES9_E_EEvRNS_18TensorIteratorBaseERKT_EUliE_EEviT1_,"",@"SHT_CUDA_INFO"
	.sectionflags	@""
	.align	4


	//----- nvinfo : EIATTR_CUDA_API_VERSION
	.align		4
        /*0000*/ 	.byte	0x04, 0x37
        /*0002*/ 	.short	(.L_563 - .L_562)
.L_562:
        /*0004*/ 	.word	0x00000082


	//----- nvinfo : EIATTR_KPARAM_INFO
	.align		4
.L_563:
        /*0008*/ 	.byte	0x04, 0x17
        /*000a*/ 	.short	(.L_565 - .L_564)
.L_564:
        /*000c*/ 	.word	0x00000000
        /*0010*/ 	.short	0x0001
        /*0012*/ 	.short	0x0008
        /*0014*/ 	.byte	0x00, 0xf0, 0x21, 0x0a


	//----- nvinfo : EIATTR_KPARAM_INFO
	.align		4
.L_565:
        /*0018*/ 	.byte	0x04, 0x17
        /*001a*/ 	.short	(.L_567 - .L_566)
.L_566:
        /*001c*/ 	.word	0x00000000
        /*0020*/ 	.short	0x0000
        /*0022*/ 	.short	0x0000
        /*0024*/ 	.byte	0x00, 0xf0, 0x11, 0x00


	//----- nvinfo : EIATTR_SPARSE_MMA_MASK
	.align		4
.L_567:
        /*0028*/ 	.byte	0x03, 0x50
        /*002a*/ 	.short	0x0000


	//----- nvinfo : EIATTR_MAXREG_COUNT
	.align		4
        /*002c*/ 	.byte	0x03, 0x1b
        /*002e*/ 	.short	0x0080


	//----- nvinfo : EIATTR_EXTERNS
	.align		4
        /*0030*/ 	.byte	0x04, 0x0f
        /*0032*/ 	.short	(.L_569 - .L_568)


	//   ....[0]....
	.align		4
.L_568:
        /*0034*/ 	.word	index@(__assertfail)


	//----- nvinfo : EIATTR_MERCURY_ISA_VERSION
	.align		4
.L_569:
        /*0038*/ 	.byte	0x03, 0x5f
        /*003a*/ 	.short	0x0101


	//----- nvinfo : EIATTR_SYSCALL_OFFSETS
	.align		4
        /*003c*/ 	.byte	0x04, 0x46
        /*003e*/ 	.short	(.L_571 - .L_570)


	//   ....[0]....
.L_570:
        /*0040*/ 	.word	0x000026b0


	//   ....[1]....
        /*0044*/ 	.word	0x00003660


	//   ....[2]....
        /*0048*/ 	.word	0x000048a0


	//   ....[3]....
        /*004c*/ 	.word	0x00006fb0


	//   ....[4]....
        /*0050*/ 	.word	0x00007f60


	//   ....[5]....
        /*0054*/ 	.word	0x000091a0


	//   ....[6]....
        /*0058*/ 	.word	0x0000b8a0


	//   ....[7]....
        /*005c*/ 	.word	0x0000c850


	//   ....[8]....
        /*0060*/ 	.word	0x0000da90


	//   ....[9]....
        /*0064*/ 	.word	0x00010180


	//   ....[10]....
        /*0068*/ 	.word	0x00011130


	//   ....[11]....
        /*006c*/ 	.word	0x00012360


	//----- nvinfo : EIATTR_EXIT_INSTR_OFFSETS
	.align		4
.L_571:
        /*0070*/ 	.byte	0x04, 0x1c
        /*0072*/ 	.short	(.L_573 - .L_572)


	//   ....[0]....
.L_572:
        /*0074*/ 	.word	0x0000db60


	//   ....[1]....
        /*0078*/ 	.word	0x00011590


	//   ....[2]....
        /*007c*/ 	.word	0x000115d0


	//   ....[3]....
        /*0080*/ 	.word	0x00011670


	//   ....[4]....
        /*0084*/ 	.word	0x000116b0


	//   ....[5]....
        /*0088*/ 	.word	0x000116f0


	//   ....[6]....
        /*008c*/ 	.word	0x00011780


	//   ....[7]....
        /*0090*/ 	.word	0x000117a0


	//   ....[8]....
        /*0094*/ 	.word	0x00011840


	//   ....[9]....
        /*0098*/ 	.word	0x00011890


	//   ....[10]....
        /*009c*/ 	.word	0x000118e0


	//   ....[11]....
        /*00a0*/ 	.word	0x000119b0


	//   ....[12]....
        /*00a4*/ 	.word	0x00011a10


	//   ....[13]....
        /*00a8*/ 	.word	0x00011ba0


	//   ....[14]....
        /*00ac*/ 	.word	0x00011d00


	//   ....[15]....
        /*00b0*/ 	.word	0x00011d40


	//   ....[16]....
        /*00b4*/ 	.word	0x00011e00


	//   ....[17]....
        /*00b8*/ 	.word	0x00011f80


	//   ....[18]....
        /*00bc*/ 	.word	0x00012100


	//   ....[19]....
        /*00c0*/ 	.word	0x00012260


	//   ....[20]....
        /*00c4*/ 	.word	0x00012370


	//   ....[21]....
        /*00c8*/ 	.word	0x000123b0


	//   ....[22]....
        /*00cc*/ 	.word	0x000123f0


	//----- nvinfo : EIATTR_MAX_THREADS
	.align		4
.L_573:
        /*00d0*/ 	.byte	0x04, 0x05
        /*00d2*/ 	.short	(.L_575 - .L_574)
.L_574:
        /*00d4*/ 	.word	0x00000080
        /*00d8*/ 	.word	0x00000001
        /*00dc*/ 	.word	0x00000001


	//----- nvinfo : EIATTR_CRS_STACK_SIZE
	.align		4
.L_575:
        /*00e0*/ 	.byte	0x04, 0x1e
        /*00e2*/ 	.short	(.L_577 - .L_576)
.L_576:
        /*00e4*/ 	.word	0x00000000


	//----- nvinfo : EIATTR_CBANK_PARAM_SIZE
	.align		4
.L_577:
        /*00e8*/ 	.byte	0x03, 0x19
        /*00ea*/ 	.short	0x0290


	//----- nvinfo : EIATTR_PARAM_CBANK
	.align		4
        /*00ec*/ 	.byte	0x04, 0x0a
        /*00ee*/ 	.short	(.L_579 - .L_578)
	.align		4
.L_578:
        /*00f0*/ 	.word	index@(.nv.constant0._ZN2at6native18elementwise_kernelILi128ELi4EZNS0_15gpu_kernel_implIZZZNS0_61_GLOBAL__N__b29612f4_23_ActivationMishKernel_cu_f5210f67_354820mish_backward_kernelERNS_14TensorIteratorEENKUlvE_clEvENKUlvE1_clEvEUlN3c104HalfES9_E_EEvRNS_18TensorIteratorBaseERKT_EUliE_EEviT1_)
        /*00f4*/ 	.short	0x0210
        /*00f6*/ 	.short	0x0290


	//----- nvinfo : EIATTR_SW_WAR
	.align		4
.L_579:
        /*00f8*/ 	.byte	0x04, 0x36
        /*00fa*/ 	.short	(.L_581 - .L_580)
.L_580:
        /*00fc*/ 	.word	0x00000008
.L_581:


//--------------------- .nv.info._ZN2at6native27unrolled_elementwise_kernelIZZZNS0_61_GLOBAL__N__b29612f4_23_ActivationMishKernel_cu_f5210f67_354820mish_backward_kernelERNS_14TensorIteratorEENKUlvE_clEvENKUlvE1_clEvEUlN3c104HalfES8_E_St5arrayIPcLm3EELi4E23TrivialOffsetCalculatorILi2EjESD_ILi1EjENS0_6memory12LoadWithCastILi2EEENSG_13StoreWithCastILi1EEEEEviT_T0_T2_T3_T4_T5_ --------------------------
	.section	.nv.info._ZN2at6native27unrolled_elementwise_kernelIZZZNS0_61_GLOBAL__N__b29612f4_23_ActivationMishKernel_cu_f5210f67_354820mish_backward_kernelERNS_14TensorIteratorEENKUlvE_clEvENKUlvE1_clEvEUlN3c104HalfES8_E_St5arrayIPcLm3EELi4E23TrivialOffsetCalculatorILi2EjESD_ILi1EjENS0_6memory12LoadWithCastILi2EEENSG_13StoreWithCastILi1EEEEEviT_T0_T2_T3_T4_T5_,"",@"SHT_CUDA_INFO"
	.sectionflags	@""
	.align	4


	//----- nvinfo : EIATTR_CUDA_API_VERSION
	.align		4
        /*0000*/ 	.byte	0x04, 0x37
        /*0002*/ 	.short	(.L_583 - .L_582)
.L_582:
        /*0004*/ 	.word	0x00000082


	//----- nvinfo : EIATTR_KPARAM_INFO
	.align		4
.L_583:
        /*0008*/ 	.byte	0x04, 0x17
        /*000a*/ 	.short	(.L_585 - .L_584)
.L_584:
        /*000c*/ 	.word	0x00000000
        /*0010*/ 	.short	0x0006
        /*0012*/ 	.short	0x0030
        /*0014*/ 	.byte	0x00, 0xf0, 0x21, 0x00


	//----- nvinfo : EIATTR_KPARAM_INFO
	.align		4
.L_585:
        /*0018*/ 	.byte	0x04, 0x17
        /*001a*/ 	.short	(.L_587 - .L_586)
.L_586:
        /*001c*/ 	.word	0x00000000
        /*0020*/ 	.short	0x0005
        /*0022*/ 	.short	0x0024
        /*0024*/ 	.byte	0x00, 0xf0, 0x31, 0x00


	//----- nvinfo : EIATTR_KPARAM_INFO
	.align		4
.L_587:
        /*0028*/ 	.byte	0x04, 0x17
        /*002a*/ 	.short	(.L_589 - .L_588)
.L_588:
        /*002c*/ 	.word	0x00000000
        /*0030*/ 	.short	0x0004
        /*0032*/ 	.short	0x0021
        /*0034*/ 	.byte	0x00, 0xf0, 0x05, 0x00


	//----- nvinfo : EIATTR_KPARAM_INFO
	.align		4
.L_589:
        /*0038*/ 	.byte	0x04, 0x17
        /*003a*/ 	.short	(.L_591 - .L_590)
.L_590:
        /*003c*/ 	.word	0x00000000
        /*0040*/ 	.short	0x0003
        /*0042*/ 	.short	0x0020
        /*0044*/ 	.byte	0x00, 0xf0, 0x05, 0x00


	//----- nvinfo : EIATTR_KPARAM_INFO
	.align		4
.L_591:
        /*0048*/ 	.byte	0x04, 0x17
        /*004a*/ 	.short	(.L_593 - .L_592)
.L_592:
        /*004c*/ 	.word	0x00000000
        /*0050*/ 	.short	0x0002
        /*0052*/ 	.short	0x0008
        /*0054*/ 	.byte	0x00, 0xf0, 0x61, 0x00


	//----- nvinfo : EIATTR_KPARAM_INFO
	.align		4
.L_593:
        /*0058*/ 	.byte	0x04, 0x17
        /*005a*/ 	.short	(.L_595 - .L_594)
.L_594:
        /*005c*/ 	.word	0x00000000
        /*0060*/ 	.short	0x0001
        /*0062*/ 	.short	0x0004
        /*0064*/ 	.byte	0x00, 0xf0, 0x05, 0x00


	//----- nvinfo : EIATTR_KPARAM_INFO
	.align		4
.L_595:
        /*0068*/ 	.byte	0x04, 0x17
        /*006a*/ 	.short	(.L_597 - .L_596)
.L_596:
        /*006c*/ 	.word	0x00000000
        /*0070*/ 	.short	0x0000
        /*0072*/ 	.short	0x0000
        /*0074*/ 	.byte	0x00, 0xf0, 0x11, 0x00


	//----- nvinfo : EIATTR_SPARSE_MMA_MASK
	.align		4
.L_597:
        /*0078*/ 	.byte	0x03, 0x50
        /*007a*/ 	.short	0x0000


	//----- nvinfo : EIATTR_MAXREG_COUNT
	.align		4
        /*007c*/ 	.byte	0x03, 0x1b
        /*007e*/ 	.short	0x00ff


	//----- nvinfo : EIATTR_EXTERNS
	.align		4
        /*0080*/ 	.byte	0x04, 0x0f
        /*0082*/ 	.short	(.L_599 - .L_598)


	//   ....[0]....
	.align		4
.L_598:
        /*0084*/ 	.word	index@(__assertfail)


	//----- nvinfo : EIATTR_MERCURY_ISA_VERSION
	.align		4
.L_599:
        /*0088*/ 	.byte	0x03, 0x5f
        /*008a*/ 	.short	0x0101


	//----- nvinfo : EIATTR_SYSCALL_OFFSETS
	.align		4
        /*008c*/ 	.byte	0x04, 0x46
        /*008e*/ 	.short	(.L_601 - .L_600)


	//   ....[0]....
.L_600:
        /*0090*/ 	.word	0x000010c0


	//   ....[1]....
        /*0094*/ 	.word	0x00002150


	//   ....[2]....
        /*0098*/ 	.word	0x00003260


	//   ....[3]....
        /*009c*/ 	.word	0x000042f0


	//   ....[4]....
        /*00a0*/ 	.word	0x00005400


	//   ....[5]....
        /*00a4*/ 	.word	0x000064a0


	//   ....[6]....
        /*00a8*/ 	.word	0x000075a0


	//   ....[7]....
        /*00ac*/ 	.word	0x00008640


	//   ....[8]....
        /*00b0*/ 	.word	0x0000a400


	//   ....[9]....
        /*00b4*/ 	.word	0x0000b420


	//   ....[10]....
        /*00b8*/ 	.word	0x0000c400


	//   ....[11]....
        /*00bc*/ 	.word	0x0000d3e0


	//----- nvinfo : EIATTR_EXIT_INSTR_OFFSETS
	.align		4
.L_601:
        /*00c0*/ 	.byte	0x04, 0x1c
        /*00c2*/ 	.short	(.L_603 - .L_602)


	//   ....[0]....
.L_602:
        /*00c4*/ 	.word	0x0000c4c0


	//   ....[1]....
        /*00c8*/ 	.word	0x0000c610


	//   ....[2]....
        /*00cc*/ 	.word	0x0000c650


	//   ....[3]....
        /*00d0*/ 	.word	0x0000c6f0


	//   ....[4]....
        /*00d4*/ 	.word	0x0000c730


	//   ....[5]....
        /*00d8*/ 	.word	0x0000c770


	//   ....[6]....
        /*00dc*/ 	.word	0x0000c800


	//   ....[7]....
        /*00e0*/ 	.word	0x0000c820


	//   ....[8]....
        /*00e4*/ 	.word	0x0000c8c0


	//   ....[9]....
        /*00e8*/ 	.word	0x0000c910


	//   ....[10]....
        /*00ec*/ 	.word	0x0000c960


	//   ....[11]....
        /*00f0*/ 	.word	0x0000ca30


	//   ....[12]....
        /*00f4*/ 	.word	0x0000ca90


	//   ....[13]....
        /*00f8*/ 	.word	0x0000cc20


	//   ....[14]....
        /*00fc*/ 	.word	0x0000cd80


	//   ....[15]....
        /*0100*/ 	.word	0x0000cdc0


	//   ....[16]....
        /*0104*/ 	.word	0x0000ce80


	//   ....[17]....
        /*0108*/ 	.word	0x0000d000


	//   ....[18]....
        /*010c*/ 	.word	0x0000d180


	//   ....[19]....
        /*0110*/ 	.word	0x0000d2e0


	//   ....[20]....
        /*0114*/ 	.word	0x0000d3f0


	//   ....[21]....
        /*0118*/ 	.word	0x0000d430


	//   ....[22]....
        /*011c*/ 	.word	0x0000d470


	//----- nvinfo : EIATTR_MAX_THREADS
	.align		4
.L_603:
        /*0120*/ 	.byte	0x04, 0x05
        /*0122*/ 	.short	(.L_605 - .L_604)
.L_604:
        /*0124*/ 	.word	0x00000080
        /*0128*/ 	.word	0x00000001
        /*012c*/ 	.word	0x00000001


	//----- nvinfo : EIATTR_CRS_STACK_SIZE
	.align		4
.L_605:
        /*0130*/ 	.byte	0x04, 0x1e
        /*0132*/ 	.short	(.L_607 - .L_606)
.L_606:
        /*0134*/ 	.word	0x00000000


	//----- nvinfo : EIATTR_CBANK_PARAM_SIZE
	.align		4
.L_607:
        /*0138*/ 	.byte	0x03, 0x19
        /*013a*/ 	.short	0x0038


	//----- nvinfo : EIATTR_PARAM_CBANK
	.align		4
        /*013c*/ 	.byte	0x04, 0x0a
        /*013e*/ 	.short	(.L_609 - .L_608)
	.align		4
.L_608:
        /*0140*/ 	.word	index@(.nv.constant0._ZN2at6native27unrolled_elementwise_kernelIZZZNS0_61_GLOBAL__N__b29612f4_23_ActivationMishKernel_cu_f5210f67_354820mish_backward_kernelERNS_14TensorIteratorEENKUlvE_clEvENKUlvE1_clEvEUlN3c104HalfES8_E_St5arrayIPcLm3EELi4E23TrivialOffsetCalculatorILi2EjESD_ILi1EjENS0_6memory12LoadWithCastILi2EEENSG_13StoreWithCastILi1EEEEEviT_T0_T2_T3_T4_T5_)
        /*0144*/ 	.short	0x0210
        /*0146*/ 	.short	0x0038


	//----- nvinfo : EIATTR_SW_WAR
	.align		4
.L_609:
        /*0148*/ 	.byte	0x04, 0x36
        /*014a*/ 	.short	(.L_611 - .L_610)
.L_610:
        /*014c*/ 	.word	0x00000008
.L_611:


//--------------------- .nv.info._ZN2at6native18elementwise_kernelILi128ELi4EZNS0_22gpu_kernel_impl_nocastIZZZNS0_61_GLOBAL__N__b29612f4_23_ActivationMishKernel_cu_f5210f67_354820mish_backward_kernelERNS_14TensorIteratorEENKUlvE_clEvENKUlvE1_clEvEUlN3c104HalfES9_E_EEvRNS_18TensorIteratorBaseERKT_EUliE_EEviT1_ --------------------------
	.section	.nv.info._ZN2at6native18elementwise_kernelILi128ELi4EZNS0_22gpu_kernel_impl_nocastIZZZNS0_61_GLOBAL__N__b29612f4_23_ActivationMishKernel_cu_f5210f67_354820mish_backward_kernelERNS_14TensorIteratorEENKUlvE_clEvENKUlvE1_clEvEUlN3c104HalfES9_E_EEvRNS_18TensorIteratorBaseERKT_EUliE_EEviT1_,"",@"SHT_CUDA_INFO"
	.sectionflags	@""
	.align	4


	//----- nvinfo : EIATTR_CUDA_API_VERSION
	.align		4
        /*0000*/ 	.byte	0x04, 0x37
        /*0002*/ 	.short	(.L_613 - .L_612)
.L_612:
        /*0004*/ 	.word	0x00000082


	//----- nvinfo : EIATTR_KPARAM_INFO
	.align		4
.L_613:
        /*0008*/ 	.byte	0x04, 0x17
        /*000a*/ 	.short	(.L_615 - .L_614)
.L_614:
        /*000c*/ 	.word	0x00000000
        /*0010*/ 	.short	0x0001
        /*0012*/ 	.short	0x0008
        /*0014*/ 	.byte	0x00, 0xf0, 0x21, 0x0a


	//----- nvinfo : EIATTR_KPARAM_INFO
	.align		4
.L_615:
        /*0018*/ 	.byte	0x04, 0x17
        /*001a*/ 	.short	(.L_617 - .L_616)
.L_616:
        /*001c*/ 	.word	0x00000000
        /*0020*/ 	.short	0x0000
        /*0022*/ 	.short	0x0000
        /*0024*/ 	.byte	0x00, 0xf0, 0x11, 0x00


	//----- nvinfo : EIATTR_SPARSE_MMA_MASK
	.align		4
.L_617:
        /*0028*/ 	.byte	0x03, 0x50
        /*002a*/ 	.short	0x0000


	//----- nvinfo : EIATTR_MAXREG_COUNT
	.align		4
        /*002c*/ 	.byte	0x03, 0x1b
        /*002e*/ 	.short	0x0080


	//----- nvinfo : EIATTR_MERCURY_ISA_VERSION
	.align		4
        /*0030*/ 	.byte	0x03, 0x5f
        /*0032*/ 	.short	0x0101


	//----- nvinfo : EIATTR_EXIT_INSTR_OFFSETS
	.align		4
        /*0034*/ 	.byte	0x04, 0x1c
        /*0036*/ 	.short	(.L_619 - .L_618)


	//   ....[0]....
.L_618:
        /*0038*/ 	.word	0x00004e30


	//   ....[1]....
        /*003c*/ 	.word	0x000067e0


	//----- nvinfo : EIATTR_MAX_THREADS
	.align		4
.L_619:
        /*0040*/ 	.byte	0x04, 0x05
        /*0042*/ 	.short	(.L_621 - .L_620)
.L_620:
        /*0044*/ 	.word	0x00000080
        /*0048*/ 	.word	0x00000001
        /*004c*/ 	.word	0x00000001


	//----- nvinfo : EIATTR_CRS_STACK_SIZE
	.align		4
.L_621:
        /*0050*/ 	.byte	0x04, 0x1e
        /*0052*/ 	.short	(.L_623 - .L_622)
.L_622:
        /*0054*/ 	.word	0x00000000


	//----- nvinfo : EIATTR_CBANK_PARAM_SIZE
	.align		4
.L_623:
        /*0058*/ 	.byte	0x03, 0x19
        /*005a*/ 	.short	0x0290


	//----- nvinfo : EIATTR_PARAM_CBANK
	.align		4
        /*005c*/ 	.byte	0x04, 0x0a
        /*005e*/ 	.short	(.L_625 - .L_624)
	.align		4
.L_624:
        /*0060*/ 	.word	index@(.nv.constant0._ZN2at6native18elementwise_kernelILi128ELi4EZNS0_22gpu_kernel_impl_nocastIZZZNS0_61_GLOBAL__N__b29612f4_23_ActivationMishKernel_cu_f5210f67_354820mish_backward_kernelERNS_14TensorIteratorEENKUlvE_clEvENKUlvE1_clEvEUlN3c104HalfES9_E_EEvRNS_18TensorIteratorBaseERKT_EUliE_EEviT1_)
        /*0064*/ 	.short	0x0210
        /*0066*/ 	.short	0x0290


	//----- nvinfo : EIATTR_SW_WAR
	.align		4
.L_625:
        /*0068*/ 	.byte	0x04, 0x36
        /*006a*/ 	.short	(.L_627 - .L_626)
.L_626:
        /*006c*/ 	.word	0x00000008
.L_627:


//--------------------- .nv.info._ZN2at6native27unrolled_elementwise_kernelIZZZNS0_61_GLOBAL__N__b29612f4_23_ActivationMishKernel_cu_f5210f67_354820mish_backward_kernelERNS_14TensorIteratorEENKUlvE_clEvENKUlvE1_clEvEUlN3c104HalfES8_E_St5arrayIPcLm3EELi4E23TrivialOffsetCalculatorILi2EjESD_ILi1EjENS0_6memory15LoadWithoutCastENSG_16StoreWithoutCastEEEviT_T0_T2_T3_T4_T5_ --------------------------
	.section	.nv.info._ZN2at6native27unrolled_elementwise_kernelIZZZNS0_61_GLOBAL__N__b29612f4_23_ActivationMishKernel_cu_f5210f67_354820mish_backward_kernelERNS_14TensorIteratorEENKUlvE_clEvENKUlvE1_clEvEUlN3c104HalfES8_E_St5arrayIPcLm3EELi4E23TrivialOffsetCalculatorILi2EjESD_ILi1EjENS0_6memory15LoadWithoutCastENSG_16StoreWithoutCastEEEviT_T0_T2_T3_T4_T5_,"",@"SHT_CUDA_INFO"
	.sectionflags	@""
	.align	4


	//----- nvinfo : EIATTR_CUDA_API_VERSION
	.align		4
        /*0000*/ 	.byte	0x04, 0x37
        /*0002*/ 	.short	(.L_629 - .L_628)
.L_628:
        /*0004*/ 	.word	0x00000082


	//----- nvinfo : EIATTR_KPARAM_INFO
	.align		4
.L_629:
        /*0008*/ 	.byte	0x04, 0x17
        /*000a*/ 	.short	(.L_631 - .L_630)
.L_630:
        /*000c*/ 	.word	0x00000000
        /*0010*/ 	.short	0x0006
        /*0012*/ 	.short	0x0023
        /*0014*/ 	.byte	0x00, 0xf0, 0x05, 0x00


	//----- nvinfo : EIATTR_KPARAM_INFO
	.align		4
.L_631:
        /*0018*/ 	.byte	0x04, 0x17
        /*001a*/ 	.short	(.L_633 - .L_632)
.L_632:
        /*001c*/ 	.word	0x00000000
        /*0020*/ 	.short	0x0005
        /*0022*/ 	.short	0x0022
        /*0024*/ 	.byte	0x00, 0xf0, 0x05, 0x00


	//----- nvinfo : EIATTR_KPARAM_INFO
	.align		4
.L_633:
        /*0028*/ 	.byte	0x04, 0x17
        /*002a*/ 	.short	(.L_635 - .L_634)
.L_634:
        /*002c*/ 	.word	0x00000000
        /*0030*/ 	.short	0x0004
        /*0032*/ 	.short	0x0021
        /*0034*/ 	.byte	0x00, 0xf0, 0x05, 0x00


	//----- nvinfo : EIATTR_KPARAM_INFO
	.align		4
.L_635:
        /*0038*/ 	.byte	0x04, 0x17
        /*003a*/ 	.short	(.L_637 - .L_636)
.L_636:
        /*003c*/ 	.word	0x00000000
        /*0040*/ 	.short	0x0003
        /*0042*/ 	.short	0x0020
        /*0044*/ 	.byte	0x00, 0xf0, 0x05, 0x00


	//----- nvinfo : EIATTR_KPARAM_INFO
	.align		4
.L_637:
        /*0048*/ 	.byte	0x04, 0x17
        /*004a*/ 	.short	(.L_639 - .L_638)
.L_638:
        /*004c*/ 	.word	0x00000000
        /*0050*/ 	.short	0x0002
        /*0052*/ 	.short	0x0008
        /*0054*/ 	.byte	0x00, 0xf0, 0x61, 0x00


	//----- nvinfo : EIATTR_KPARAM_INFO
	.align		4
.L_639:
        /*0058*/ 	.byte	0x04, 0x17
        /*005a*/ 	.short	(.L_641 - .L_640)
.L_640:
        /*005c*/ 	.word	0x00000000
        /*0060*/ 	.short	0x0001
        /*0062*/ 	.short	0x0004
        /*0064*/ 	.byte	0x00, 0xf0, 0x05, 0x00


	//----- nvinfo : EIATTR_KPARAM_INFO
	.align		4
.L_641:
        /*0068*/ 	.byte	0x04, 0x17
        /*006a*/ 	.short	(.L_643 - .L_642)
.L_642:
        /*006c*/ 	.word	0x00000000
        /*0070*/ 	.short	0x0000
        /*0072*/ 	.short	0x0000
        /*0074*/ 	.byte	0x00, 0xf0, 0x11, 0x00


	//----- nvinfo : EIATTR_SPARSE_MMA_MASK
	.align		4
.L_643:
        /*0078*/ 	.byte	0x03, 0x50
        /*007a*/ 	.short	0x0000


	//----- nvinfo : EIATTR_MAXREG_COUNT
	.align		4
        /*007c*/ 	.byte	0x03, 0x1b
        /*007e*/ 	.short	0x00ff


	//----- nvinfo : EIATTR_MERCURY_ISA_VERSION
	.align		4
        /*0080*/ 	.byte	0x03, 0x5f
        /*0082*/ 	.short	0x0101


	//----- nvinfo : EIATTR_EXIT_INSTR_OFFSETS
	.align		4
        /*0084*/ 	.byte	0x04, 0x1c
        /*0086*/ 	.short	(.L_645 - .L_644)


	//   ....[0]....
.L_644:
        /*0088*/ 	.word	0x00001130


	//   ....[1]....
        /*008c*/ 	.word	0x00001180


	//----- nvinfo : EIATTR_MAX_THREADS
	.align		4
.L_645:
        /*0090*/ 	.byte	0x04, 0x05
        /*0092*/ 	.short	(.L_647 - .L_646)
.L_646:
        /*0094*/ 	.word	0x00000080
        /*0098*/ 	.word	0x00000001
        /*009c*/ 	.word	0x00000001


	//----- nvinfo : EIATTR_CRS_STACK_SIZE
	.align		4
.L_647:
        /*00a0*/ 	.byte	0x04, 0x1e
        /*00a2*/ 	.short	(.L_649 - .L_648)
.L_648:
        /*00a4*/ 	.word	0x00000000


	//----- nvinfo : EIATTR_CBANK_PARAM_SIZE
	.align		4
.L_649:
        /*00a8*/ 	.byte	0x03, 0x19
        /*00aa*/ 	.short	0x0024


	//----- nvinfo : EIATTR_PARAM_CBANK
	.align		4
        /*00ac*/ 	.byte	0x04, 0x0a
        /*00ae*/ 	.short	(.L_651 - .L_650)
	.align		4
.L_650:
        /*00b0*/ 	.word	index@(.nv.constant0._ZN2at6native27unrolled_elementwise_kernelIZZZNS0_61_GLOBAL__N__b29612f4_23_ActivationMishKernel_cu_f5210f67_354820mish_backward_kernelERNS_14TensorIteratorEENKUlvE_clEvENKUlvE1_clEvEUlN3c104HalfES8_E_St5arrayIPcLm3EELi4E23TrivialOffsetCalculatorILi2EjESD_ILi1EjENS0_6memory15LoadWithoutCastENSG_16StoreWithoutCastEEEviT_T0_T2_T3_T4_T5_)
        /*00b4*/ 	.short	0x0210
        /*00b6*/ 	.short	0x0024


	//----- nvinfo : EIATTR_SW_WAR
	.align		4
.L_651:
        /*00b8*/ 	.byte	0x04, 0x36
        /*00ba*/ 	.short	(.L_653 - .L_652)
.L_652:
        /*00bc*/ 	.word	0x00000008
.L_653:


//--------------------- .nv.info._ZN2at6native29vectorized_elementwise_kernelILi2EZZZNS0_61_GLOBAL__N__b29612f4_23_ActivationMishKernel_cu_f5210f67_354820mish_backward_kernelERNS_14TensorIteratorEENKUlvE_clEvENKUlvE1_clEvEUlN3c104HalfES8_E_St5arrayIPcLm3EEEEviT0_T1_ --------------------------
	.section	.nv.info._ZN2at6native29vectorized_elementwise_kernelILi2EZZZNS0_61_GLOBAL__N__b29612f4_23_ActivationMishKernel_cu_f5210f67_354820mish_backward_kernelERNS_14TensorIteratorEENKUlvE_clEvENKUlvE1_clEvEUlN3c104HalfES8_E_St5arrayIPcLm3EEEEviT0_T1_,"",@"SHT_CUDA_INFO"
	.sectionflags	@""
	.align	4


	//----- nvinfo : EIATTR_CUDA_API_VERSION
	.align		4
        /*0000*/ 	.byte	0x04, 0x37
        /*0002*/ 	.short	(.L_655 - .L_654)
.L_654:
        /*0004*/ 	.word	0x00000082


	//----- nvinfo : EIATTR_KPARAM_INFO
	.align		4
.L_655:
        /*0008*/ 	.byte	0x04, 0x17
        /*000a*/ 	.short	(.L_657 - .L_656)
.L_656:
        /*000c*/ 	.word	0x00000000
        /*0010*/ 	.short	0x0002
        /*0012*/ 	.short	0x0008
        /*0014*/ 	.byte	0x00, 0xf0, 0x61, 0x00


	//----- nvinfo : EIATTR_KPARAM_INFO
	.align		4
.L_657:
        /*0018*/ 	.byte	0x04, 0x17
        /*001a*/ 	.short	(.L_659 - .L_658)
.L_658:
        /*001c*/ 	.word	0x00000000
        /*0020*/ 	.short	0x0001
        /*0022*/ 	.short	0x0004
        /*0024*/ 	.byte	0x00, 0xf0, 0x05, 0x00


	//----- nvinfo : EIATTR_KPARAM_INFO
	.align		4
.L_659:
        /*0028*/ 	.byte	0x04, 0x17
        /*002a*/ 	.short	(.L_661 - .L_660)
.L_660:
        /*002c*/ 	.word	0x00000000
        /*0030*/ 	.short	0x0000
        /*0032*/ 	.short	0x0000
        /*0034*/ 	.byte	0x00, 0xf0, 0x11, 0x00


	//----- nvinfo : EIATTR_SPARSE_MMA_MASK
	.align		4
.L_661:
        /*0038*/ 	.byte	0x03, 0x50
        /*003a*/ 	.short	0x0000


	//----- nvinfo : EIATTR_MAXREG_COUNT
	.align		4
        /*003c*/ 	.byte	0x03, 0x1b
        /*003e*/ 	.short	0x00ff


	//----- nvinfo : EIATTR_MERCURY_ISA_VERSION
	.align		4
        /*0040*/ 	.byte	0x03, 0x5f
        /*0042*/ 	.short	0x0101


	//----- nvinfo : EIATTR_EXIT_INSTR_OFFSETS
	.align		4
        /*0044*/ 	.byte	0x04, 0x1c
        /*0046*/ 	.short	(.L_663 - .L_662)


	//   ....[0]....
.L_662:
        /*0048*/ 	.word	0x00001740


	//   ....[1]....
        /*004c*/ 	.word	0x00003940


	//   ....[2]....
        /*0050*/ 	.word	0x00003990


	//----- nvinfo : EIATTR_MAX_THREADS
	.align		4
.L_663:
        /*0054*/ 	.byte	0x04, 0x05
        /*0056*/ 	.short	(.L_665 - .L_664)
.L_664:
        /*0058*/ 	.word	0x00000080
        /*005c*/ 	.word	0x00000001
        /*0060*/ 	.word	0x00000001


	//----- nvinfo : EIATTR_CRS_STACK_SIZE
	.align		4
.L_665:
        /*0064*/ 	.byte	0x04, 0x1e
        /*0066*/ 	.short	(.L_667 - .L_666)
.L_666:
        /*0068*/ 	.word	0x00000000


	//----- nvinfo : EIATTR_CBANK_PARAM_SIZE
	.align		4
.L_667:
        /*006c*/ 	.byte	0x03, 0x19
        /*006e*/ 	.short	0x0020


	//----- nvinfo : EIATTR_PARAM_CBANK
	.align		4
        /*0070*/ 	.byte	0x04, 0x0a
        /*0072*/ 	.short	(.L_669 - .L_668)
	.align		4
.L_668:
        /*0074*/ 	.word	index@(.nv.constant0._ZN2at6native29vectorized_elementwise_kernelILi2EZZZNS0_61_GLOBAL__N__b29612f4_23_ActivationMishKernel_cu_f5210f67_354820mish_backward_kernelERNS_14TensorIteratorEENKUlvE_clEvENKUlvE1_clEvEUlN3c104HalfES8_E_St5arrayIPcLm3EEEEviT0_T1_)
        /*0078*/ 	.short	0x0210
        /*007a*/ 	.short	0x0020


	//----- nvinfo : EIATTR_SW_WAR
	.align		4
.L_669:
        /*007c*/ 	.byte	0x04, 0x36
        /*007e*/ 	.short	(.L_671 - .L_670)
.L_670:
        /*0080*/ 	.word	0x00000008
.L_671:


//--------------------- .nv.info._ZN2at6native29vectorized_elementwise_kernelILi4EZZZNS0_61_GLOBAL__N__b29612f4_23_ActivationMishKernel_cu_f5210f67_354820mish_backward_kernelERNS_14TensorIteratorEENKUlvE_clEvENKUlvE1_clEvEUlN3c104HalfES8_E_St5arrayIPcLm3EEEEviT0_T1_ --------------------------
	.section	.nv.info._ZN2at6native29vectorized_elementwise_kernelILi4EZZZNS0_61_GLOBAL__N__b29612f4_23_ActivationMishKernel_cu_f5210f67_354820mish_backward_kernelERNS_14TensorIteratorEENKUlvE_clEvENKUlvE1_clEvEUlN3c104HalfES8_E_St5arrayIPcLm3EEEEviT0_T1_,"",@"SHT_CUDA_INFO"
	.sectionflags	@""
	.align	4


	//----- nvinfo : EIATTR_CUDA_API_VERSION
	.align		4
        /*0000*/ 	.byte	0x04, 0x37
        /*0002*/ 	.short	(.L_673 - .L_672)
.L_672:
        /*0004*/ 	.word	0x00000082


	//----- nvinfo : EIATTR_KPARAM_INFO
	.align		4
.L_673:
        /*0008*/ 	.byte	0x04, 0x17
        /*000a*/ 	.short	(.L_675 - .L_674)
.L_674:
        /*000c*/ 	.word	0x00000000
        /*0010*/ 	.short	0x0002
        /*0012*/ 	.short	0x0008
        /*0014*/ 	.byte	0x00, 0xf0, 0x61, 0x00


	//----- nvinfo : EIATTR_KPARAM_INFO
	.align		4
.L_675:
        /*0018*/ 	.byte	0x04, 0x17
        /*001a*/ 	.short	(.L_677 - .L_676)
.L_676:
        /*001c*/ 	.word	0x00000000
        /*0020*/ 	.short	0x0001
        /*0022*/ 	.short	0x0004
        /*0024*/ 	.byte	0x00, 0xf0, 0x05, 0x00


	//----- nvinfo : EIATTR_KPARAM_INFO
	.align		4
.L_677:
        /*0028*/ 	.byte	0x04, 0x17
        /*002a*/ 	.short	(.L_679 - .L_678)
.L_678:
        /*002c*/ 	.word	0x00000000
        /*0030*/ 	.short	0x0000
        /*0032*/ 	.short	0x0000
        /*0034*/ 	.byte	0x00, 0xf0, 0x11, 0x00


	//----- nvinfo : EIATTR_SPARSE_MMA_MASK
	.align		4
.L_679:
        /*0038*/ 	.byte	0x03, 0x50
        /*003a*/ 	.short	0x0000


	//----- nvinfo : EIATTR_MAXREG_COUNT
	.align		4
        /*003c*/ 	.byte	0x03, 0x1b
        /*003e*/ 	.short	0x00ff


	//----- nvinfo : EIATTR_MERCURY_ISA_VERSION
	.align		4
        /*0040*/ 	.byte	0x03, 0x5f
        /*0042*/ 	.short	0x0101


	//----- nvinfo : EIATTR_EXIT_INSTR_OFFSETS
	.align		4
        /*0044*/ 	.byte	0x04, 0x1c
        /*0046*/ 	.short	(.L_681 - .L_680)


	//   ....[0]....
.L_680:
        /*0048*/ 	.word	0x000016e0


	//   ....[1]....
        /*004c*/ 	.word	0x000038e0


	//   ....[2]....
        /*0050*/ 	.word	0x00003930


	//----- nvinfo : EIATTR_MAX_THREADS
	.align		4
.L_681:
        /*0054*/ 	.byte	0x04, 0x05
        /*0056*/ 	.short	(.L_683 - .L_682)
.L_682:
        /*0058*/ 	.word	0x00000080
        /*005c*/ 	.word	0x00000001
        /*0060*/ 	.word	0x00000001


	//----- nvinfo : EIATTR_CRS_STACK_SIZE
	.align		4
.L_683:
        /*0064*/ 	.byte	0x04, 0x1e
        /*0066*/ 	.short	(.L_685 - .L_684)
.L_684:
        /*0068*/ 	.word	0x00000000


	//----- nvinfo : EIATTR_CBANK_PARAM_SIZE
	.align		4
.L_685:
        /*006c*/ 	.byte	0x03, 0x19
        /*006e*/ 	.short	0x0020


	//----- nvinfo : EIATTR_PARAM_CBANK
	.align		4
        /*0070*/ 	.byte	0x04, 0x0a
        /*0072*/ 	.short	(.L_687 - .L_686)
	.align		4
.L_686:
        /*0074*/ 	.word	index@(.nv.constant0._ZN2at6native29vectorized_elementwise_kernelILi4EZZZNS0_61_GLOBAL__N__b29612f4_23_ActivationMishKernel_cu_f5210f67_354820mish_backward_kernelERNS_14TensorIteratorEENKUlvE_clEvENKUlvE1_clEvEUlN3c104HalfES8_E_St5arrayIPcLm3EEEEviT0_T1_)
        /*0078*/ 	.short	0x0210
        /*007a*/ 	.short	0x0020


	//----- nvinfo : EIATTR_SW_WAR
	.align		4
.L_687:
        /*007c*/ 	.byte	0x04, 0x36
        /*007e*/ 	.short	(.L_689 - .L_688)
.L_688:
        /*0080*/ 	.word	0x00000008
.L_689:


//--------------------- .nv.info._ZN2at6native29vectorized_elementwise_kernelILi8EZZZNS0_61_GLOBAL__N__b29612f4_23_ActivationMishKernel_cu_f5210f67_354820mish_backward_kernelERNS_14TensorIteratorEENKUlvE_clEvENKUlvE1_clEvEUlN3c104HalfES8_E_St5arrayIPcLm3EEEEviT0_T1_ --------------------------
	.section	.nv.info._ZN2at6native29vectorized_elementwise_kernelILi8EZZZNS0_61_GLOBAL__N__b29612f4_23_ActivationMishKernel_cu_f5210f67_354820mish_backward_kernelERNS_14TensorIteratorEENKUlvE_clEvENKUlvE1_clEvEUlN3c104HalfES8_E_St5arrayIPcLm3EEEEviT0_T1_,"",@"SHT_CUDA_INFO"
	.sectionflags	@""
	.align	4


	//----- nvinfo : EIATTR_CUDA_API_VERSION
	.align		4
        /*0000*/ 	.byte	0x04, 0x37
        /*0002*/ 	.short	(.L_691 - .L_690)
.L_690:
        /*0004*/ 	.word	0x00000082


	//----- nvinfo : EIATTR_KPARAM_INFO
	.align		4
.L_691:
        /*0008*/ 	.byte	0x04, 0x17
        /*000a*/ 	.short	(.L_693 - .L_692)
.L_692:
        /*000c*/ 	.word	0x00000000
        /*0010*/ 	.short	0x0002
        /*0012*/ 	.short	0x0008
        /*0014*/ 	.byte	0x00, 0xf0, 0x61, 0x00


	//----- nvinfo : EIATTR_KPARAM_INFO
	.align		4
.L_693:
        /*0018*/ 	.byte	0x04, 0x17
        /*001a*/ 	.short	(.L_695 - .L_694)
.L_694:
        /*001c*/ 	.word	0x00000000
        /*0020*/ 	.short	0x0001
        /*0022*/ 	.short	0x0004
        /*0024*/ 	.byte	0x00, 0xf0, 0x05, 0x00


	//----- nvinfo : EIATTR_KPARAM_INFO
	.align		4
.L_695:
        /*0028*/ 	.byte	0x04, 0x17
        /*002a*/ 	.short	(.L_697 - .L_696)
.L_696:
        /*002c*/ 	.word	0x00000000
        /*0030*/ 	.short	0x0000
        /*0032*/ 	.short	0x0000
        /*0034*/ 	.byte	0x00, 0xf0, 0x11, 0x00


	//----- nvinfo : EIATTR_SPARSE_MMA_MASK
	.align		4
.L_697:
        /*0038*/ 	.byte	0x03, 0x50
        /*003a*/ 	.short	0x0000


	//----- nvinfo : EIATTR_MAXREG_COUNT
	.align		4
        /*003c*/ 	.byte	0x03, 0x1b
        /*003e*/ 	.short	0x00ff


	//----- nvinfo : EIATTR_MERCURY_ISA_VERSION
	.align		4
        /*0040*/ 	.byte	0x03, 0x5f
        /*0042*/ 	.short	0x0101


	//----- nvinfo : EIATTR_EXIT_INSTR_OFFSETS
	.align		4
        /*0044*/ 	.byte	0x04, 0x1c
        /*0046*/ 	.short	(.L_699 - .L_698)


	//   ....[0]....
.L_698:
        /*0048*/ 	.word	0x000016b0


	//   ....[1]....
        /*004c*/ 	.word	0x000038b0


	//   ....[2]....
        /*0050*/ 	.word	0x00003900


	//----- nvinfo : EIATTR_MAX_THREADS
	.align		4
.L_699:
        /*0054*/ 	.byte	0x04, 0x05
        /*0056*/ 	.short	(.L_701 - .L_700)
.L_700:
        /*0058*/ 	.word	0x00000080
        /*005c*/ 	.word	0x00000001
        /*0060*/ 	.word	0x00000001


	//----- nvinfo : EIATTR_CRS_STACK_SIZE
	.align		4
.L_701:
        /*0064*/ 	.byte	0x04, 0x1e
        /*0066*/ 	.short	(.L_703 - .L_702)
.L_702:
        /*0068*/ 	.word	0x00000000


	//----- nvinfo : EIATTR_CBANK_PARAM_SIZE
	.align		4
.L_703:
        /*006c*/ 	.byte	0x03, 0x19
        /*006e*/ 	.short	0x0020


	//----- nvinfo : EIATTR_PARAM_CBANK
	.align		4
        /*0070*/ 	.byte	0x04, 0x0a
        /*0072*/ 	.short	(.L_705 - .L_704)
	.align		4
.L_704:
        /*0074*/ 	.word	index@(.nv.constant0._ZN2at6native29vectorized_elementwise_kernelILi8EZZZNS0_61_GLOBAL__N__b29612f4_23_ActivationMishKernel_cu_f5210f67_354820mish_backward_kernelERNS_14TensorIteratorEENKUlvE_clEvENKUlvE1_clEvEUlN3c104HalfES8_E_St5arrayIPcLm3EEEEviT0_T1_)
        /*0078*/ 	.short	0x0210
        /*007a*/ 	.short	0x0020


	//----- nvinfo : EIATTR_SW_WAR
	.align		4
.L_705:
        /*007c*/ 	.byte	0x04, 0x36
        /*007e*/ 	.short	(.L_707 - .L_706)
.L_706:
        /*0080*/ 	.word	0x00000008
.L_707:


//--------------------- .nv.info._ZN2at6native18elementwise_kernelILi128ELi4EZNS0_15gpu_kernel_implIZZZNS0_61_GLOBAL__N__b29612f4_23_ActivationMishKernel_cu_f5210f67_354820mish_backward_kernelERNS_14TensorIteratorEENKUlvE_clEvENKUlvE0_clEvEUlffE_EEvRNS_18TensorIteratorBaseERKT_EUliE_EEviT1_ --------------------------
	.section	.nv.info._ZN2at6native18elementwise_kernelILi128ELi4EZNS0_15gpu_kernel_implIZZZNS0_61_GLOBAL__N__b29612f4_23_ActivationMishKernel_cu_f5210f67_354820mish_backward_kernelERNS_14TensorIteratorEENKUlvE_clEvENKUlvE0_clEvEUlffE_EEvRNS_18TensorIteratorBaseERKT_EUliE_EEviT1_,"",@"SHT_CUDA_INFO"
	.sectionflags	@""
	.align	4


	//----- nvinfo : EIATTR_CUDA_API_VERSION
	.align		4
        /*0000*/ 	.byte	0x04, 0x37
        /*0002*/ 	.short	(.L_709 - .L_708)
.L_708:
        /*0004*/ 	.word	0x00000082


	//----- nvinfo : EIATTR_KPARAM_INFO
	.align		4
.L_709:
        /*0008*/ 	.byte	0x04, 0x17
        /*000a*/ 	.short	(.L_711 - .L_710)
.L_710:
        /*000c*/ 	.word	0x00000000
        /*0010*/ 	.short	0x0001
        /*0012*/ 	.short	0x0008
        /*0014*/ 	.byte	0x00, 0xf0, 0x21, 0x0a


	//----- nvinfo : EIATTR_KPARAM_INFO
	.align		4
.L_711:
        /*0018*/ 	.byte	0x04, 0x17
        /*001a*/ 	.short	(.L_713 - .L_712)
.L_712:
        /*001c*/ 	.word	0x00000000
        /*0020*/ 	.short	0x0000
        /*0022*/ 	.short	0x0000
        /*0024*/ 	.byte	0x00, 0xf0, 0x11, 0x00


	//----- nvinfo : EIATTR_SPARSE_MMA_MASK
	.align		4
.L_713:
        /*0028*/ 	.byte	0x03, 0x50
        /*002a*/ 	.short	0x0000


	//----- nvinfo : EIATTR_MAXREG_COUNT
	.align		4
        /*002c*/ 	.byte	0x03, 0x1b
        /*002e*/ 	.short	0x0080


	//----- nvinfo : EIATTR_EXTERNS
	.align		4
        /*0030*/ 	.byte	0x04, 0x0f
        /*0032*/ 	.short	(.L_715 - .L_714)


	//   ....[0]....
	.align		4
.L_714:
        /*0034*/ 	.word	index@(__assertfail)


	//----- nvinfo : EIATTR_MERCURY_ISA_VERSION
	.align		4
.L_715:
        /*0038*/ 	.byte	0x03, 0x5f
        /*003a*/ 	.short	0x0101


	//----- nvinfo : EIATTR_SYSCALL_OFFSETS
	.align		4
        /*003c*/ 	.byte	0x04, 0x46
        /*003e*/ 	.short	(.L_717 - .L_716)


	//   ....[0]....
.L_716:
        /*0040*/ 	.word	0x00002480


	//   ....[1]....
        /*0044*/ 	.word	0x000032a0


	//   ....[2]....
        /*0048*/ 	.word	0x00004390


	//   ....[3]....
        /*004c*/ 	.word	0x00006850


	//   ....[4]....
        /*0050*/ 	.word	0x00007670


	//   ....[5]....
        /*0054*/ 	.word	0x00008760


	//   ....[6]....
        /*0058*/ 	.word	0x0000ac10


	//   ....[7]....
        /*005c*/ 	.word	0x0000ba30


	//   ....[8]....
        /*0060*/ 	.word	0x0000cb20


	//   ....[9]....
        /*0064*/ 	.word	0x0000efc0


	//   ....[10]....
        /*0068*/ 	.word	0x0000fde0


	//   ....[11]....
        /*006c*/ 	.word	0x00010ed0


	//----- nvinfo : EIATTR_EXIT_INSTR_OFFSETS
	.align		4
.L_717:
        /*0070*/ 	.byte	0x04, 0x1c
        /*0072*/ 	.short	(.L_719 - .L_718)


	//   ....[0]....
.L_718:
        /*0074*/ 	.word	0x0000cbd0


	//   ....[1]....
        /*0078*/ 	.word	0x000101f0


	//   ....[2]....
        /*007c*/ 	.word	0x00010230


	//   ....[3]....
        /*0080*/ 	.word	0x000102c0


	//   ....[4]....
        /*0084*/ 	.word	0x000102f0


	//   ....[5]....
        /*0088*/ 	.word	0x00010320


	//   ....[6]....
        /*008c*/ 	.word	0x000103a0


	//   ....[7]....
        /*0090*/ 	.word	0x000103d0


	//   ....[8]....
        /*0094*/ 	.word	0x00010460


	//   ....[9]....
        /*0098*/ 	.word	0x000104a0


	//   ....[10]....
        /*009c*/ 	.word	0x000104e0


	//   ....[11]....
        /*00a0*/ 	.word	0x000105a0


	//   ....[12]....
        /*00a4*/ 	.word	0x000105f0


	//   ....[13]....
        /*00a8*/ 	.word	0x00010770


	//   ....[14]....
        /*00ac*/ 	.word	0x000108c0


	//   ....[15]....
        /*00b0*/ 	.word	0x000108f0


	//   ....[16]....
        /*00b4*/ 	.word	0x000109a0


	//   ....[17]....
        /*00b8*/ 	.word	0x00010b10


	//   ....[18]....
        /*00bc*/ 	.word	0x00010c80


	//   ....[19]....
        /*00c0*/ 	.word	0x00010dd0


	//   ....[20]....
        /*00c4*/ 	.word	0x00010ee0


	//   ....[21]....
        /*00c8*/ 	.word	0x00010f10


	//   ....[22]....
        /*00cc*/ 	.word	0x00010f40


	//----- nvinfo : EIATTR_MAX_THREADS
	.align		4
.L_719:
        /*00d0*/ 	.byte	0x04, 0x05
        /*00d2*/ 	.short	(.L_721 - .L_720)
.L_720:
        /*00d4*/ 	.word	0x00000080
        /*00d8*/ 	.word	0x00000001
        /*00dc*/ 	.word	0x00000001


	//----- nvinfo : EIATTR_CRS_STACK_SIZE
	.align		4
.L_721:
        /*00e0*/ 	.byte	0x04, 0x1e
        /*00e2*/ 	.short	(.L_723 - .L_722)
.L_722:
        /*00e4*/ 	.word	0x00000000


	//----- nvinfo : EIATTR_CBANK_PARAM_SIZE
	.align		4
.L_723:
        /*00e8*/ 	.byte	0x03, 0x19
        /*00ea*/ 	.short	0x0290


	//----- nvinfo : EIATTR_PARAM_CBANK
	.align		4
        /*00ec*/ 	.byte	0x04, 0x0a
        /*00ee*/ 	.short	(.L_725 - .L_724)
	.align		4
.L_724:
        /*00f0*/ 	.word	index@(.nv.constant0._ZN2at6native18elementwise_kernelILi128ELi4EZNS0_15gpu_kernel_implIZZZNS0_61_GLOBAL__N__b29612f4_23_ActivationMishKernel_cu_f5210f67_354820mish_backward_kernelERNS_14TensorIteratorEENKUlvE_clEvENKUlvE0_clEvEUlffE_EEvRNS_18TensorIteratorBaseERKT_EUliE_EEviT1_)
        /*00f4*/ 	.short	0x0210
        /*00f6*/ 	.short	0x0290


	//----- nvinfo : EIATTR_SW_WAR
	.align		4
.L_725:
        /*00f8*/ 	.byte	0x04, 0x36
        /*00fa*/ 	.short	(.L_727 - .L_726)
.L_726:
        /*00fc*/ 	.word	0x00000008
.L_727:


//--------------------- .nv.info._ZN2at6native27unrolled_elementwise_kernelIZZZNS0_61_GLOBAL__N__b29612f4_23_ActivationMishKernel_cu_f5210f67_354820mish_backward_kernelERNS_14TensorIteratorEENKUlvE_clEvENKUlvE0_clEvEUlffE_St5arrayIPcLm3EELi4E23TrivialOffsetCalculatorILi2EjESB_ILi1EjENS0_6memory12LoadWithCastILi2EEENSE_13StoreWithCastILi1EEEEEviT_T0_T2_T3_T4_T5_ --------------------------
	.section	.nv.info._ZN2at6native27unrolled_elementwise_kernelIZZZNS0_61_GLOBAL__N__b29612f4_23_ActivationMishKernel_cu_f5210f67_354820mish_backward_kernelERNS_14TensorIteratorEENKUlvE_clEvENKUlvE0_clEvEUlffE_St5arrayIPcLm3EELi4E23TrivialOffsetCalculatorILi2EjESB_ILi1EjENS0_6memory12LoadWithCastILi2EEENSE_13StoreWithCastILi1EEEEEviT_T0_T2_T3_T4_T5_,"",@"SHT_CUDA_INFO"
	.sectionflags	@""
	.align	4


	//----- nvinfo : EIATTR_CUDA_API_VERSION
	.align		4
        /*0000*/ 	.byte	0x04, 0x37
        /*0002*/ 	.short	(.L_729 - .L_728)
.L_728:
        /*0004*/ 	.word	0x00000082


	//----- nvinfo : EIATTR_KPARAM_INFO
	.align		4
.L_729:
        /*0008*/ 	.byte	0x04, 0x17
        /*000a*/ 	.short	(.L_731 - .L_730)
.L_730:
        /*000c*/ 	.word	0x00000000
        /*0010*/ 	.short	0x0006
        /*0012*/ 	.short	0x0030
        /*0014*/ 	.byte	0x00, 0xf0, 0x21, 0x00


	//----- nvinfo : EIATTR_KPARAM_INFO
	.align		4
.L_731:
        /*0018*/ 	.byte	0x04, 0x17
        /*001a*/ 	.short	(.L_733 - .L_732)
.L_732:
        /*001c*/ 	.word	0x00000000
        /*0020*/ 	.short	0x0005
        /*0022*/ 	.short	0x0024
        /*0024*/ 	.byte	0x00, 0xf0, 0x31, 0x00


	//----- nvinfo : EIATTR_KPARAM_INFO
	.align		4
.L_733:
        /*0028*/ 	.byte	0x04, 0x17
        /*002a*/ 	.short	(.L_735 - .L_734)
.L_734:
        /*002c*/ 	.word	0x00000000
        /*0030*/ 	.short	0x0004
        /*0032*/ 	.short	0x0021
        /*0034*/ 	.byte	0x00, 0xf0, 0x05, 0x00


	//----- nvinfo : EIATTR_KPARAM_INFO
	.align		4
.L_735:
        /*0038*/ 	.byte	0x04, 0x17
        /*003a*/ 	.short	(.L_737 - .L_736)
.L_736:
        /*003c*/ 	.word	0x00000000
        /*0040*/ 	.short	0x0003
        /*0042*/ 	.short	0x0020
        /*0044*/ 	.byte	0x00, 0xf0, 0x05, 0x00


	//----- nvinfo : EIATTR_KPARAM_INFO
	.align		4
.L_737:
        /*0048*/ 	.byte	0x04, 0x17
        /*004a*/ 	.short	(.L_739 - .L_738)
.L_738:
        /*004c*/ 	.word	0x00000000
        /*0050*/ 	.short	0x0002
        /*0052*/ 	.short	0x0008
        /*0054*/ 	.byte	0x00, 0xf0, 0x61, 0x00


	//----- nvinfo : EIATTR_KPARAM_INFO
	.align		4
.L_739:
        /*0058*/ 	.byte	0x04, 0x17
        /*005a*/ 	.short	(.L_741 - .L_740)
.L_740:
        /*005c*/ 	.word	0x00000000
        /*0060*/ 	.short	0x0001
        /*0062*/ 	.short	0x0004
        /*0064*/ 	.byte	0x00, 0xf0, 0x05, 0x00


	//----- nvinfo : EIATTR_KPARAM_INFO
	.align		4
.L_741:
        /*0068*/ 	.byte	0x04, 0x17
        /*006a*/ 	.short	(.L_743 - .L_742)
.L_742:
        /*006c*/ 	.word	0x00000000
        /*0070*/ 	.short	0x0000
        /*0072*/ 	.short	0x0000
        /*0074*/ 	.byte	0x00, 0xf0, 0x11, 0x00


	//----- nvinfo : EIATTR_SPARSE_MMA_MASK
	.align		4
.L_743:
        /*0078*/ 	.byte	0x03, 0x50
        /*007a*/ 	.short	0x0000


	//----- nvinfo : EIATTR_MAXREG_COUNT
	.align		4
        /*007c*/ 	.byte	0x03, 0x1b
        /*007e*/ 	.short	0x00ff


	//----- nvinfo : EIATTR_EXTERNS
	.align		4
        /*0080*/ 	.byte	0x04, 0x0f
        /*0082*/ 	.short	(.L_745 - .L_744)


	//   ....[0]....
	.align		4
.L_744:
        /*0084*/ 	.word	index@(__assertfail)


	//----- nvinfo : EIATTR_MERCURY_ISA_VERSION
	.align		4
.L_745:
        /*0088*/ 	.byte	0x03, 0x5f
        /*008a*/ 	.short	0x0101


	//----- nvinfo : EIATTR_SYSCALL_OFFSETS
	.align		4
        /*008c*/ 	.byte	0x04, 0x46
        /*008e*/ 	.short	(.L_747 - .L_746)


	//   ....[0]....
.L_746:
        /*0090*/ 	.word	0x00000e90


	//   ....[1]....
        /*0094*/ 	.word	0x00001cc0


	//   ....[2]....
        /*0098*/ 	.word	0x00002b70


	//   ....[3]....
        /*009c*/ 	.word	0x000039a0


	//   ....[4]....
        /*00a0*/ 	.word	0x00004860


	//   ....[5]....
        /*00a4*/ 	.word	0x000056a0


	//   ....[6]....
        /*00a8*/ 	.word	0x00006540


	//   ....[7]....
        /*00ac*/ 	.word	0x00007350


	//   ....[8]....
        /*00b0*/ 	.word	0x00008f00


	//   ....[9]....
        /*00b4*/ 	.word	0x00009e00


	//   ....[10]....
        /*00b8*/ 	.word	0x0000acc0


	//   ....[11]....
        /*00bc*/ 	.word	0x0000bb80


	//----- nvinfo : EIATTR_EXIT_INSTR_OFFSETS
	.align		4
.L_747:
        /*00c0*/ 	.byte	0x04, 0x1c
        /*00c2*/ 	.short	(.L_749 - .L_748)


	//   ....[0]....
.L_748:
        /*00c4*/ 	.word	0x0000ad60


	//   ....[1]....
        /*00c8*/ 	.word	0x0000aea0


	//   ....[2]....
        /*00cc*/ 	.word	0x0000aee0


	//   ....[3]....
        /*00d0*/ 	.word	0x0000af70


	//   ....[4]....
        /*00d4*/ 	.word	0x0000afa0


	//   ....[5]....
        /*00d8*/ 	.word	0x0000afd0


	//   ....[6]....
        /*00dc*/ 	.word	0x0000b050


	//   ....[7]....
        /*00e0*/ 	.word	0x0000b080


	//   ....[8]....
        /*00e4*/ 	.word	0x0000b110


	//   ....[9]....
        /*00e8*/ 	.word	0x0000b150


	//   ....[10]....
        /*00ec*/ 	.word	0x0000b190


	//   ....[11]....
        /*00f0*/ 	.word	0x0000b250


	//   ....[12]....
        /*00f4*/ 	.word	0x0000b2a0


	//   ....[13]....
        /*00f8*/ 	.word	0x0000b420


	//   ....[14]....
        /*00fc*/ 	.word	0x0000b570


	//   ....[15]....
        /*0100*/ 	.word	0x0000b5a0


	//   ....[16]....
        /*0104*/ 	.word	0x0000b650


	//   ....[17]....
        /*0108*/ 	.word	0x0000b7c0


	//   ....[18]....
        /*010c*/ 	.word	0x0000b930


	//   ....[19]....
        /*0110*/ 	.word	0x0000ba80


	//   ....[20]....
        /*0114*/ 	.word	0x0000bb90


	//   ....[21]....
        /*0118*/ 	.word	0x0000bbc0


	//   ....[22]....
        /*011c*/ 	.word	0x0000bbf0


	//----- nvinfo : EIATTR_MAX_THREADS
	.align		4
.L_749:
        /*0120*/ 	.byte	0x04, 0x05
        /*0122*/ 	.short	(.L_751 - .L_750)
.L_750:
        /*0124*/ 	.word	0x00000080
        /*0128*/ 	.word	0x00000001
        /*012c*/ 	.word	0x00000001


	//----- nvinfo : EIATTR_CRS_STACK_SIZE
	.align		4
.L_751:
        /*0130*/ 	.byte	0x04, 0x1e
        /*0132*/ 	.short	(.L_753 - .L_752)
.L_752:
        /*0134*/ 	.word	0x00000000


	//----- nvinfo : EIATTR_CBANK_PARAM_SIZE
	.align		4
.L_753:
        /*0138*/ 	.byte	0x03, 0x19
        /*013a*/ 	.short	0x0038


	//----- nvinfo : EIATTR_PARAM_CBANK
	.align		4
        /*013c*/ 	.byte	0x04, 0x0a
        /*013e*/ 	.short	(.L_755 - .L_754)
	.align		4
.L_754:
        /*0140*/ 	.word	index@(.nv.constant0._ZN2at6native27unrolled_elementwise_kernelIZZZNS0_61_GLOBAL__N__b29612f4_23_ActivationMishKernel_cu_f5210f67_354820mish_backward_kernelERNS_14TensorIteratorEENKUlvE_clEvENKUlvE0_clEvEUlffE_St5arrayIPcLm3EELi4E23TrivialOffsetCalculatorILi2EjESB_ILi1EjENS0_6memory12LoadWithCastILi2EEENSE_13StoreWithCastILi1EEEEEviT_T0_T2_T3_T4_T5_)
        /*0144*/ 	.short	0x0210
        /*0146*/ 	.short	0x0038


	//----- nvinfo : EIATTR_SW_WAR
	.align		4
.L_755:
        /*0148*/ 	.byte	0x04, 0x36
        /*014a*/ 	.short	(.L_757 - .L_756)
.L_756:
        /*014c*/ 	.word	0x00000008
.L_757:


//--------------------- .nv.info._ZN2at6native18elementwise_kernelILi128ELi2EZNS0_22gpu_kernel_impl_nocastIZZZNS0_61_GLOBAL__N__b29612f4_23_ActivationMishKernel_cu_f5210f67_354820mish_backward_kernelERNS_14TensorIteratorEENKUlvE_clEvENKUlvE0_clEvEUlffE_EEvRNS_18TensorIteratorBaseERKT_EUliE_EEviT1_ --------------------------
	.section	.nv.info._ZN2at6native18elementwise_kernelILi128ELi2EZNS0_22gpu_kernel_impl_nocastIZZZNS0_61_GLOBAL__N__b29612f4_23_ActivationMishKernel_cu_f5210f67_354820mish_backward_kernelERNS_14TensorIteratorEENKUlvE_clEvENKUlvE0_clEvEUlffE_EEvRNS_18TensorIteratorBaseERKT_EUliE_EEviT1_,"",@"SHT_CUDA_INFO"
	.sectionflags	@""
	.align	4


	//----- nvinfo : EIATTR_CUDA_API_VERSION
	.align		4
        /*0000*/ 	.byte	0x04, 0x37
        /*0002*/ 	.short	(.L_759 - .L_758)
.L_758:
        /*0004*/ 	.word	0x00000082


	//----- nvinfo : EIATTR_KPARAM_INFO
	.align		4
.L_759:
        /*0008*/ 	.byte	0x04, 0x17
        /*000a*/ 	.short	(.L_761 - .L_760)
.L_760:
        /*000c*/ 	.word	0x00000000
        /*0010*/ 	.short	0x0001
        /*0012*/ 	.short	0x0008
        /*0014*/ 	.byte	0x00, 0xf0, 0x21, 0x0a


	//----- nvinfo : EIATTR_KPARAM_INFO
	.align		4
.L_761:
        /*0018*/ 	.byte	0x04, 0x17
        /*001a*/ 	.short	(.L_763 - .L_762)
.L_762:
        /*001c*/ 	.word	0x00000000
        /*0020*/ 	.short	0x0000
        /*0022*/ 	.short	0x0000
        /*0024*/ 	.byte	0x00, 0xf0, 0x11, 0x00


	//----- nvinfo : EIATTR_SPARSE_MMA_MASK
	.align		4
.L_763:
        /*0028*/ 	.byte	0x03, 0x50
        /*002a*/ 	.short	0x0000


	//----- nvinfo : EIATTR_MAXREG_COUNT
	.align		4
        /*002c*/ 	.byte	0x03, 0x1b
        /*002e*/ 	.short	0x0080


	//----- nvinfo : EIATTR_MERCURY_ISA_VERSION
	.align		4
        /*0030*/ 	.byte	0x03, 0x5f
        /*0032*/ 	.short	0x0101


	//----- nvinfo : EIATTR_EXIT_INSTR_OFFSETS
	.align		4
        /*0034*/ 	.byte	0x04, 0x1c
        /*0036*/ 	.short	(.L_765 - .L_764)


	//   ....[0]....
.L_764:
        /*0038*/ 	.word	0x00001a70


	//   ....[1]....
        /*003c*/ 	.word	0x000033f0


	//----- nvinfo : EIATTR_MAX_THREADS
	.align		4
.L_765:
        /*0040*/ 	.byte	0x04, 0x05
        /*0042*/ 	.short	(.L_767 - .L_766)
.L_766:
        /*0044*/ 	.word	0x00000080
        /*0048*/ 	.word	0x00000001
        /*004c*/ 	.word	0x00000001


	//----- nvinfo : EIATTR_CRS_STACK_SIZE
	.align		4
.L_767:
        /*0050*/ 	.byte	0x04, 0x1e
        /*0052*/ 	.short	(.L_769 - .L_768)
.L_768:
        /*0054*/ 	.word	0x00000000


	//----- nvinfo : EIATTR_CBANK_PARAM_SIZE
	.align		4
.L_769:
        /*0058*/ 	.byte	0x03, 0x19
        /*005a*/ 	.short	0x0290


	//----- nvinfo : EIATTR_PARAM_CBANK
	.align		4
        /*005c*/ 	.byte	0x04, 0x0a
        /*005e*/ 	.short	(.L_771 - .L_770)
	.align		4
.L_770:
        /*0060*/ 	.word	index@(.nv.constant0._ZN2at6native18elementwise_kernelILi128ELi2EZNS0_22gpu_kernel_impl_nocastIZZZNS0_61_GLOBAL__N__b29612f4_23_ActivationMishKernel_cu_f5210f67_354820mish_backward_kernelERNS_14TensorIteratorEENKUlvE_clEvENKUlvE0_clEvEUlffE_EEvRNS_18TensorIteratorBaseERKT_EUliE_EEviT1_)
        /*0064*/ 	.short	0x0210
        /*0066*/ 	.short	0x0290


	//----- nvinfo : EIATTR_SW_WAR
	.align		4
.L_771:
        /*0068*/ 	.byte	0x04, 0x36
        /*006a*/ 	.short	(.L_773 - .L_772)
.L_772:
        /*006c*/ 	.word	0x00000008
.L_773:


//--------------------- .nv.info._ZN2at6native27unrolled_elementwise_kernelIZZZNS0_61_GLOBAL__N__b29612f4_23_ActivationMishKernel_cu_f5210f67_354820mish_backward_kernelERNS_14TensorIteratorEENKUlvE_clEvENKUlvE0_clEvEUlffE_St5arrayIPcLm3EELi4E23TrivialOffsetCalculatorILi2EjESB_ILi1EjENS0_6memory15LoadWithoutCastENSE_16StoreWithoutCastEEEviT_T0_T2_T3_T4_T5_ --------------------------
	.section	.nv.info._ZN2at6native27unrolled_elementwise_kernelIZZZNS0_61_GLOBAL__N__b29612f4_23_ActivationMishKernel_cu_f5210f67_354820mish_backward_kernelERNS_14TensorIteratorEENKUlvE_clEvENKUlvE0_clEvEUlffE_St5arrayIPcLm3EELi4E23TrivialOffsetCalculatorILi2EjESB_ILi1EjENS0_6memory15LoadWithoutCastENSE_16StoreWithoutCastEEEviT_T0_T2_T3_T4_T5_,"",@"SHT_CUDA_INFO"
	.sectionflags	@""
	.align	4


	//----- nvinfo : EIATTR_CUDA_API_VERSION
	.align		4
        /*0000*/ 	.byte	0x04, 0x37
        /*0002*/ 	.short	(.L_775 - .L_774)
.L_774:
        /*0004*/ 	.word	0x00000082


	//----- nvinfo : EIATTR_KPARAM_INFO
	.align		4
.L_775:
        /*0008*/ 	.byte	0x04, 0x17
        /*000a*/ 	.short	(.L_777 - .L_776)
.L_776:
        /*000c*/ 	.word	0x00000000
        /*0010*/ 	.short	0x0006
        /*0012*/ 	.short	0x0023
        /*0014*/ 	.byte	0x00, 0xf0, 0x05, 0x00


	//----- nvinfo : EIATTR_KPARAM_INFO
	.align		4
.L_777:
        /*0018*/ 	.byte	0x04, 0x17
        /*001a*/ 	.short	(.L_779 - .L_778)
.L_778:
        /*001c*/ 	.word	0x00000000
        /*0020*/ 	.short	0x0005
        /*0022*/ 	.short	0x0022
        /*0024*/ 	.byte	0x00, 0xf0, 0x05, 0x00


	//----- nvinfo : EIATTR_KPARAM_INFO
	.align		4
.L_779:
        /*0028*/ 	.byte	0x04, 0x17
        /*002a*/ 	.short	(.L_781 - .L_780)
.L_780:
        /*002c*/ 	.word	0x00000000
        /*0030*/ 	.short	0x0004
        /*0032*/ 	.short	0x0021
        /*0034*/ 	.byte	0x00, 0xf0, 0x05, 0x00


	//----- nvinfo : EIATTR_KPARAM_INFO
	.align		4
.L_781:
        /*0038*/ 	.byte	0x04, 0x17
        /*003a*/ 	.short	(.L_783 - .L_782)
.L_782:
        /*003c*/ 	.word	0x00000000
        /*0040*/ 	.short	0x0003
        /*0042*/ 	.short	0x0020
        /*0044*/ 	.byte	0x00, 0xf0, 0x05, 0x00


	//----- nvinfo : EIATTR_KPARAM_INFO
	.align		4
.L_783:
        /*0048*/ 	.byte	0x04, 0x17
        /*004a*/ 	.short	(.L_785 - .L_784)
.L_784:
        /*004c*/ 	.word	0x00000000
        /*0050*/ 	.short	0x0002
        /*0052*/ 	.short	0x0008
        /*0054*/ 	.byte	0x00, 0xf0, 0x61, 0x00


	//----- nvinfo : EIATTR_KPARAM_INFO
	.align		4
.L_785:
        /*0058*/ 	.byte	0x04, 0x17
        /*005a*/ 	.short	(.L_787 - .L_786)
.L_786:
        /*005c*/ 	.word	0x00000000
        /*0060*/ 	.short	0x0001
        /*0062*/ 	.short	0x0004
        /*0064*/ 	.byte	0x00, 0xf0, 0x05, 0x00


	//----- nvinfo : EIATTR_KPARAM_INFO
	.align		4
.L_787:
        /*0068*/ 	.byte	0x04, 0x17
        /*006a*/ 	.short	(.L_789 - .L_788)
.L_788:
        /*006c*/ 	.word	0x00000000
        /*0070*/ 	.short	0x0000
        /*0072*/ 	.short	0x0000
        /*0074*/ 	.byte	0x00, 0xf0, 0x11, 0x00


	//----- nvinfo : EIATTR_SPARSE_MMA_MASK
	.align		4
.L_789:
        /*0078*/ 	.byte	0x03, 0x50
        /*007a*/ 	.short	0x0000


	//----- nvinfo : EIATTR_MAXREG_COUNT
	.align		4
        /*007c*/ 	.byte	0x03, 0x1b
        /*007e*/ 	.short	0x00ff


	//----- nvinfo : EIATTR_MERCURY_ISA_VERSION
	.align		4
        /*0080*/ 	.byte	0x03, 0x5f
        /*0082*/ 	.short	0x0101


	//----- nvinfo : EIATTR_EXIT_INSTR_OFFSETS
	.align		4
        /*0084*/ 	.byte	0x04, 0x1c
        /*0086*/ 	.short	(.L_791 - .L_790)


	//   ....[0]....
.L_790:
        /*0088*/ 	.word	0x00001040


	//   ....[1]....
        /*008c*/ 	.word	0x00001090


	//----- nvinfo : EIATTR_MAX_THREADS
	.align		4
.L_791:
        /*0090*/ 	.byte	0x04, 0x05
        /*0092*/ 	.short	(.L_793 - .L_792)
.L_792:
        /*0094*/ 	.word	0x00000080
        /*0098*/ 	.word	0x00000001
        /*009c*/ 	.word	0x00000001


	//----- nvinfo : EIATTR_CRS_STACK_SIZE
	.align		4
.L_793:
        /*00a0*/ 	.byte	0x04, 0x1e
        /*00a2*/ 	.short	(.L_795 - .L_794)
.L_794:
        /*00a4*/ 	.word	0x00000000


	//----- nvinfo : EIATTR_CBANK_PARAM_SIZE
	.align		4
.L_795:
        /*00a8*/ 	.byte	0x03, 0x19
        /*00aa*/ 	.short	0x0024


	//----- nvinfo : EIATTR_PARAM_CBANK
	.align		4
        /*00ac*/ 	.byte	0x04, 0x0a
        /*00ae*/ 	.short	(.L_797 - .L_796)
	.align		4
.L_796:
        /*00b0*/ 	.word	index@(.nv.constant0._ZN2at6native27unrolled_elementwise_kernelIZZZNS0_61_GLOBAL__N__b29612f4_23_ActivationMishKernel_cu_f5210f67_354820mish_backward_kernelERNS_14TensorIteratorEENKUlvE_clEvENKUlvE0_clEvEUlffE_St5arrayIPcLm3EELi4E23TrivialOffsetCalculatorILi2EjESB_ILi1EjENS0_6memory15LoadWithoutCastENSE_16StoreWithoutCastEEEviT_T0_T2_T3_T4_T5_)
        /*00b4*/ 	.short	0x0210
        /*00b6*/ 	.short	0x0024


	//----- nvinfo : EIATTR_SW_WAR
	.align		4
.L_797:
        /*00b8*/ 	.byte	0x04, 0x36
        /*00ba*/ 	.short	(.L_799 - .L_798)
.L_798:
        /*00bc*/ 	.word	0x00000008
.L_799:


//--------------------- .nv.info._ZN2at6native29vectorized_elementwise_kernelILi2EZZZNS0_61_GLOBAL__N__b29612f4_23_ActivationMishKernel_cu_f5210f67_354820mish_backward_kernelERNS_14TensorIteratorEENKUlvE_clEvENKUlvE0_clEvEUlffE_St5arrayIPcLm3EEEEviT0_T1_ --------------------------
	.section	.nv.info._ZN2at6native29vectorized_elementwise_kernelILi2EZZZNS0_61_GLOBAL__N__b29612f4_23_ActivationMishKernel_cu_f5210f67_354820mish_backward_kernelERNS_14TensorIteratorEENKUlvE_clEvENKUlvE0_clEvEUlffE_St5arrayIPcLm3EEEEviT0_T1_,"",@"SHT_CUDA_INFO"
	.sectionflags	@""
	.align	4


	//----- nvinfo : EIATTR_CUDA_API_VERSION
	.align		4
        /*0000*/ 	.byte	0x04, 0x37
        /*0002*/ 	.short	(.L_801 - .L_800)
.L_800:
        /*0004*/ 	.word	0x00000082


	//----- nvinfo : EIATTR_KPARAM_INFO
	.align		4
.L_801:
        /*0008*/ 	.byte	0x04, 0x17
        /*000a*/ 	.short	(.L_803 - .L_802)
.L_802:
        /*000c*/ 	.word	0x00000000
        /*0010*/ 	.short	0x0002
        /*0012*/ 	.short	0x0008
        /*0014*/ 	.byte	0x00, 0xf0, 0x61, 0x00


	//----- nvinfo : EIATTR_KPARAM_INFO
	.align		4
.L_803:
        /*0018*/ 	.byte	0x04, 0x17
        /*001a*/ 	.short	(.L_805 - .L_804)
.L_804:
        /*001c*/ 	.word	0x00000000
        /*0020*/ 	.short	0x0001
        /*0022*/ 	.short	0x0004
        /*0024*/ 	.byte	0x00, 0xf0, 0x05, 0x00


	//----- nvinfo : EIATTR_KPARAM_INFO
	.align		4
.L_805:
        /*0028*/ 	.byte	0x04, 0x17
        /*002a*/ 	.short	(.L_807 - .L_806)
.L_806:
        /*002c*/ 	.word	0x00000000
        /*0030*/ 	.short	0x0000
        /*0032*/ 	.short	0x0000
        /*0034*/ 	.byte	0x00, 0xf0, 0x11, 0x00


	//----- nvinfo : EIATTR_SPARSE_MMA_MASK
	.align		4
.L_807:
        /*0038*/ 	.byte	0x03, 0x50
        /*003a*/ 	.short	0x0000


	//----- nvinfo : EIATTR_MAXREG_COUNT
	.align		4
        /*003c*/ 	.byte	0x03, 0x1b
        /*003e*/ 	.short	0x00ff


	//----- nvinfo : EIATTR_MERCURY_ISA_VERSION
	.align		4
        /*0040*/ 	.byte	0x03, 0x5f
        /*0042*/ 	.short	0x0101


	//----- nvinfo : EIATTR_EXIT_INSTR_OFFSETS
	.align		4
        /*0044*/ 	.byte	0x04, 0x1c
        /*0046*/ 	.short	(.L_809 - .L_808)


	//   ....[0]....
.L_808:
        /*0048*/ 	.word	0x00001600


	//   ....[1]....
        /*004c*/ 	.word	0x00003620


	//   ....[2]....
        /*0050*/ 	.word	0x00003670


	//----- nvinfo : EIATTR_MAX_THREADS
	.align		4
.L_809:
        /*0054*/ 	.byte	0x04, 0x05
        /*0056*/ 	.short	(.L_811 - .L_810)
.L_810:
        /*0058*/ 	.word	0x00000080
        /*005c*/ 	.word	0x00000001
        /*0060*/ 	.word	0x00000001


	//----- nvinfo : EIATTR_CRS_STACK_SIZE
	.align		4
.L_811:
        /*0064*/ 	.byte	0x04, 0x1e
        /*0066*/ 	.short	(.L_813 - .L_812)
.L_812:
        /*0068*/ 	.word	0x00000000


	//----- nvinfo : EIATTR_CBANK_PARAM_SIZE
	.align		4
.L_813:
        /*006c*/ 	.byte	0x03, 0x19
        /*006e*/ 	.short	0x0020


	//----- nvinfo : EIATTR_PARAM_CBANK
	.align		4
        /*0070*/ 	.byte	0x04, 0x0a
        /*0072*/ 	.short	(.L_815 - .L_814)
	.align		4
.L_814:
        /*0074*/ 	.word	index@(.nv.constant0._ZN2at6native29vectorized_elementwise_kernelILi2EZZZNS0_61_GLOBAL__N__b29612f4_23_ActivationMishKernel_cu_f5210f67_354820mish_backward_kernelERNS_14TensorIteratorEENKUlvE_clEvENKUlvE0_clEvEUlffE_St5arrayIPcLm3EEEEviT0_T1_)
        /*0078*/ 	.short	0x0210
        /*007a*/ 	.short	0x0020


	//----- nvinfo : EIATTR_SW_WAR
	.align		4
.L_815:
        /*007c*/ 	.byte	0x04, 0x36
        /*007e*/ 	.short	(.L_817 - .L_816)
.L_816:
        /*0080*/ 	.word	0x00000008
.L_817:


//--------------------- .nv.info._ZN2at6native29vectorized_elementwise_kernelILi4EZZZNS0_61_GLOBAL__N__b29612f4_23_ActivationMishKernel_cu_f5210f67_354820mish_backward_kernelERNS_14TensorIteratorEENKUlvE_clEvENKUlvE0_clEvEUlffE_St5arrayIPcLm3EEEEviT0_T1_ --------------------------
	.section	.nv.info._ZN2at6native29vectorized_elementwise_kernelILi4EZZZNS0_61_GLOBAL__N__b29612f4_23_ActivationMishKernel_cu_f5210f67_354820mish_backward_kernelERNS_14TensorIteratorEENKUlvE_clEvENKUlvE0_clEvEUlffE_St5arrayIPcLm3EEEEviT0_T1_,"",@"SHT_CUDA_INFO"
	.sectionflags	@""
	.align	4


	//----- nvinfo : EIATTR_CUDA_API_VERSION
	.align		4
        /*0000*/ 	.byte	0x04, 0x37
        /*0002*/ 	.short	(.L_819 - .L_818)
.L_818:
        /*0004*/ 	.word	0x00000082


	//----- nvinfo : EIATTR_KPARAM_INFO
	.align		4
.L_819:
        /*0008*/ 	.byte	0x04, 0x17
        /*000a*/ 	.short	(.L_821 - .L_820)
.L_820:
        /*000c*/ 	.word	0x00000000
        /*0010*/ 	.short	0x0002
        /*0012*/ 	.short	0x0008
        /*0014*/ 	.byte	0x00, 0xf0, 0x61, 0x00


	//----- nvinfo : EIATTR_KPARAM_INFO
	.align		4
.L_821:
        /*0018*/ 	.byte	0x04, 0x17
        /*001a*/ 	.short	(.L_823 - .L_822)
.L_822:
        /*001c*/ 	.word	0x00000000
        /*0020*/ 	.short	0x0001
        /*0022*/ 	.short	0x0004
        /*0024*/ 	.byte	0x00, 0xf0, 0x05, 0x00


	//----- nvinfo : EIATTR_KPARAM_INFO
	.align		4
.L_823:
        /*0028*/ 	.byte	0x04, 0x17
        /*002a*/ 	.short	(.L_825 - .L_824)
.L_824:
        /*002c*/ 	.word	0x00000000
        /*0030*/ 	.short	0x0000
        /*0032*/ 	.short	0x0000
        /*0034*/ 	.byte	0x00, 0xf0, 0x11, 0x00


	//----- nvinfo : EIATTR_SPARSE_MMA_MASK
	.align		4
.L_825:
        /*0038*/ 	.byte	0x03, 0x50
        /*003a*/ 	.short	0x0000


	//----- nvinfo : EIATTR_MAXREG_COUNT
	.align		4
        /*003c*/ 	.byte	0x03, 0x1b
        /*003e*/ 	.short	0x00ff


	//----- nvinfo : EIATTR_MERCURY_ISA_VERSION
	.align		4
        /*0040*/ 	.byte	0x03, 0x5f
        /*0042*/ 	.short	0x0101


	//----- nvinfo : EIATTR_EXIT_INSTR_OFFSETS
	.align		4
        /*0044*/ 	.byte	0x04, 0x1c
        /*0046*/ 	.short	(.L_827 - .L_826)


	//   ....[0]....
.L_826:
        /*0048*/ 	.word	0x000015a0


	//   ....[1]....
        /*004c*/ 	.word	0x000035c0


	//   ....[2]....
        /*0050*/ 	.word	0x00003610


	//----- nvinfo : EIATTR_MAX_THREADS
	.align		4
.L_827:
        /*0054*/ 	.byte	0x04, 0x05
        /*0056*/ 	.short	(.L_829 - .L_828)
.L_828:
        /*0058*/ 	.word	0x00000080
        /*005c*/ 	.word	0x00000001
        /*0060*/ 	.word	0x00000001


	//----- nvinfo : EIATTR_CRS_STACK_SIZE
	.align		4
.L_829:
        /*0064*/ 	.byte	0x04, 0x1e
        /*0066*/ 	.short	(.L_831 - .L_830)
.L_830:
        /*0068*/ 	.word	0x00000000


	//----- nvinfo : EIATTR_CBANK_PARAM_SIZE
	.align		4
.L_831:
        /*006c*/ 	.byte	0x03, 0x19
        /*006e*/ 	.short	0x0020


	//----- nvinfo : EIATTR_PARAM_CBANK
	.align		4
        /*0070*/ 	.byte	0x04, 0x0a
        /*0072*/ 	.short	(.L_833 - .L_832)
	.align		4
.L_832:
        /*0074*/ 	.word	index@(.nv.constant0._ZN2at6native29vectorized_elementwise_kernelILi4EZZZNS0_61_GLOBAL__N__b29612f4_23_ActivationMishKernel_cu_f5210f67_354820mish_backward_kernelERNS_14TensorIteratorEENKUlvE_clEvENKUlvE0_clEvEUlffE_St5arrayIPcLm3EEEEviT0_T1_)
        /*0078*/ 	.short	0x0210
        /*007a*/ 	.short	0x0020


	//----- nvinfo : EIATTR_SW_WAR
	.align		4
.L_833:
        /*007c*/ 	.byte	0x04, 0x36
        /*007e*/ 	.short	(.L_835 - .L_834)
.L_834:
        /*0080*/ 	.word	0x00000008
.L_835:


//--------------------- .nv.info._ZN2at6native29vectorized_elementwise_kernelILi8EZZZNS0_61_GLOBAL__N__b29612f4_23_ActivationMishKernel_cu_f5210f67_354820mish_backward_kernelERNS_14TensorIteratorEENKUlvE_clEvENKUlvE0_clEvEUlffE_St5arrayIPcLm3EEEEviT0_T1_ --------------------------
	.section	.nv.info._ZN2at6native29vectorized_elementwise_kernelILi8EZZZNS0_61_GLOBAL__N__b29612f4_23_ActivationMishKernel_cu_f5210f67_354820mish_backward_kernelERNS_14TensorIteratorEENKUlvE_clEvENKUlvE0_clEvEUlffE_St5arrayIPcLm3EEEEviT0_T1_,"",@"SHT_CUDA_INFO"
	.sectionflags	@""
	.align	4


	//----- nvinfo : EIATTR_CUDA_API_VERSION
	.align		4
        /*0000*/ 	.byte	0x04, 0x37
        /*0002*/ 	.short	(.L_837 - .L_836)
.L_836:
        /*0004*/ 	.word	0x00000082


	//----- nvinfo : EIATTR_KPARAM_INFO
	.align		4
.L_837:
        /*0008*/ 	.byte	0x04, 0x17
        /*000a*/ 	.short	(.L_839 - .L_838)
.L_838:
        /*000c*/ 	.word	0x00000000
        /*0010*/ 	.short	0x0002
        /*0012*/ 	.short	0x0008
        /*0014*/ 	.byte	0x00, 0xf0, 0x61, 0x00


	//----- nvinfo : EIATTR_KPARAM_INFO
	.align		4
.L_839:
        /*0018*/ 	.byte	0x04, 0x17
        /*001a*/ 	.short	(.L_841 - .L_840)
.L_840:
        /*001c*/ 	.word	0x00000000
        /*0020*/ 	.short	0x0001
        /*0022*/ 	.short	0x0004
        /*0024*/ 	.byte	0x00, 0xf0, 0x05, 0x00


	//----- nvinfo : EIATTR_KPARAM_INFO
	.align		4
.L_841:
        /*0028*/ 	.byte	0x04, 0x17
        /*002a*/ 	.short	(.L_843 - .L_842)
.L_842:
        /*002c*/ 	.word	0x00000000
        /*0030*/ 	.short	0x0000
        /*0032*/ 	.short	0x0000
        /*0034*/ 	.byte	0x00, 0xf0, 0x11, 0x00


	//----- nvinfo : EIATTR_SPARSE_MMA_MASK
	.align		4
.L_843:
        /*0038*/ 	.byte	0x03, 0x50
        /*003a*/ 	.short	0x0000


	//----- nvinfo : EIATTR_MAXREG_COUNT
	.align		4
        /*003c*/ 	.byte	0x03, 0x1b
        /*003e*/ 	.short	0x00ff


	//----- nvinfo : EIATTR_MERCURY_ISA_VERSION
	.align		4
        /*0040*/ 	.byte	0x03, 0x5f
        /*0042*/ 	.short	0x0101


	//----- nvinfo : EIATTR_EXIT_INSTR_OFFSETS
	.align		4
        /*0044*/ 	.byte	0x04, 0x1c
        /*0046*/ 	.short	(.L_845 - .L_844)


	//   ....[0]....
.L_844:
        /*0048*/ 	.word	0x000015a0


	//   ....[1]....
        /*004c*/ 	.word	0x000035c0


	//   ....[2]....
        /*0050*/ 	.word	0x00003610


	//----- nvinfo : EIATTR_MAX_THREADS
	.align		4
.L_845:
        /*0054*/ 	.byte	0x04, 0x05
        /*0056*/ 	.short	(.L_847 - .L_846)
.L_846:
        /*0058*/ 	.word	0x00000080
        /*005c*/ 	.word	0x00000001
        /*0060*/ 	.word	0x00000001


	//----- nvinfo : EIATTR_CRS_STACK_SIZE
	.align		4
.L_847:
        /*0064*/ 	.byte	0x04, 0x1e
        /*0066*/ 	.short	(.L_849 - .L_848)
.L_848:
        /*0068*/ 	.word	0x00000000


	//----- nvinfo : EIATTR_CBANK_PARAM_SIZE
	.align		4
.L_849:
        /*006c*/ 	.byte	0x03, 0x19
        /*006e*/ 	.short	0x0020


	//----- nvinfo : EIATTR_PARAM_CBANK
	.align		4
        /*0070*/ 	.byte	0x04, 0x0a
        /*0072*/ 	.short	(.L_851 - .L_850)
	.align		4
.L_850:
        /*0074*/ 	.word	index@(.nv.constant0._ZN2at6native29vectorized_elementwise_kernelILi8EZZZNS0_61_GLOBAL__N__b29612f4_23_ActivationMishKernel_cu_f5210f67_354820mish_backward_kernelERNS_14TensorIteratorEENKUlvE_clEvENKUlvE0_clEvEUlffE_St5arrayIPcLm3EEEEviT0_T1_)
        /*0078*/ 	.short	0x0210
        /*007a*/ 	.short	0x0020


	//----- nvinfo : EIATTR_SW_WAR
	.align		4
.L_851:
        /*007c*/ 	.byte	0x04, 0x36
        /*007e*/ 	.short	(.L_853 - .L_852)
.L_852:
        /*0080*/ 	.word	0x00000008
.L_853:


//--------------------- .nv.info._ZN2at6native18elementwise_kernelILi128ELi4EZNS0_15gpu_kernel_implIZZZNS0_61_GLOBAL__N__b29612f4_23_ActivationMishKernel_cu_f5210f67_354820mish_backward_kernelERNS_14TensorIteratorEENKUlvE_clEvENKUlvE_clEvEUlddE_EEvRNS_18TensorIteratorBaseERKT_EUliE_EEviT1_ --------------------------
	.section	.nv.info._ZN2at6native18elementwise_kernelILi128ELi4EZNS0_15gpu_kernel_implIZZZNS0_61_GLOBAL__N__b29612f4_23_ActivationMishKernel_cu_f5210f67_354820mish_backward_kernelERNS_14TensorIteratorEENKUlvE_clEvENKUlvE_clEvEUlddE_EEvRNS_18TensorIteratorBaseERKT_EUliE_EEviT1_,"",@"SHT_CUDA_INFO"
	.sectionflags	@""
	.align	4


	//----- nvinfo : EIATTR_CUDA_API_VERSION
	.align		4
        /*0000*/ 	.byte	0x04, 0x37
        /*0002*/ 	.short	(.L_855 - .L_854)
.L_854:
        /*0004*/ 	.word	0x00000082


	//----- nvinfo : EIATTR_KPARAM_INFO
	.align		4
.L_855:
        /*0008*/ 	.byte	0x04, 0x17
        /*000a*/ 	.short	(.L_857 - .L_856)
.L_856:
        /*000c*/ 	.word	0x00000000
        /*0010*/ 	.short	0x0001
        /*0012*/ 	.short	0x0008
        /*0014*/ 	.byte	0x00, 0xf0, 0x21, 0x0a


	//----- nvinfo : EIATTR_KPARAM_INFO
	.align		4
.L_857:
        /*0018*/ 	.byte	0x04, 0x17
        /*001a*/ 	.short	(.L_859 - .L_858)
.L_858:
        /*001c*/ 	.word	0x00000000
        /*0020*/ 	.short	0x0000
        /*0022*/ 	.short	0x0000
        /*0024*/ 	.byte	0x00, 0xf0, 0x11, 0x00


	//----- nvinfo : EIATTR_SPARSE_MMA_MASK
	.align		4
.L_859:
        /*0028*/ 	.byte	0x03, 0x50
        /*002a*/ 	.short	0x0000


	//----- nvinfo : EIATTR_MAXREG_COUNT
	.align		4
        /*002c*/ 	.byte	0x03, 0x1b
        /*002e*/ 	.short	0x0080


	//----- nvinfo : EIATTR_EXTERNS
	.align		4
        /*0030*/ 	.byte	0x04, 0x0f
        /*0032*/ 	.short	(.L_861 - .L_860)


	//   ....[0]....
	.align		4
.L_860:
        /*0034*/ 	.word	index@(__assertfail)


	//----- nvinfo : EIATTR_MERCURY_ISA_VERSION
	.align		4
.L_861:
        /*0038*/ 	.byte	0x03, 0x5f
        /*003a*/ 	.short	0x0101


	//----- nvinfo : EIATTR_SYSCALL_OFFSETS
	.align		4
        /*003c*/ 	.byte	0x04, 0x46
        /*003e*/ 	.short	(.L_863 - .L_862)


	//   ....[0]....
.L_862:
        /*0040*/ 	.word	0x00002570


	//   ....[1]....
        /*0044*/ 	.word	0x00003480


	//   ....[2]....
        /*0048*/ 	.word	0x00005c10


	//   ....[3]....
        /*004c*/ 	.word	0x000081f0


	//   ....[4]....
        /*0050*/ 	.word	0x00009100


	//   ....[5]....
        /*0054*/ 	.word	0x0000b890


	//   ....[6]....
        /*0058*/ 	.word	0x0000de40


	//   ....[7]....
        /*005c*/ 	.word	0x0000ed50


	//   ....[8]....
        /*0060*/ 	.word	0x000114e0


	//   ....[9]....
        /*0064*/ 	.word	0x00013a80


	//   ....[10]....
        /*0068*/ 	.word	0x00014990


	//   ....[11]....
        /*006c*/ 	.word	0x00017120


	//----- nvinfo : EIATTR_EXIT_INSTR_OFFSETS
	.align		4
.L_863:
        /*0070*/ 	.byte	0x04, 0x1c
        /*0072*/ 	.short	(.L_865 - .L_864)


	//   ....[0]....
.L_864:
        /*0074*/ 	.word	0x00011590


	//   ....[1]....
        /*0078*/ 	.word	0x00016160


	//   ....[2]....
        /*007c*/ 	.word	0x000161a0


	//   ....[3]....
        /*0080*/ 	.word	0x00016230


	//   ....[4]....
        /*0084*/ 	.word	0x00016260


	//   ....[5]....
        /*0088*/ 	.word	0x00016290


	//   ....[6]....
        /*008c*/ 	.word	0x00016360


	//   ....[7]....
        /*0090*/ 	.word	0x000163e0


	//   ....[8]....
        /*0094*/ 	.word	0x000164c0


	//   ....[9]....
        /*0098*/ 	.word	0x00016550


	//   ....[10]....
        /*009c*/ 	.word	0x00016570


	//   ....[11]....
        /*00a0*/ 	.word	0x00016630


	//   ....[12]....
        /*00a4*/ 	.word	0x00016660


	//   ....[13]....
        /*00a8*/ 	.word	0x00016830


	//   ....[14]....
        /*00ac*/ 	.word	0x000169d0


	//   ....[15]....
        /*00b0*/ 	.word	0x00016a50


	//   ....[16]....
        /*00b4*/ 	.word	0x00016b00


	//   ....[17]....
        /*00b8*/ 	.word	0x00016cc0


	//   ....[18]....
        /*00bc*/ 	.word	0x00016e80


	//   ....[19]....
        /*00c0*/ 	.word	0x00017020


	//   ....[20]....
        /*00c4*/ 	.word	0x00017130


	//   ....[21]....
        /*00c8*/ 	.word	0x00017160


	//   ....[22]....
        /*00cc*/ 	.word	0x00017190


	//----- nvinfo : EIATTR_MAX_THREADS
	.align		4
.L_865:
        /*00d0*/ 	.byte	0x04, 0x05
        /*00d2*/ 	.short	(.L_867 - .L_866)
.L_866:
        /*00d4*/ 	.word	0x00000080
        /*00d8*/ 	.word	0x00000001
        /*00dc*/ 	.word	0x00000001


	//----- nvinfo : EIATTR_CRS_STACK_SIZE
	.align		4
.L_867:
        /*00e0*/ 	.byte	0x04, 0x1e
        /*00e2*/ 	.short	(.L_869 - .L_868)
.L_868:
        /*00e4*/ 	.word	0x00000000


	//----- nvinfo : EIATTR_CBANK_PARAM_SIZE
	.align		4
.L_869:
        /*00e8*/ 	.byte	0x03, 0x19
        /*00ea*/ 	.short	0x0290


	//----- nvinfo : EIATTR_PARAM_CBANK
	.align		4
        /*00ec*/ 	.byte	0x04, 0x0a
        /*00ee*/ 	.short	(.L_871 - .L_870)
	.align		4
.L_870:
        /*00f0*/ 	.word	index@(.nv.constant0._ZN2at6native18elementwise_kernelILi128ELi4EZNS0_15gpu_kernel_implIZZZNS0_61_GLOBAL__N__b29612f4_23_ActivationMishKernel_cu_f5210f67_354820mish_backward_kernelERNS_14TensorIteratorEENKUlvE_clEvENKUlvE_clEvEUlddE_EEvRNS_18TensorIteratorBaseERKT_EUliE_EEviT1_)
        /*00f4*/ 	.short	0x0210
        /*00f6*/ 	.short	0x0290


	//----- nvinfo : EIATTR_SW_WAR
	.align		4
.L_871:
        /*00f8*/ 	.byte	0x04, 0x36
        /*00fa*/ 	.short	(.L_873 - .L_872)
.L_872:
        /*00fc*/ 	.word	0x00000008
.L_873:


//--------------------- .nv.info._ZN2at6native27unrolled_elementwise_kernelIZZZNS0_61_GLOBAL__N__b29612f4_23_ActivationMishKernel_cu_f5210f67_354820mish_backward_kernelERNS_14TensorIteratorEENKUlvE_clEvENKUlvE_clEvEUlddE_St5arrayIPcLm3EELi4E23TrivialOffsetCalculatorILi2EjESB_ILi1EjENS0_6memory12LoadWithCastILi2EEENSE_13StoreWithCastILi1EEEEEviT_T0_T2_T3_T4_T5_ --------------------------
	.section	.nv.info._ZN2at6native27unrolled_elementwise_kernelIZZZNS0_61_GLOBAL__N__b29612f4_23_ActivationMishKernel_cu_f5210f67_354820mish_backward_kernelERNS_14TensorIteratorEENKUlvE_clEvENKUlvE_clEvEUlddE_St5arrayIPcLm3EELi4E23TrivialOffsetCalculatorILi2EjESB_ILi1EjENS0_6memory12LoadWithCastILi2EEENSE_13StoreWithCastILi1EEEEEviT_T0_T2_T3_T4_T5_,"",@"SHT_CUDA_INFO"
	.sectionflags	@""
	.align	4


	//----- nvinfo : EIATTR_CUDA_API_VERSION
	.align		4
        /*0000*/ 	.byte	0x04, 0x37
        /*0002*/ 	.short	(.L_875 - .L_874)
.L_874:
        /*0004*/ 	.word	0x00000082


	//----- nvinfo : EIATTR_KPARAM_INFO
	.align		4
.L_875:
        /*0008*/ 	.byte	0x04, 0x17
        /*000a*/ 	.short	(.L_877 - .L_876)
.L_876:
        /*000c*/ 	.word	0x00000000
        /*0010*/ 	.short	0x0006
        /*0012*/ 	.short	0x0030
        /*0014*/ 	.byte	0x00, 0xf0, 0x21, 0x00


	//----- nvinfo : EIATTR_KPARAM_INFO
	.align		4
.L_877:
        /*0018*/ 	.byte	0x04, 0x17
        /*001a*/ 	.short	(.L_879 - .L_878)
.L_878:
        /*001c*/ 	.word	0x00000000
        /*0020*/ 	.short	0x0005
        /*0022*/ 	.short	0x0024
        /*0024*/ 	.byte	0x00, 0xf0, 0x31, 0x00


	//----- nvinfo : EIATTR_KPARAM_INFO
	.align		4
.L_879:
        /*0028*/ 	.byte	0x04, 0x17
        /*002a*/ 	.short	(.L_881 - .L_880)
.L_880:
        /*002c*/ 	.word	0x00000000
        /*0030*/ 	.short	0x0004
        /*0032*/ 	.short	0x0021
        /*0034*/ 	.byte	0x00, 0xf0, 0x05, 0x00


	//----- nvinfo : EIATTR_KPARAM_INFO
	.align		4
.L_881:
        /*0038*/ 	.byte	0x04, 0x17
        /*003a*/ 	.short	(.L_883 - .L_882)
.L_882:
        /*003c*/ 	.word	0x00000000
        /*0040*/ 	.short	0x0003
        /*0042*/ 	.short	0x0020
        /*0044*/ 	.byte	0x00, 0xf0, 0x05, 0x00


	//----- nvinfo : EIATTR_KPARAM_INFO
	.align		4
.L_883:
        /*0048*/ 	.byte	0x04, 0x17
        /*004a*/ 	.short	(.L_885 - .L_884)
.L_884:
        /*004c*/ 	.word	0x00000000
        /*0050*/ 	.short	0x0002
        /*0052*/ 	.short	0x0008
        /*0054*/ 	.byte	0x00, 0xf0, 0x61, 0x00


	//----- nvinfo : EIATTR_KPARAM_INFO
	.align		4
.L_885:
        /*0058*/ 	.byte	0x04, 0x17
        /*005a*/ 	.short	(.L_887 - .L_886)
.L_886:
        /*005c*/ 	.word	0x00000000
        /*0060*/ 	.short	0x0001
        /*0062*/ 	.short	0x0004
        /*0064*/ 	.byte	0x00, 0xf0, 0x05, 0x00


	//----- nvinfo : EIATTR_KPARAM_INFO
	.align		4
.L_887:
        /*0068*/ 	.byte	0x04, 0x17
        /*006a*/ 	.short	(.L_889 - .L_888)
.L_888:
        /*006c*/ 	.word	0x00000000
        /*0070*/ 	.short	0x0000
        /*0072*/ 	.short	0x0000
        /*0074*/ 	.byte	0x00, 0xf0, 0x11, 0x00


	//----- nvinfo : EIATTR_SPARSE_MMA_MASK
	.align		4
.L_889:
        /*0078*/ 	.byte	0x03, 0x50
        /*007a*/ 	.short	0x0000


	//----- nvinfo : EIATTR_MAXREG_COUNT
	.align		4
        /*007c*/ 	.byte	0x03, 0x1b
        /*007e*/ 	.short	0x00ff


	//----- nvinfo : EIATTR_EXTERNS
	.align		4
        /*0080*/ 	.byte	0x04, 0x0f
        /*0082*/ 	.short	(.L_891 - .L_890)


	//   ....[0]....
	.align		4
.L_890:
        /*0084*/ 	.word	index@(__assertfail)


	//----- nvinfo : EIATTR_ANNOTATIONS
	.align		4
.L_891:
        /*0088*/ 	.byte	0x04, 0x55
        /*008a*/ 	.short	(.L_893 - .L_892)


	//   ....[0]....
.L_892:
        /*008c*/ 	.word	0x00000001
        /*0090*/ 	.byte	0xc0, 0x7f, 0x00, 0x00, 0x01, 0x00, 0x00, 0x00, 0x40, 0x80, 0x00, 0x00, 0x01, 0x00, 0x00, 0x00
        /*00a0*/ 	.byte	0x40, 0x97, 0x00, 0x00, 0x01, 0x00, 0x00, 0x00, 0xc0, 0x97, 0x00, 0x00


	//----- nvinfo : EIATTR_MERCURY_ISA_VERSION
	.align		4
.L_893:
        /*00ac*/ 	.byte	0x03, 0x5f
        /*00ae*/ 	.short	0x0101


	//----- nvinfo : EIATTR_SYSCALL_OFFSETS
	.align		4
        /*00b0*/ 	.byte	0x04, 0x46
        /*00b2*/ 	.short	(.L_895 - .L_894)


	//   ....[0]....
.L_894:
        /*00b4*/ 	.word	0x00000fb0


	//   ....[1]....
        /*00b8*/ 	.word	0x00001ed0


	//   ....[2]....
        /*00bc*/ 	.word	0x00002e70


	//   ....[3]....
        /*00c0*/ 	.word	0x00003d90


	//   ....[4]....
        /*00c4*/ 	.word	0x00004d40


	//   ....[5]....
        /*00c8*/ 	.word	0x00005c60


	//   ....[6]....
        /*00cc*/ 	.word	0x00006bf0


	//   ....[7]....
        /*00d0*/ 	.word	0x00007b20


	//   ....[8]....
        /*00d4*/ 	.word	0x0000eb50


	//   ....[9]....
        /*00d8*/ 	.word	0x0000fd40


	//   ....[10]....
        /*00dc*/ 	.word	0x00010ef0


	//   ....[11]....
        /*00e0*/ 	.word	0x000120a0


	//----- nvinfo : EIATTR_EXIT_INSTR_OFFSETS
	.align		4
.L_895:
        /*00e4*/ 	.byte	0x04, 0x1c
        /*00e6*/ 	.short	(.L_897 - .L_896)


	//   ....[0]....
.L_896:
        /*00e8*/ 	.word	0x00010f90


	//   ....[1]....
        /*00ec*/ 	.word	0x000110e0


	//   ....[2]....
        /*00f0*/ 	.word	0x00011120


	//   ....[3]....
        /*00f4*/ 	.word	0x000111b0


	//   ....[4]....
        /*00f8*/ 	.word	0x000111e0


	//   ....[5]....
        /*00fc*/ 	.word	0x00011210


	//   ....[6]....
        /*0100*/ 	.word	0x000112e0


	//   ....[7]....
        /*0104*/ 	.word	0x00011360


	//   ....[8]....
        /*0108*/ 	.word	0x00011440


	//   ....[9]....
        /*010c*/ 	.word	0x000114d0


	//   ....[10]....
        /*0110*/ 	.word	0x000114f0


	//   ....[11]....
        /*0114*/ 	.word	0x000115b0


	//   ....[12]....
        /*0118*/ 	.word	0x000115e0


	//   ....[13]....
        /*011c*/ 	.word	0x000117b0


	//   ....[14]....
        /*0120*/ 	.word	0x00011950


	//   ....[15]....
        /*0124*/ 	.word	0x000119d0


	//   ....[16]....
        /*0128*/ 	.word	0x00011a80


	//   ....[17]....
        /*012c*/ 	.word	0x00011c40


	//   ....[18]....
        /*0130*/ 	.word	0x00011e00


	//   ....[19]....
        /*0134*/ 	.word	0x00011fa0


	//   ....[20]....
        /*0138*/ 	.word	0x000120b0


	//   ....[21]....
        /*013c*/ 	.word	0x000120e0


	//   ....[22]....
        /*0140*/ 	.word	0x00012110


	//----- nvinfo : EIATTR_MAX_THREADS
	.align		4
.L_897:
        /*0144*/ 	.byte	0x04, 0x05
        /*0146*/ 	.short	(.L_899 - .L_898)
.L_898:
        /*0148*/ 	.word	0x00000080
        /*014c*/ 	.word	0x00000001
        /*0150*/ 	.word	0x00000001


	//----- nvinfo : EIATTR_CRS_STACK_SIZE
	.align		4
.L_899:
        /*0154*/ 	.byte	0x04, 0x1e
        /*0156*/ 	.short	(.L_901 - .L_900)
.L_900:
        /*0158*/ 	.word	0x00000000


	//----- nvinfo : EIATTR_CBANK_PARAM_SIZE
	.align		4
.L_901:
        /*015c*/ 	.byte	0x03, 0x19
        /*015e*/ 	.short	0x0038


	//----- nvinfo : EIATTR_PARAM_CBANK
	.align		4
        /*0160*/ 	.byte	0x04, 0x0a
        /*0162*/ 	.short	(.L_903 - .L_902)
	.align		4
.L_902:
        /*0164*/ 	.word	index@(.nv.constant0._ZN2at6native27unrolled_elementwise_kernelIZZZNS0_61_GLOBAL__N__b29612f4_23_ActivationMishKernel_cu_f5210f67_354820mish_backward_kernelERNS_14TensorIteratorEENKUlvE_clEvENKUlvE_clEvEUlddE_St5arrayIPcLm3EELi4E23TrivialOffsetCalculatorILi2EjESB_ILi1EjENS0_6memory12LoadWithCastILi2EEENSE_13StoreWithCastILi1EEEEEviT_T0_T2_T3_T4_T5_)
        /*0168*/ 	.short	0x0210
        /*016a*/ 	.short	0x0038


	//----- nvinfo : EIATTR_SW_WAR
	.align		4
.L_903:
        /*016c*/ 	.byte	0x04, 0x36
        /*016e*/ 	.short	(.L_905 - .L_904)
.L_904:
        /*0170*/ 	.word	0x00000008
.L_905:


//--------------------- .nv.info._ZN2at6native18elementwise_kernelILi128ELi2EZNS0_22gpu_kernel_impl_nocastIZZZNS0_61_GLOBAL__N__b29612f4_23_ActivationMishKernel_cu_f5210f67_354820mish_backward_kernelERNS_14TensorIteratorEENKUlvE_clEvENKUlvE_clEvEUlddE_EEvRNS_18TensorIteratorBaseERKT_EUliE_EEviT1_ --------------------------
	.section	.nv.info._ZN2at6native18elementwise_kernelILi128ELi2EZNS0_22gpu_kernel_impl_nocastIZZZNS0_61_GLOBAL__N__b29612f4_23_ActivationMishKernel_cu_f5210f67_354820mish_backward_kernelERNS_14TensorIteratorEENKUlvE_clEvENKUlvE_clEvEUlddE_EEvRNS_18TensorIteratorBaseERKT_EUliE_EEviT1_,"",@"SHT_CUDA_INFO"
	.sectionflags	@""
	.align	4


	//----- nvinfo : EIATTR_CUDA_API_VERSION
	.align		4
        /*0000*/ 	.byte	0x04, 0x37
        /*0002*/ 	.short	(.L_907 - .L_906)
.L_906:
        /*0004*/ 	.word	0x00000082


	//----- nvinfo : EIATTR_KPARAM_INFO
	.align		4
.L_907:
        /*0008*/ 	.byte	0x04, 0x17
        /*000a*/ 	.short	(.L_909 - .L_908)
.L_908:
        /*000c*/ 	.word	0x00000000
        /*0010*/ 	.short	0x0001
        /*0012*/ 	.short	0x0008
        /*0014*/ 	.byte	0x00, 0xf0, 0x21, 0x0a


	//----- nvinfo : EIATTR_KPARAM_INFO
	.align		4
.L_909:
        /*0018*/ 	.byte	0x04, 0x17
        /*001a*/ 	.short	(.L_911 - .L_910)
.L_910:
        /*001c*/ 	.word	0x00000000
        /*0020*/ 	.short	0x0000
        /*0022*/ 	.short	0x0000
        /*0024*/ 	.byte	0x00, 0xf0, 0x11, 0x00


	//----- nvinfo : EIATTR_SPARSE_MMA_MASK
	.align		4
.L_911:
        /*0028*/ 	.byte	0x03, 0x50
        /*002a*/ 	.short	0x0000


	//----- nvinfo : EIATTR_MAXREG_COUNT
	.align		4
        /*002c*/ 	.byte	0x03, 0x1b
        /*002e*/ 	.short	0x0080


	//----- nvinfo : EIATTR_MERCURY_ISA_VERSION
	.align		4
        /*0030*/ 	.byte	0x03, 0x5f
        /*0032*/ 	.short	0x0101


	//----- nvinfo : EIATTR_EXIT_INSTR_OFFSETS
	.align		4
        /*0034*/ 	.byte	0x04, 0x1c
        /*0036*/ 	.short	(.L_913 - .L_912)


	//   ....[0]....
.L_912:
        /*0038*/ 	.word	0x00002e30


	//   ....[1]....
        /*003c*/ 	.word	0x00005b70


	//----- nvinfo : EIATTR_MAX_THREADS
	.align		4
.L_913:
        /*0040*/ 	.byte	0x04, 0x05
        /*0042*/ 	.short	(.L_915 - .L_914)
.L_914:
        /*0044*/ 	.word	0x00000080
        /*0048*/ 	.word	0x00000001
        /*004c*/ 	.word	0x00000001


	//----- nvinfo : EIATTR_CRS_STACK_SIZE
	.align		4
.L_915:
        /*0050*/ 	.byte	0x04, 0x1e
        /*0052*/ 	.short	(.L_917 - .L_916)
.L_916:
        /*0054*/ 	.word	0x00000000


	//----- nvinfo : EIATTR_CBANK_PARAM_SIZE
	.align		4
.L_917:
        /*0058*/ 	.byte	0x03, 0x19
        /*005a*/ 	.short	0x0290


	//----- nvinfo : EIATTR_PARAM_CBANK
	.align		4
        /*005c*/ 	.byte	0x04, 0x0a
        /*005e*/ 	.short	(.L_919 - .L_918)
	.align		4
.L_918:
        /*0060*/ 	.word	index@(.nv.constant0._ZN2at6native18elementwise_kernelILi128ELi2EZNS0_22gpu_kernel_impl_nocastIZZZNS0_61_GLOBAL__N__b29612f4_23_ActivationMishKernel_cu_f5210f67_354820mish_backward_kernelERNS_14TensorIteratorEENKUlvE_clEvENKUlvE_clEvEUlddE_EEvRNS_18TensorIteratorBaseERKT_EUliE_EEviT1_)
        /*0064*/ 	.short	0x0210
        /*0066*/ 	.short	0x0290


	//----- nvinfo : EIATTR_SW_WAR
	.align		4
.L_919:
        /*0068*/ 	.byte	0x04, 0x36
        /*006a*/ 	.short	(.L_921 - .L_920)
.L_920:
        /*006c*/ 	.word	0x00000008
.L_921:


//--------------------- .nv.info._ZN2at6native27unrolled_elementwise_kernelIZZZNS0_61_GLOBAL__N__b29612f4_23_ActivationMishKernel_cu_f5210f67_354820mish_backward_kernelERNS_14TensorIteratorEENKUlvE_clEvENKUlvE_clEvEUlddE_St5arrayIPcLm3EELi4E23TrivialOffsetCalculatorILi2EjESB_ILi1EjENS0_6memory15LoadWithoutCastENSE_16StoreWithoutCastEEEviT_T0_T2_T3_T4_T5_ --------------------------
	.section	.nv.info._ZN2at6native27unrolled_elementwise_kernelIZZZNS0_61_GLOBAL__N__b29612f4_23_ActivationMishKernel_cu_f5210f67_354820mish_backward_kernelERNS_14TensorIteratorEENKUlvE_clEvENKUlvE_clEvEUlddE_St5arrayIPcLm3EELi4E23TrivialOffsetCalculatorILi2EjESB_ILi1EjENS0_6memory15LoadWithoutCastENSE_16StoreWithoutCastEEEviT_T0_T2_T3_T4_T5_,"",@"SHT_CUDA_INFO"
	.sectionflags	@""
	.align	4


	//----- nvinfo : EIATTR_CUDA_API_VERSION
	.align		4
        /*0000*/ 	.byte	0x04, 0x37
        /*0002*/ 	.short	(.L_923 - .L_922)
.L_922:
        /*0004*/ 	.word	0x00000082


	//----- nvinfo : EIATTR_KPARAM_INFO
	.align		4
.L_923:
        /*0008*/ 	.byte	0x04, 0x17
        /*000a*/ 	.short	(.L_925 - .L_924)
.L_924:
        /*000c*/ 	.word	0x00000000
        /*0010*/ 	.short	0x0006
        /*0012*/ 	.short	0x0023
        /*0014*/ 	.byte	0x00, 0xf0, 0x05, 0x00


	//----- nvinfo : EIATTR_KPARAM_INFO
	.align		4
.L_925:
        /*0018*/ 	.byte	0x04, 0x17
        /*001a*/ 	.short	(.L_927 - .L_926)
.L_926:
        /*001c*/ 	.word	0x00000000
        /*0020*/ 	.short	0x0005
        /*0022*/ 	.short	0x0022
        /*0024*/ 	.byte	0x00, 0xf0, 0x05, 0x00


	//----- nvinfo : EIATTR_KPARAM_INFO
	.align		4
.L_927:
        /*0028*/ 	.byte	0x04, 0x17
        /*002a*/ 	.short	(.L_929 - .L_928)
.L_928:
        /*002c*/ 	.word	0x00000000
        /*0030*/ 	.short	0x0004
        /*0032*/ 	.short	0x0021
        /*0034*/ 	.byte	0x00, 0xf0, 0x05, 0x00


	//----- nvinfo : EIATTR_KPARAM_INFO
	.align		4
.L_929:
        /*0038*/ 	.byte	0x04, 0x17
        /*003a*/ 	.short	(.L_931 - .L_930)
.L_930:
        /*003c*/ 	.word	0x00000000
        /*0040*/ 	.short	0x0003
        /*0042*/ 	.short	0x0020
        /*0044*/ 	.byte	0x00, 0xf0, 0x05, 0x00


	//----- nvinfo : EIATTR_KPARAM_INFO
	.align		4
.L_931:
        /*0048*/ 	.byte	0x04, 0x17
        /*004a*/ 	.short	(.L_933 - .L_932)
.L_932:
        /*004c*/ 	.word	0x00000000
        /*0050*/ 	.short	0x0002
        /*0052*/ 	.short	0x0008
        /*0054*/ 	.byte	0x00, 0xf0, 0x61, 0x00


	//----- nvinfo : EIATTR_KPARAM_INFO
	.align		4
.L_933:
        /*0058*/ 	.byte	0x04, 0x17
        /*005a*/ 	.short	(.L_935 - .L_934)
.L_934:
        /*005c*/ 	.word	0x00000000
        /*0060*/ 	.short	0x0001
        /*0062*/ 	.short	0x0004
        /*0064*/ 	.byte	0x00, 0xf0, 0x05, 0x00


	//----- nvinfo : EIATTR_KPARAM_INFO
	.align		4
.L_935:
        /*0068*/ 	.byte	0x04, 0x17
        /*006a*/ 	.short	(.L_937 - .L_936)
.L_936:
        /*006c*/ 	.word	0x00000000
        /*0070*/ 	.short	0x0000
        /*0072*/ 	.short	0x0000
        /*0074*/ 	.byte	0x00, 0xf0, 0x11, 0x00


	//----- nvinfo : EIATTR_SPARSE_MMA_MASK
	.align		4
.L_937:
        /*0078*/ 	.byte	0x03, 0x50
        /*007a*/ 	.short	0x0000


	//----- nvinfo : EIATTR_MAXREG_COUNT
	.align		4
        /*007c*/ 	.byte	0x03, 0x1b
        /*007e*/ 	.short	0x00ff


	//----- nvinfo : EIATTR_MERCURY_ISA_VERSION
	.align		4
        /*0080*/ 	.byte	0x03, 0x5f
        /*0082*/ 	.short	0x0101


	//----- nvinfo : EIATTR_EXIT_INSTR_OFFSETS
	.align		4
        /*0084*/ 	.byte	0x04, 0x1c
        /*0086*/ 	.short	(.L_939 - .L_938)


	//   ....[0]....
.L_938:
        /*0088*/ 	.word	0x00006090


	//   ....[1]....
        /*008c*/ 	.word	0x000060f0


	//----- nvinfo : EIATTR_MAX_THREADS
	.align		4
.L_939:
        /*0090*/ 	.byte	0x04, 0x05
        /*0092*/ 	.short	(.L_941 - .L_940)
.L_940:
        /*0094*/ 	.word	0x00000080
        /*0098*/ 	.word	0x00000001
        /*009c*/ 	.word	0x00000001


	//----- nvinfo : EIATTR_CRS_STACK_SIZE
	.align		4
.L_941:
        /*00a0*/ 	.byte	0x04, 0x1e
        /*00a2*/ 	.short	(.L_943 - .L_942)
.L_942:
        /*00a4*/ 	.word	0x00000000


	//----- nvinfo : EIATTR_CBANK_PARAM_SIZE
	.align		4
.L_943:
        /*00a8*/ 	.byte	0x03, 0x19
        /*00aa*/ 	.short	0x0024


	//----- nvinfo : EIATTR_PARAM_CBANK
	.align		4
        /*00ac*/ 	.byte	0x04, 0x0a
        /*00ae*/ 	.short	(.L_945 - .L_944)
	.align		4
.L_944:
        /*00b0*/ 	.word	index@(.nv.constant0._ZN2at6native27unrolled_elementwise_kernelIZZZNS0_61_GLOBAL__N__b29612f4_23_ActivationMishKernel_cu_f5210f67_354820mish_backward_kernelERNS_14TensorIteratorEENKUlvE_clEvENKUlvE_clEvEUlddE_St5arrayIPcLm3EELi4E23TrivialOffsetCalculatorILi2EjESB_ILi1EjENS0_6memory15LoadWithoutCastENSE_16StoreWithoutCastEEEviT_T0_T2_T3_T4_T5_)
        /*00b4*/ 	.short	0x0210
        /*00b6*/ 	.short	0x0024


	//----- nvinfo : EIATTR_SW_WAR
	.align		4
.L_945:
        /*00b8*/ 	.byte	0x04, 0x36
        /*00ba*/ 	.short	(.L_947 - .L_946)
.L_946:
        /*00bc*/ 	.word	0x00000008
.L_947:


//--------------------- .nv.info._ZN2at6native29vectorized_elementwise_kernelILi2EZZZNS0_61_GLOBAL__N__b29612f4_23_ActivationMishKernel_cu_f5210f67_354820mish_backward_kernelERNS_14TensorIteratorEENKUlvE_clEvENKUlvE_clEvEUlddE_St5arrayIPcLm3EEEEviT0_T1_ --------------------------
	.section	.nv.info._ZN2at6native29vectorized_elementwise_kernelILi2EZZZNS0_61_GLOBAL__N__b29612f4_23_ActivationMishKernel_cu_f5210f67_354820mish_backward_kernelERNS_14TensorIteratorEENKUlvE_clEvENKUlvE_clEvEUlddE_St5arrayIPcLm3EEEEviT0_T1_,"",@"SHT_CUDA_INFO"
	.sectionflags	@""
	.align	4


	//----- nvinfo : EIATTR_CUDA_API_VERSION
	.align		4
        /*0000*/ 	.byte	0x04, 0x37
        /*0002*/ 	.short	(.L_949 - .L_948)
.L_948:
        /*0004*/ 	.word	0x00000082


	//----- nvinfo : EIATTR_KPARAM_INFO
	.align		4
.L_949:
        /*0008*/ 	.byte	0x04, 0x17
        /*000a*/ 	.short	(.L_951 - .L_950)
.L_950:
        /*000c*/ 	.word	0x00000000
        /*0010*/ 	.short	0x0002
        /*0012*/ 	.short	0x0008
        /*0014*/ 	.byte	0x00, 0xf0, 0x61, 0x00


	//----- nvinfo : EIATTR_KPARAM_INFO
	.align		4
.L_951:
        /*0018*/ 	.byte	0x04, 0x17
        /*001a*/ 	.short	(.L_953 - .L_952)
.L_952:
        /*001c*/ 	.word	0x00000000
        /*0020*/ 	.short	0x0001
        /*0022*/ 	.short	0x0004
        /*0024*/ 	.byte	0x00, 0xf0, 0x05, 0x00


	//----- nvinfo : EIATTR_KPARAM_INFO
	.align		4
.L_953:
        /*0028*/ 	.byte	0x04, 0x17
        /*002a*/ 	.short	(.L_955 - .L_954)
.L_954:
        /*002c*/ 	.word	0x00000000
        /*0030*/ 	.short	0x0000
        /*0032*/ 	.short	0x0000
        /*0034*/ 	.byte	0x00, 0xf0, 0x11, 0x00


	//----- nvinfo : EIATTR_SPARSE_MMA_MASK
	.align		4
.L_955:
        /*0038*/ 	.byte	0x03, 0x50
        /*003a*/ 	.short	0x0000


	//----- nvinfo : EIATTR_MAXREG_COUNT
	.align		4
        /*003c*/ 	.byte	0x03, 0x1b
        /*003e*/ 	.short	0x00ff


	//----- nvinfo : EIATTR_ANNOTATIONS
	.align		4
        /*0040*/ 	.byte	0x04, 0x55
        /*0042*/ 	.short	(.L_957 - .L_956)


	//   ....[0]....
.L_956:
        /*0044*/ 	.word	0x00000001
        /*0048*/ 	.byte	0x30, 0xc0, 0x00, 0x00, 0x01, 0x00, 0x00, 0x00, 0xb0, 0xc0, 0x00, 0x00, 0x01, 0x00, 0x00, 0x00
        /*0058*/ 	.byte	0x90, 0xd7, 0x00, 0x00, 0x01, 0x00, 0x00, 0x00, 0x10, 0xd8, 0x00, 0x00


	//----- nvinfo : EIATTR_MERCURY_ISA_VERSION
	.align		4
.L_957:
        /*0064*/ 	.byte	0x03, 0x5f
        /*0066*/ 	.short	0x0101


	//----- nvinfo : EIATTR_EXIT_INSTR_OFFSETS
	.align		4
        /*0068*/ 	.byte	0x04, 0x1c
        /*006a*/ 	.short	(.L_959 - .L_958)


	//   ....[0]....
.L_958:
        /*006c*/ 	.word	0x0000b6a0


	//   ....[1]....
        /*0070*/ 	.word	0x00017770


	//   ....[2]....
        /*0074*/ 	.word	0x000177c0


	//----- nvinfo : EIATTR_MAX_THREADS
	.align		4
.L_959:
        /*0078*/ 	.byte	0x04, 0x05
        /*007a*/ 	.short	(.L_961 - .L_960)
.L_960:
        /*007c*/ 	.word	0x00000080
        /*0080*/ 	.word	0x00000001
        /*0084*/ 	.word	0x00000001


	//----- nvinfo : EIATTR_CRS_STACK_SIZE
	.align		4
.L_961:
        /*0088*/ 	.byte	0x04, 0x1e
        /*008a*/ 	.short	(.L_963 - .L_962)
.L_962:
        /*008c*/ 	.word	0x00000000


	//----- nvinfo : EIATTR_CBANK_PARAM_SIZE
	.align		4
.L_963:
        /*0090*/ 	.byte	0x03, 0x19
        /*0092*/ 	.short	0x0020


	//----- nvinfo : EIATTR_PARAM_CBANK
	.align		4
        /*0094*/ 	.byte	0x04, 0x0a
        /*0096*/ 	.short	(.L_965 - .L_964)
	.align		4
.L_964:
        /*0098*/ 	.word	index@(.nv.constant0._ZN2at6native29vectorized_elementwise_kernelILi2EZZZNS0_61_GLOBAL__N__b29612f4_23_ActivationMishKernel_cu_f5210f67_354820mish_backward_kernelERNS_14TensorIteratorEENKUlvE_clEvENKUlvE_clEvEUlddE_St5arrayIPcLm3EEEEviT0_T1_)
        /*009c*/ 	.short	0x0210
        /*009e*/ 	.short	0x0020


	//----- nvinfo : EIATTR_SW_WAR
	.align		4
.L_965:
        /*00a0*/ 	.byte	0x04, 0x36
        /*00a2*/ 	.short	(.L_967 - .L_966)
.L_966:
        /*00a4*/ 	.word	0x00000008
.L_967:


//--------------------- .nv.info._ZN2at6native29vectorized_elementwise_kernelILi4EZZZNS0_61_GLOBAL__N__b29612f4_23_ActivationMishKernel_cu_f5210f67_354820mish_backward_kernelERNS_14TensorIteratorEENKUlvE_clEvENKUlvE_clEvEUlddE_St5arrayIPcLm3EEEEviT0_T1_ --------------------------
	.section	.nv.info._ZN2at6native29vectorized_elementwise_kernelILi4EZZZNS0_61_GLOBAL__N__b29612f4_23_ActivationMishKernel_cu_f5210f67_354820mish_backward_kernelERNS_14TensorIteratorEENKUlvE_clEvENKUlvE_clEvEUlddE_St5arrayIPcLm3EEEEviT0_T1_,"",@"SHT_CUDA_INFO"
	.sectionflags	@""
	.align	4


	//----- nvinfo : EIATTR_CUDA_API_VERSION
	.align		4
        /*0000*/ 	.byte	0x04, 0x37
        /*0002*/ 	.short	(.L_969 - .L_968)
.L_968:
        /*0004*/ 	.word	0x00000082


	//----- nvinfo : EIATTR_KPARAM_INFO
	.align		4
.L_969:
        /*0008*/ 	.byte	0x04, 0x17
        /*000a*/ 	.short	(.L_971 - .L_970)
.L_970:
        /*000c*/ 	.word	0x00000000
        /*0010*/ 	.short	0x0002
        /*0012*/ 	.short	0x0008
        /*0014*/ 	.byte	0x00, 0xf0, 0x61, 0x00


	//----- nvinfo : EIATTR_KPARAM_INFO
	.align		4
.L_971:
        /*0018*/ 	.byte	0x04, 0x17
        /*001a*/ 	.short	(.L_973 - .L_972)
.L_972:
        /*001c*/ 	.word	0x00000000
        /*0020*/ 	.short	0x0001
        /*0022*/ 	.short	0x0004
        /*0024*/ 	.byte	0x00, 0xf0, 0x05, 0x00


	//----- nvinfo : EIATTR_KPARAM_INFO
	.align		4
.L_973:
        /*0028*/ 	.byte	0x04, 0x17
        /*002a*/ 	.short	(.L_975 - .L_974)
.L_974:
        /*002c*/ 	.word	0x00000000
        /*0030*/ 	.short	0x0000
        /*0032*/ 	.short	0x0000
        /*0034*/ 	.byte	0x00, 0xf0, 0x11, 0x00


	//----- nvinfo : EIATTR_SPARSE_MMA_MASK
	.align		4
.L_975:
        /*0038*/ 	.byte	0x03, 0x50
        /*003a*/ 	.short	0x0000


	//----- nvinfo : EIATTR_MAXREG_COUNT
	.align		4
        /*003c*/ 	.byte	0x03, 0x1b
        /*003e*/ 	.short	0x00ff


	//----- nvinfo : EIATTR_ANNOTATIONS
	.align		4
        /*0040*/ 	.byte	0x04, 0x55
        /*0042*/ 	.short	(.L_977 - .L_976)


	//   ....[0]....
.L_976:
        /*0044*/ 	.word	0x00000001
        /*0048*/ 	.byte	0x30, 0xc0, 0x00, 0x00, 0x01, 0x00, 0x00, 0x00, 0xb0, 0xc0, 0x00, 0x00, 0x01, 0x00, 0x00, 0x00
        /*0058*/ 	.byte	0x90, 0xd7, 0x00, 0x00, 0x01, 0x00, 0x00, 0x00, 0x10, 0xd8, 0x00, 0x00


	//----- nvinfo : EIATTR_MERCURY_ISA_VERSION
	.align		4
.L_977:
        /*0064*/ 	.byte	0x03, 0x5f
        /*0066*/ 	.short	0x0101


	//----- nvinfo : EIATTR_EXIT_INSTR_OFFSETS
	.align		4
        /*0068*/ 	.byte	0x04, 0x1c
        /*006a*/ 	.short	(.L_979 - .L_978)


	//   ....[0]....
.L_978:
        /*006c*/ 	.word	0x0000b6a0


	//   ....[1]....
        /*0070*/ 	.word	0x00017770


	//   ....[2]....
        /*0074*/ 	.word	0x000177c0


	//----- nvinfo : EIATTR_MAX_THREADS
	.align		4
.L_979:
        /*0078*/ 	.byte	0x04, 0x05
        /*007a*/ 	.short	(.L_981 - .L_980)
.L_980:
        /*007c*/ 	.word	0x00000080
        /*0080*/ 	.word	0x00000001
        /*0084*/ 	.word	0x00000001


	//----- nvinfo : EIATTR_CRS_STACK_SIZE
	.align		4
.L_981:
        /*0088*/ 	.byte	0x04, 0x1e
        /*008a*/ 	.short	(.L_983 - .L_982)
.L_982:
        /*008c*/ 	.word	0x00000000


	//----- nvinfo : EIATTR_CBANK_PARAM_SIZE
	.align		4
.L_983:
        /*0090*/ 	.byte	0x03, 0x19
        /*0092*/ 	.short	0x0020


	//----- nvinfo : EIATTR_PARAM_CBANK
	.align		4
        /*0094*/ 	.byte	0x04, 0x0a
        /*0096*/ 	.short	(.L_985 - .L_984)
	.align		4
.L_984:
        /*0098*/ 	.word	index@(.nv.constant0._ZN2at6native29vectorized_elementwise_kernelILi4EZZZNS0_61_GLOBAL__N__b29612f4_23_ActivationMishKernel_cu_f5210f67_354820mish_backward_kernelERNS_14TensorIteratorEENKUlvE_clEvENKUlvE_clEvEUlddE_St5arrayIPcLm3EEEEviT0_T1_)
        /*009c*/ 	.short	0x0210
        /*009e*/ 	.short	0x0020


	//----- nvinfo : EIATTR_SW_WAR
	.align		4
.L_985:
        /*00a0*/ 	.byte	0x04, 0x36
        /*00a2*/ 	.short	(.L_987 - .L_986)
.L_986:
        /*00a4*/ 	.word	0x00000008
.L_987:


//--------------------- .nv.info._ZN2at6native29vectorized_elementwise_kernelILi8EZZZNS0_61_GLOBAL__N__b29612f4_23_ActivationMishKernel_cu_f5210f67_354820mish_backward_kernelERNS_14TensorIteratorEENKUlvE_clEvENKUlvE_clEvEUlddE_St5arrayIPcLm3EEEEviT0_T1_ --------------------------
	.section	.nv.info._ZN2at6native29vectorized_elementwise_kernelILi8EZZZNS0_61_GLOBAL__N__b29612f4_23_ActivationMishKernel_cu_f5210f67_354820mish_backward_kernelERNS_14TensorIteratorEENKUlvE_clEvENKUlvE_clEvEUlddE_St5arrayIPcLm3EEEEviT0_T1_,"",@"SHT_CUDA_INFO"
	.sectionflags	@""
	.align	4


	//----- nvinfo : EIATTR_CUDA_API_VERSION
	.align		4
        /*0000*/ 	.byte	0x04, 0x37
        /*0002*/ 	.short	(.L_989 - .L_988)
.L_988:
        /*0004*/ 	.word	0x00000082


	//----- nvinfo : EIATTR_KPARAM_INFO
	.align		4
.L_989:
        /*0008*/ 	.byte	0x04, 0x17
        /*000a*/ 	.short	(.L_991 - .L_990)
.L_990:
        /*000c*/ 	.word	0x00000000
        /*0010*/ 	.short	0x0002
        /*0012*/ 	.short	0x0008
        /*0014*/ 	.byte	0x00, 0xf0, 0x61, 0x00


	//----- nvinfo : EIATTR_KPARAM_INFO
	.align		4
.L_991:
        /*0018*/ 	.byte	0x04, 0x17
        /*001a*/ 	.short	(.L_993 - .L_992)
.L_992:
        /*001c*/ 	.word	0x00000000
        /*0020*/ 	.short	0x0001
        /*0022*/ 	.short	0x0004
        /*0024*/ 	.byte	0x00, 0xf0, 0x05, 0x00


	//----- nvinfo : EIATTR_KPARAM_INFO
	.align		4
.L_993:
        /*0028*/ 	.byte	0x04, 0x17
        /*002a*/ 	.short	(.L_995 - .L_994)
.L_994:
        /*002c*/ 	.word	0x00000000
        /*0030*/ 	.short	0x0000
        /*0032*/ 	.short	0x0000
        /*0034*/ 	.byte	0x00, 0xf0, 0x11, 0x00


	//----- nvinfo : EIATTR_SPARSE_MMA_MASK
	.align		4
.L_995:
        /*0038*/ 	.byte	0x03, 0x50
        /*003a*/ 	.short	0x0000


	//----- nvinfo : EIATTR_MAXREG_COUNT
	.align		4
        /*003c*/ 	.byte	0x03, 0x1b
        /*003e*/ 	.short	0x00ff


	//----- nvinfo : EIATTR_ANNOTATIONS
	.align		4
        /*0040*/ 	.byte	0x04, 0x55
        /*0042*/ 	.short	(.L_997 - .L_996)


	//   ....[0]....
.L_996:
        /*0044*/ 	.word	0x00000001
        /*0048*/ 	.byte	0x30, 0xc0, 0x00, 0x00, 0x01, 0x00, 0x00, 0x00, 0xb0, 0xc0, 0x00, 0x00, 0x01, 0x00, 0x00, 0x00
        /*0058*/ 	.byte	0x90, 0xd7, 0x00, 0x00, 0x01, 0x00, 0x00, 0x00, 0x10, 0xd8, 0x00, 0x00


	//----- nvinfo : EIATTR_MERCURY_ISA_VERSION
	.align		4
.L_997:
        /*0064*/ 	.byte	0x03, 0x5f
        /*0066*/ 	.short	0x0101


	//----- nvinfo : EIATTR_EXIT_INSTR_OFFSETS
	.align		4
        /*0068*/ 	.byte	0x04, 0x1c
        /*006a*/ 	.short	(.L_999 - .L_998)


	//   ....[0]....
.L_998:
        /*006c*/ 	.word	0x0000b6a0


	//   ....[1]....
        /*0070*/ 	.word	0x00017770


	//   ....[2]....
        /*0074*/ 	.word	0x000177c0


	//----- nvinfo : EIATTR_MAX_THREADS
	.align		4
.L_999:
        /*0078*/ 	.byte	0x04, 0x05
        /*007a*/ 	.short	(.L_1001 - .L_1000)
.L_1000:
        /*007c*/ 	.word	0x00000080
        /*0080*/ 	.word	0x00000001
        /*0084*/ 	.word	0x00000001


	//----- nvinfo : EIATTR_CRS_STACK_SIZE
	.align		4
.L_1001:
        /*0088*/ 	.byte	0x04, 0x1e
        /*008a*/ 	.short	(.L_1003 - .L_1002)
.L_1002:
        /*008c*/ 	.word	0x00000000


	//----- nvinfo : EIATTR_CBANK_PARAM_SIZE
	.align		4
.L_1003:
        /*0090*/ 	.byte	0x03, 0x19
        /*0092*/ 	.short	0x0020


	//----- nvinfo : EIATTR_PARAM_CBANK
	.align		4
        /*0094*/ 	.byte	0x04, 0x0a
        /*0096*/ 	.short	(.L_1005 - .L_1004)
	.align		4
.L_1004:
        /*0098*/ 	.word	index@(.nv.constant0._ZN2at6native29vectorized_elementwise_kernelILi8EZZZNS0_61_GLOBAL__N__b29612f4_23_ActivationMishKernel_cu_f5210f67_354820mish_backward_kernelERNS_14TensorIteratorEENKUlvE_clEvENKUlvE_clEvEUlddE_St5arrayIPcLm3EEEEviT0_T1_)
        /*009c*/ 	.short	0x0210
        /*009e*/ 	.short	0x0020


	//----- nvinfo : EIATTR_SW_WAR
	.align		4
.L_1005:
        /*00a0*/ 	.byte	0x04, 0x36
        /*00a2*/ 	.short	(.L_1007 - .L_1006)
.L_1006:
        /*00a4*/ 	.word	0x00000008
.L_1007:


//--------------------- .nv.info._ZN2at6native18elementwise_kernelILi128ELi4EZNS0_15gpu_kernel_implIZZZNS0_61_GLOBAL__N__b29612f4_23_ActivationMishKernel_cu_f5210f67_354811mish_kernelERNS_18TensorIteratorBaseEENKUlvE_clEvENKUlvE2_clEvEUlN3c108BFloat16EE_EEvS5_RKT_EUliE_EEviT1_ --------------------------
	.section	.nv.info._ZN2at6native18elementwise_kernelILi128ELi4EZNS0_15gpu_kernel_implIZZZNS0_61_GLOBAL__N__b29612f4_23_ActivationMishKernel_cu_f5210f67_354811mish_kernelERNS_18TensorIteratorBaseEENKUlvE_clEvENKUlvE2_clEvEUlN3c108BFloat16EE_EEvS5_RKT_EUliE_EEviT1_,"",@"SHT_CUDA_INFO"
	.sectionflags	@""
	.align	4


	//----- nvinfo : EIATTR_CUDA_API_VERSION
	.align		4
        /*0000*/ 	.byte	0x04, 0x37
        /*0002*/ 	.short	(.L_1009 - .L_1008)
.L_1008:
        /*0004*/ 	.word	0x00000082


	//----- nvinfo : EIATTR_KPARAM_INFO
	.align		4
.L_1009:
        /*0008*/ 	.byte	0x04, 0x17
        /*000a*/ 	.short	(.L_1011 - .L_1010)
.L_1010:
        /*000c*/ 	.word	0x00000000
        /*0010*/ 	.short	0x0001
        /*0012*/ 	.short	0x0008
        /*0014*/ 	.byte	0x00, 0xf0, 0x61, 0x08


	//----- nvinfo : EIATTR_KPARAM_INFO
	.align		4
.L_1011:
        /*0018*/ 	.byte	0x04, 0x17
        /*001a*/ 	.short	(.L_1013 - .L_1012)
.L_1012:
        /*001c*/ 	.word	0x00000000
        /*0020*/ 	.short	0x0000
        /*0022*/ 	.short	0x0000
        /*0024*/ 	.byte	0x00, 0xf0, 0x11, 0x00


	//----- nvinfo : EIATTR_SPARSE_MMA_MASK
	.align		4
.L_1013:
        /*0028*/ 	.byte	0x03, 0x50
        /*002a*/ 	.short	0x0000


	//----- nvinfo : EIATTR_MAXREG_COUNT
	.align		4
        /*002c*/ 	.byte	0x03, 0x1b
        /*002e*/ 	.short	0x0080


	//----- nvinfo : EIATTR_EXTERNS
	.align		4
        /*0030*/ 	.byte	0x04, 0x0f
        /*0032*/ 	.short	(.L_1015 - .L_1014)


	//   ....[0]....
	.align		4
.L_1014:
        /*0034*/ 	.word	index@(__assertfail)


	//----- nvinfo : EIATTR_MERCURY_ISA_VERSION
	.align		4
.L_1015:
        /*0038*/ 	.byte	0x03, 0x5f
        /*003a*/ 	.short	0x0101


	//----- nvinfo : EIATTR_SYSCALL_OFFSETS
	.align		4
        /*003c*/ 	.byte	0x04, 0x46
        /*003e*/ 	.short	(.L_1017 - .L_1016)


	//   ....[0]....
.L_1016:
        /*0040*/ 	.word	0x000022f0


	//   ....[1]....
        /*0044*/ 	.word	0x000034a0


	//   ....[2]....
        /*0048*/ 	.word	0x000057d0


	//   ....[3]....
        /*004c*/ 	.word	0x00006980


	//   ....[4]....
        /*0050*/ 	.word	0x00008ca0


	//   ....[5]....
        /*0054*/ 	.word	0x00009e50


	//   ....[6]....
        /*0058*/ 	.word	0x0000c160


	//   ....[7]....
        /*005c*/ 	.word	0x0000d310


	//----- nvinfo : EIATTR_EXIT_INSTR_OFFSETS
	.align		4
.L_1017:
        /*0060*/ 	.byte	0x04, 0x1c
        /*0062*/ 	.short	(.L_1019 - .L_1018)


	//   ....[0]....
.L_1018:
        /*0064*/ 	.word	0x00009f20


	//   ....[1]....
        /*0068*/ 	.word	0x0000c540


	//   ....[2]....
        /*006c*/ 	.word	0x0000c580


	//   ....[3]....
        /*0070*/ 	.word	0x0000c620


	//   ....[4]....
        /*0074*/ 	.word	0x0000c660


	//   ....[5]....
        /*0078*/ 	.word	0x0000c6a0


	//   ....[6]....
        /*007c*/ 	.word	0x0000c730


	//   ....[7]....
        /*0080*/ 	.word	0x0000c770


	//   ....[8]....
        /*0084*/ 	.word	0x0000c810


	//   ....[9]....
        /*0088*/ 	.word	0x0000c860


	//   ....[10]....
        /*008c*/ 	.word	0x0000c8b0


	//   ....[11]....
        /*0090*/ 	.word	0x0000c980


	//   ....[12]....
        /*0094*/ 	.word	0x0000c9e0


	//   ....[13]....
        /*0098*/ 	.word	0x0000cb70


	//   ....[14]....
        /*009c*/ 	.word	0x0000ccd0


	//   ....[15]....
        /*00a0*/ 	.word	0x0000ccf0


	//   ....[16]....
        /*00a4*/ 	.word	0x0000cdb0


	//   ....[17]....
        /*00a8*/ 	.word	0x0000cf30


	//   ....[18]....
        /*00ac*/ 	.word	0x0000d0b0


	//   ....[19]....
        /*00b0*/ 	.word	0x0000d210


	//   ....[20]....
        /*00b4*/ 	.word	0x0000d320


	//   ....[21]....
        /*00b8*/ 	.word	0x0000d360


	//   ....[22]....
        /*00bc*/ 	.word	0x0000d3a0


	//----- nvinfo : EIATTR_MAX_THREADS
	.align		4
.L_1019:
        /*00c0*/ 	.byte	0x04, 0x05
        /*00c2*/ 	.short	(.L_1021 - .L_1020)
.L_1020:
        /*00c4*/ 	.word	0x00000080
        /*00c8*/ 	.word	0x00000001
        /*00cc*/ 	.word	0x00000001


	//----- nvinfo : EIATTR_CRS_STACK_SIZE
	.align		4
.L_1021:
        /*00d0*/ 	.byte	0x04, 0x1e
        /*00d2*/ 	.short	(.L_1023 - .L_1022)
.L_1022:
        /*00d4*/ 	.word	0x00000000


	//----- nvinfo : EIATTR_CBANK_PARAM_SIZE
	.align		4
.L_1023:
        /*00d8*/ 	.byte	0x03, 0x19
        /*00da*/ 	.short	0x0220


	//----- nvinfo : EIATTR_PARAM_CBANK
	.align		4
        /*00dc*/ 	.byte	0x04, 0x0a
        /*00de*/ 	.short	(.L_1025 - .L_1024)
	.align		4
.L_1024:
        /*00e0*/ 	.word	index@(.nv.constant0._ZN2at6native18elementwise_kernelILi128ELi4EZNS0_15gpu_kernel_implIZZZNS0_61_GLOBAL__N__b29612f4_23_ActivationMishKernel_cu_f5210f67_354811mish_kernelERNS_18TensorIteratorBaseEENKUlvE_clEvENKUlvE2_clEvEUlN3c108BFloat16EE_EEvS5_RKT_EUliE_EEviT1_)
        /*00e4*/ 	.short	0x0210
        /*00e6*/ 	.short	0x0220


	//----- nvinfo : EIATTR_SW_WAR
	.align		4
.L_1025:
        /*00e8*/ 	.byte	0x04, 0x36
        /*00ea*/ 	.short	(.L_1027 - .L_1026)
.L_1026:
        /*00ec*/ 	.word	0x00000008
.L_1027:


//--------------------- .nv.info._ZN2at6native27unrolled_elementwise_kernelIZZZNS0_61_GLOBAL__N__b29612f4_23_ActivationMishKernel_cu_f5210f67_354811mish_kernelERNS_18TensorIteratorBaseEENKUlvE_clEvENKUlvE2_clEvEUlN3c108BFloat16EE_St5arrayIPcLm2EELi4E23TrivialOffsetCalculatorILi1EjESE_NS0_6memory12LoadWithCastILi1EEENSF_13StoreWithCastILi1EEEEEviT_T0_T2_T3_T4_T5_ --------------------------
	.section	.nv.info._ZN2at6native27unrolled_elementwise_kernelIZZZNS0_61_GLOBAL__N__b29612f4_23_ActivationMishKernel_cu_f5210f67_354811mish_kernelERNS_18TensorIteratorBaseEENKUlvE_clEvENKUlvE2_clEvEUlN3c108BFloat16EE_St5arrayIPcLm2EELi4E23TrivialOffsetCalculatorILi1EjESE_NS0_6memory12LoadWithCastILi1EEENSF_13StoreWithCastILi1EEEEEviT_T0_T2_T3_T4_T5_,"",@"SHT_CUDA_INFO"
	.sectionflags	@""
	.align	4


	//----- nvinfo : EIATTR_CUDA_API_VERSION
	.align		4
        /*0000*/ 	.byte	0x04, 0x37
        /*0002*/ 	.short	(.L_1029 - .L_1028)
.L_1028:
        /*0004*/ 	.word	0x00000082


	//----- nvinfo : EIATTR_KPARAM_INFO
	.align		4
.L_1029:
        /*0008*/ 	.byte	0x04, 0x17
        /*000a*/ 	.short	(.L_1031 - .L_1030)
.L_1030:
        /*000c*/ 	.word	0x00000000
        /*0010*/ 	.short	0x0006
        /*0012*/ 	.short	0x0024
        /*0014*/ 	.byte	0x00, 0xf0, 0x21, 0x00


	//----- nvinfo : EIATTR_KPARAM_INFO
	.align		4
.L_1031:
        /*0018*/ 	.byte	0x04, 0x17
        /*001a*/ 	.short	(.L_1033 - .L_1032)
.L_1032:
        /*001c*/ 	.word	0x00000000
        /*0020*/ 	.short	0x0005
        /*0022*/ 	.short	0x001c
        /*0024*/ 	.byte	0x00, 0xf0, 0x21, 0x00


	//----- nvinfo : EIATTR_KPARAM_INFO
	.align		4
.L_1033:
        /*0028*/ 	.byte	0x04, 0x17
        /*002a*/ 	.short	(.L_1035 - .L_1034)
.L_1034:
        /*002c*/ 	.word	0x00000000
        /*0030*/ 	.short	0x0004
        /*0032*/ 	.short	0x0019
        /*0034*/ 	.byte	0x00, 0xf0, 0x05, 0x00


	//----- nvinfo : EIATTR_KPARAM_INFO
	.align		4
.L_1035:
        /*0038*/ 	.byte	0x04, 0x17
        /*003a*/ 	.short	(.L_1037 - .L_1036)
.L_1036:
        /*003c*/ 	.word	0x00000000
        /*0040*/ 	.short	0x0003
        /*0042*/ 	.short	0x0018
        /*0044*/ 	.byte	0x00, 0xf0, 0x05, 0x00


	//----- nvinfo : EIATTR_KPARAM_INFO
	.align		4
.L_1037:
        /*0048*/ 	.byte	0x04, 0x17
        /*004a*/ 	.short	(.L_1039 - .L_1038)
.L_1038:
        /*004c*/ 	.word	0x00000000
        /*0050*/ 	.short	0x0002
        /*0052*/ 	.short	0x0008
        /*0054*/ 	.byte	0x00, 0xf0, 0x41, 0x00


	//----- nvinfo : EIATTR_KPARAM_INFO
	.align		4
.L_1039:
        /*0058*/ 	.byte	0x04, 0x17
        /*005a*/ 	.short	(.L_1041 - .L_1040)
.L_1040:
        /*005c*/ 	.word	0x00000000
        /*0060*/ 	.short	0x0001
        /*0062*/ 	.short	0x0004
        /*0064*/ 	.byte	0x00, 0xf0, 0x05, 0x00


	//----- nvinfo : EIATTR_KPARAM_INFO
	.align		4
.L_1041:
        /*0068*/ 	.byte	0x04, 0x17
        /*006a*/ 	.short	(.L_1043 - .L_1042)
.L_1042:
        /*006c*/ 	.word	0x00000000
        /*0070*/ 	.short	0x0000
        /*0072*/ 	.short	0x0000
        /*0074*/ 	.byte	0x00, 0xf0, 0x11, 0x00


	//----- nvinfo : EIATTR_SPARSE_MMA_MASK
	.align		4
.L_1043:
        /*0078*/ 	.byte	0x03, 0x50
        /*007a*/ 	.short	0x0000


	//----- nvinfo : EIATTR_MAXREG_COUNT
	.align		4
        /*007c*/ 	.byte	0x03, 0x1b
        /*007e*/ 	.short	0x00ff


	//----- nvinfo : EIATTR_EXTERNS
	.align		4
        /*0080*/ 	.byte	0x04, 0x0f
        /*0082*/ 	.short	(.L_1045 - .L_1044)


	//   ....[0]....
	.align		4
.L_1044:
        /*0084*/ 	.word	index@(__assertfail)


	//----- nvinfo : EIATTR_MERCURY_ISA_VERSION
	.align		4
.L_1045:
        /*0088*/ 	.byte	0x03, 0x5f
        /*008a*/ 	.short	0x0101


	//----- nvinfo : EIATTR_SYSCALL_OFFSETS
	.align		4
        /*008c*/ 	.byte	0x04, 0x46
        /*008e*/ 	.short	(.L_1047 - .L_1046)


	//   ....[0]....
.L_1046:
        /*0090*/ 	.word	0x000010e0


	//   ....[1]....
        /*0094*/ 	.word	0x00002220


	//   ....[2]....
        /*0098*/ 	.word	0x00003370


	//   ....[3]....
        /*009c*/ 	.word	0x00004490


	//   ....[4]....
        /*00a0*/ 	.word	0x00006050


	//   ....[5]....
        /*00a4*/ 	.word	0x00007070


	//   ....[6]....
        /*00a8*/ 	.word	0x00008050


	//   ....[7]....
        /*00ac*/ 	.word	0x00009030


	//----- nvinfo : EIATTR_EXIT_INSTR_OFFSETS
	.align		4
.L_1047:
        /*00b0*/ 	.byte	0x04, 0x1c
        /*00b2*/ 	.short	(.L_1049 - .L_1048)


	//   ....[0]....
.L_1048:
        /*00b4*/ 	.word	0x00008110


	//   ....[1]....
        /*00b8*/ 	.word	0x00008260


	//   ....[2]....
        /*00bc*/ 	.word	0x000082a0


	//   ....[3]....
        /*00c0*/ 	.word	0x00008340


	//   ....[4]....
        /*00c4*/ 	.word	0x00008380


	//   ....[5]....
        /*00c8*/ 	.word	0x000083c0


	//   ....[6]....
        /*00cc*/ 	.word	0x00008450


	//   ....[7]....
        /*00d0*/ 	.word	0x00008490


	//   ....[8]....
        /*00d4*/ 	.word	0x00008530


	//   ....[9]....
        /*00d8*/ 	.word	0x00008580


	//   ....[10]....
        /*00dc*/ 	.word	0x000085d0


	//   ....[11]....
        /*00e0*/ 	.word	0x000086a0


	//   ....[12]....
        /*00e4*/ 	.word	0x00008700


	//   ....[13]....
        /*00e8*/ 	.word	0x00008890


	//   ....[14]....
        /*00ec*/ 	.word	0x000089f0


	//   ....[15]....
        /*00f0*/ 	.word	0x00008a10


	//   ....[16]....
        /*00f4*/ 	.word	0x00008ad0


	//   ....[17]....
        /*00f8*/ 	.word	0x00008c50


	//   ....[18]....
        /*00fc*/ 	.word	0x00008dd0


	//   ....[19]....
        /*0100*/ 	.word	0x00008f30


	//   ....[20]....
        /*0104*/ 	.word	0x00009040


	//   ....[21]....
        /*0108*/ 	.word	0x00009080


	//   ....[22]....
        /*010c*/ 	.word	0x000090c0


	//----- nvinfo : EIATTR_MAX_THREADS
	.align		4
.L_1049:
        /*0110*/ 	.byte	0x04, 0x05
        /*0112*/ 	.short	(.L_1051 - .L_1050)
.L_1050:
        /*0114*/ 	.word	0x00000080
        /*0118*/ 	.word	0x00000001
        /*011c*/ 	.word	0x00000001


	//----- nvinfo : EIATTR_CRS_STACK_SIZE
	.align		4
.L_1051:
        /*0120*/ 	.byte	0x04, 0x1e
        /*0122*/ 	.short	(.L_1053 - .L_1052)
.L_1052:
        /*0124*/ 	.word	0x00000000


	//----- nvinfo : EIATTR_CBANK_PARAM_SIZE
	.align		4
.L_1053:
        /*0128*/ 	.byte	0x03, 0x19
        /*012a*/ 	.short	0x002c


	//----- nvinfo : EIATTR_PARAM_CBANK
	.align		4
        /*012c*/ 	.byte	0x04, 0x0a
        /*012e*/ 	.short	(.L_1055 - .L_1054)
	.align		4
.L_1054:
        /*0130*/ 	.word	index@(.nv.constant0._ZN2at6native27unrolled_elementwise_kernelIZZZNS0_61_GLOBAL__N__b29612f4_23_ActivationMishKernel_cu_f5210f67_354811mish_kernelERNS_18TensorIteratorBaseEENKUlvE_clEvENKUlvE2_clEvEUlN3c108BFloat16EE_St5arrayIPcLm2EELi4E23TrivialOffsetCalculatorILi1EjESE_NS0_6memory12LoadWithCastILi1EEENSF_13StoreWithCastILi1EEEEEviT_T0_T2_T3_T4_T5_)
        /*0134*/ 	.short	0x0210
        /*0136*/ 	.short	0x002c


	//----- nvinfo : EIATTR_SW_WAR
	.align		4
.L_1055:
        /*0138*/ 	.byte	0x04, 0x36
        /*013a*/ 	.short	(.L_1057 - .L_1056)
.L_1056:
        /*013c*/ 	.word	0x00000008
.L_1057:


//--------------------- .nv.info._ZN2at6native18elementwise_kernelILi128ELi4EZNS0_22gpu_kernel_impl_nocastIZZZNS0_61_GLOBAL__N__b29612f4_23_ActivationMishKernel_cu_f5210f67_354811mish_kernelERNS_18TensorIteratorBaseEENKUlvE_clEvENKUlvE2_clEvEUlN3c108BFloat16EE_EEvS5_RKT_EUliE_EEviT1_ --------------------------
	.section	.nv.info._ZN2at6native18elementwise_kernelILi128ELi4EZNS0_22gpu_kernel_impl_nocastIZZZNS0_61_GLOBAL__N__b29612f4_23_ActivationMishKernel_cu_f5210f67_354811mish_kernelERNS_18TensorIteratorBaseEENKUlvE_clEvENKUlvE2_clEvEUlN3c108BFloat16EE_EEvS5_RKT_EUliE_EEviT1_,"",@"SHT_CUDA_INFO"
	.sectionflags	@""
	.align	4


	//----- nvinfo : EIATTR_CUDA_API_VERSION
	.align		4
        /*0000*/ 	.byte	0x04, 0x37
        /*0002*/ 	.short	(.L_1059 - .L_1058)
.L_1058:
        /*0004*/ 	.word	0x00000082


	//----- nvinfo : EIATTR_KPARAM_INFO
	.align		4
.L_1059:
        /*0008*/ 	.byte	0x04, 0x17
        /*000a*/ 	.short	(.L_1061 - .L_1060)
.L_1060:
        /*000c*/ 	.word	0x00000000
        /*0010*/ 	.short	0x0001
        /*0012*/ 	.short	0x0008
        /*0014*/ 	.byte	0x00, 0xf0, 0x61, 0x08


	//----- nvinfo : EIATTR_KPARAM_INFO
	.align		4
.L_1061:
        /*0018*/ 	.byte	0x04, 0x17
        /*001a*/ 	.short	(.L_1063 - .L_1062)
.L_1062:
        /*001c*/ 	.word	0x00000000
        /*0020*/ 	.short	0x0000
        /*0022*/ 	.short	0x0000
        /*0024*/ 	.byte	0x00, 0xf0, 0x11, 0x00


	//----- nvinfo : EIATTR_SPARSE_MMA_MASK
	.align		4
.L_1063:
        /*0028*/ 	.byte	0x03, 0x50
        /*002a*/ 	.short	0x0000


	//----- nvinfo : EIATTR_MAXREG_COUNT
	.align		4
        /*002c*/ 	.byte	0x03, 0x1b
        /*002e*/ 	.short	0x0080


	//----- nvinfo : EIATTR_MERCURY_ISA_VERSION
	.align		4
        /*0030*/ 	.byte	0x03, 0x5f
        /*0032*/ 	.short	0x0101


	//----- nvinfo : EIATTR_EXIT_INSTR_OFFSETS
	.align		4
        /*0034*/ 	.byte	0x04, 0x1c
        /*0036*/ 	.short	(.L_1065 - .L_1064)


	//   ....[0]....
.L_1064:
        /*0038*/ 	.word	0x00004260


	//   ....[1]....
        /*003c*/ 	.word	0x00005820


	//----- nvinfo : EIATTR_MAX_THREADS
	.align		4
.L_1065:
        /*0040*/ 	.byte	0x04, 0x05
        /*0042*/ 	.short	(.L_1067 - .L_1066)
.L_1066:
        /*0044*/ 	.word	0x00000080
        /*0048*/ 	.word	0x00000001
        /*004c*/ 	.word	0x00000001


	//----- nvinfo : EIATTR_CRS_STACK_SIZE
	.align		4
.L_1067:
        /*0050*/ 	.byte	0x04, 0x1e
        /*0052*/ 	.short	(.L_1069 - .L_1068)
.L_1068:
        /*0054*/ 	.word	0x00000000


	//----- nvinfo : EIATTR_CBANK_PARAM_SIZE
	.align		4
.L_1069:
        /*0058*/ 	.byte	0x03, 0x19
        /*005a*/ 	.short	0x0220


	//----- nvinfo : EIATTR_PARAM_CBANK
	.align		4
        /*005c*/ 	.byte	0x04, 0x0a
        /*005e*/ 	.short	(.L_1071 - .L_1070)
	.align		4
.L_1070:
        /*0060*/ 	.word	index@(.nv.constant0._ZN2at6native18elementwise_kernelILi128ELi4EZNS0_22gpu_kernel_impl_nocastIZZZNS0_61_GLOBAL__N__b29612f4_23_ActivationMishKernel_cu_f5210f67_354811mish_kernelERNS_18TensorIteratorBaseEENKUlvE_clEvENKUlvE2_clEvEUlN3c108BFloat16EE_EEvS5_RKT_EUliE_EEviT1_)
        /*0064*/ 	.short	0x0210
        /*0066*/ 	.short	0x0220


	//----- nvinfo : EIATTR_SW_WAR
	.align		4
.L_1071:
        /*0068*/ 	.byte	0x04, 0x36
        /*006a*/ 	.short	(.L_1073 - .L_1072)
.L_1072:
        /*006c*/ 	.word	0x00000008
.L_1073:


//--------------------- .nv.info._ZN2at6native27unrolled_elementwise_kernelIZZZNS0_61_GLOBAL__N__b29612f4_23_ActivationMishKernel_cu_f5210f67_354811mish_kernelERNS_18TensorIteratorBaseEENKUlvE_clEvENKUlvE2_clEvEUlN3c108BFloat16EE_St5arrayIPcLm2EELi4E23TrivialOffsetCalculatorILi1EjESE_NS0_6memory15LoadWithoutCastENSF_16StoreWithoutCastEEEviT_T0_T2_T3_T4_T5_ --------------------------
	.section	.nv.info._ZN2at6native27unrolled_elementwise_kernelIZZZNS0_61_GLOBAL__N__b29612f4_23_ActivationMishKernel_cu_f5210f67_354811mish_kernelERNS_18TensorIteratorBaseEENKUlvE_clEvENKUlvE2_clEvEUlN3c108BFloat16EE_St5arrayIPcLm2EELi4E23TrivialOffsetCalculatorILi1EjESE_NS0_6memory15LoadWithoutCastENSF_16StoreWithoutCastEEEviT_T0_T2_T3_T4_T5_,"",@"SHT_CUDA_INFO"
	.sectionflags	@""
	.align	4


	//----- nvinfo : EIATTR_CUDA_API_VERSION
	.align		4
        /*0000*/ 	.byte	0x04, 0x37
        /*0002*/ 	.short	(.L_1075 - .L_1074)
.L_1074:
        /*0004*/ 	.word	0x00000082


	//----- nvinfo : EIATTR_KPARAM_INFO
	.align		4
.L_1075:
        /*0008*/ 	.byte	0x04, 0x17
        /*000a*/ 	.short	(.L_1077 - .L_1076)
.L_1076:
        /*000c*/ 	.word	0x00000000
        /*0010*/ 	.short	0x0006
        /*0012*/ 	.short	0x001b
        /*0014*/ 	.byte	0x00, 0xf0, 0x05, 0x00


	//----- nvinfo : EIATTR_KPARAM_INFO
	.align		4
.L_1077:
        /*0018*/ 	.byte	0x04, 0x17
        /*001a*/ 	.short	(.L_1079 - .L_1078)
.L_1078:
        /*001c*/ 	.word	0x00000000
        /*0020*/ 	.short	0x0005
        /*0022*/ 	.short	0x001a
        /*0024*/ 	.byte	0x00, 0xf0, 0x05, 0x00


	//----- nvinfo : EIATTR_KPARAM_INFO
	.align		4
.L_1079:
        /*0028*/ 	.byte	0x04, 0x17
        /*002a*/ 	.short	(.L_1081 - .L_1080)
.L_1080:
        /*002c*/ 	.word	0x00000000
        /*0030*/ 	.short	0x0004
        /*0032*/ 	.short	0x0019
        /*0034*/ 	.byte	0x00, 0xf0, 0x05, 0x00


	//----- nvinfo : EIATTR_KPARAM_INFO
	.align		4
.L_1081:
        /*0038*/ 	.byte	0x04, 0x17
        /*003a*/ 	.short	(.L_1083 - .L_1082)
.L_1082:
        /*003c*/ 	.word	0x00000000
        /*0040*/ 	.short	0x0003
        /*0042*/ 	.short	0x0018
        /*0044*/ 	.byte	0x00, 0xf0, 0x05, 0x00


	//----- nvinfo : EIATTR_KPARAM_INFO
	.align		4
.L_1083:
        /*0048*/ 	.byte	0x04, 0x17
        /*004a*/ 	.short	(.L_1085 - .L_1084)
.L_1084:
        /*004c*/ 	.word	0x00000000
        /*0050*/ 	.short	0x0002
        /*0052*/ 	.short	0x0008
        /*0054*/ 	.byte	0x00, 0xf0, 0x41, 0x00


	//----- nvinfo : EIATTR_KPARAM_INFO
	.align		4
.L_1085:
        /*0058*/ 	.byte	0x04, 0x17
        /*005a*/ 	.short	(.L_1087 - .L_1086)
.L_1086:
        /*005c*/ 	.word	0x00000000
        /*0060*/ 	.short	0x0001
        /*0062*/ 	.short	0x0004
        /*0064*/ 	.byte	0x00, 0xf0, 0x05, 0x00


	//----- nvinfo : EIATTR_KPARAM_INFO
	.align		4
.L_1087:
        /*0068*/ 	.byte	0x04, 0x17
        /*006a*/ 	.short	(.L_1089 - .L_1088)
.L_1088:
        /*006c*/ 	.word	0x00000000
        /*0070*/ 	.short	0x0000
        /*0072*/ 	.short	0x0000
        /*0074*/ 	.byte	0x00, 0xf0, 0x11, 0x00


	//----- nvinfo : EIATTR_SPARSE_MMA_MASK
	.align		4
.L_1089:
        /*0078*/ 	.byte	0x03, 0x50
        /*007a*/ 	.short	0x0000


	//----- nvinfo : EIATTR_MAXREG_COUNT
	.align		4
        /*007c*/ 	.byte	0x03, 0x1b
        /*007e*/ 	.short	0x00ff


	//----- nvinfo : EIATTR_MERCURY_ISA_VERSION
	.align		4
        /*0080*/ 	.byte	0x03, 0x5f
        /*0082*/ 	.short	0x0101


	//----- nvinfo : EIATTR_EXIT_INSTR_OFFSETS
	.align		4
        /*0084*/ 	.byte	0x04, 0x1c
        /*0086*/ 	.short	(.L_1091 - .L_1090)


	//   ....[0]....
.L_1090:
        /*0088*/ 	.word	0x00000de0


	//   ....[1]....
        /*008c*/ 	.word	0x00000e30


	//----- nvinfo : EIATTR_MAX_THREADS
	.align		4
.L_1091:
        /*0090*/ 	.byte	0x04, 0x05
        /*0092*/ 	.short	(.L_1093 - .L_1092)
.L_1092:
        /*0094*/ 	.word	0x00000080
        /*0098*/ 	.word	0x00000001
        /*009c*/ 	.word	0x00000001


	//----- nvinfo : EIATTR_CRS_STACK_SIZE
	.align		4
.L_1093:
        /*00a0*/ 	.byte	0x04, 0x1e
        /*00a2*/ 	.short	(.L_1095 - .L_1094)
.L_1094:
        /*00a4*/ 	.word	0x00000000


	//----- nvinfo : EIATTR_CBANK_PARAM_SIZE
	.align		4
.L_1095:
        /*00a8*/ 	.byte	0x03, 0x19
        /*00aa*/ 	.short	0x001c


	//----- nvinfo : EIATTR_PARAM_CBANK
	.align		4
        /*00ac*/ 	.byte	0x04, 0x0a
        /*00ae*/ 	.short	(.L_1097 - .L_1096)
	.align		4
.L_1096:
        /*00b0*/ 	.word	index@(.nv.constant0._ZN2at6native27unrolled_elementwise_kernelIZZZNS0_61_GLOBAL__N__b29612f4_23_ActivationMishKernel_cu_f5210f67_354811mish_kernelERNS_18TensorIteratorBaseEENKUlvE_clEvENKUlvE2_clEvEUlN3c108BFloat16EE_St5arrayIPcLm2EELi4E23TrivialOffsetCalculatorILi1EjESE_NS0_6memory15LoadWithoutCastENSF_16StoreWithoutCastEEEviT_T0_T2_T3_T4_T5_)
        /*00b4*/ 	.short	0x0210
        /*00b6*/ 	.short	0x001c


	//----- nvinfo : EIATTR_SW_WAR
	.align		4
.L_1097:
        /*00b8*/ 	.byte	0x04, 0x36
        /*00ba*/ 	.short	(.L_1099 - .L_1098)
.L_1098:
        /*00bc*/ 	.word	0x00000008
.L_1099:


//--------------------- .nv.info._ZN2at6native29vectorized_elementwise_kernelILi2EZZZNS0_61_GLOBAL__N__b29612f4_23_ActivationMishKernel_cu_f5210f67_354811mish_kernelERNS_18TensorIteratorBaseEENKUlvE_clEvENKUlvE2_clEvEUlN3c108BFloat16EE_St5arrayIPcLm2EEEEviT0_T1_ --------------------------
	.section	.nv.info._ZN2at6native29vectorized_elementwise_kernelILi2EZZZNS0_61_GLOBAL__N__b29612f4_23_ActivationMishKernel_cu_f5210f67_354811mish_kernelERNS_18TensorIteratorBaseEENKUlvE_clEvENKUlvE2_clEvEUlN3c108BFloat16EE_St5arrayIPcLm2EEEEviT0_T1_,"",@"SHT_CUDA_INFO"
	.sectionflags	@""
	.align	4


	//----- nvinfo : EIATTR_CUDA_API_VERSION
	.align		4
        /*0000*/ 	.byte	0x04, 0x37
        /*0002*/ 	.short	(.L_1101 - .L_1100)
.L_1100:
        /*0004*/ 	.word	0x00000082


	//----- nvinfo : EIATTR_KPARAM_INFO
	.align		4
.L_1101:
        /*0008*/ 	.byte	0x04, 0x17
        /*000a*/ 	.short	(.L_1103 - .L_1102)
.L_1102:
        /*000c*/ 	.word	0x00000000
        /*0010*/ 	.short	0x0002
        /*0012*/ 	.short	0x0008
        /*0014*/ 	.byte	0x00, 0xf0, 0x41, 0x00


	//----- nvinfo : EIATTR_KPARAM_INFO
	.align		4
.L_1103:
        /*0018*/ 	.byte	0x04, 0x17
        /*001a*/ 	.short	(.L_1105 - .L_1104)
.L_1104:
        /*001c*/ 	.word	0x00000000
        /*0020*/ 	.short	0x0001
        /*0022*/ 	.short	0x0004
        /*0024*/ 	.byte	0x00, 0xf0, 0x05, 0x00


	//----- nvinfo : EIATTR_KPARAM_INFO
	.align		4
.L_1105:
        /*0028*/ 	.byte	0x04, 0x17
        /*002a*/ 	.short	(.L_1107 - .L_1106)
.L_1106:
        /*002c*/ 	.word	0x00000000
        /*0030*/ 	.short	0x0000
        /*0032*/ 	.short	0x0000
        /*0034*/ 	.byte	0x00, 0xf0, 0x11, 0x00


	//----- nvinfo : EIATTR_SPARSE_MMA_MASK
	.align		4
.L_1107:
        /*0038*/ 	.byte	0x03, 0x50
        /*003a*/ 	.short	0x0000


	//----- nvinfo : EIATTR_MAXREG_COUNT
	.align		4
        /*003c*/ 	.byte	0x03, 0x1b
        /*003e*/ 	.short	0x00ff


	//----- nvinfo : EIATTR_MERCURY_ISA_VERSION
	.align		4
        /*0040*/ 	.byte	0x03, 0x5f
        /*0042*/ 	.short	0x0101


	//----- nvinfo : EIATTR_EXIT_INSTR_OFFSETS
	.align		4
        /*0044*/ 	.byte	0x04, 0x1c
        /*0046*/ 	.short	(.L_1109 - .L_1108)


	//   ....[0]....
.L_1108:
        /*0048*/ 	.word	0x00001310


	//   ....[1]....
        /*004c*/ 	.word	0x00002ef0


	//   ....[2]....
        /*0050*/ 	.word	0x00002f40


	//----- nvinfo : EIATTR_MAX_THREADS
	.align		4
.L_1109:
        /*0054*/ 	.byte	0x04, 0x05
        /*0056*/ 	.short	(.L_1111 - .L_1110)
.L_1110:
        /*0058*/ 	.word	0x00000080
        /*005c*/ 	.word	0x00000001
        /*0060*/ 	.word	0x00000001


	//----- nvinfo : EIATTR_CRS_STACK_SIZE
	.align		4
.L_1111:
        /*0064*/ 	.byte	0x04, 0x1e
        /*0066*/ 	.short	(.L_1113 - .L_1112)
.L_1112:
        /*0068*/ 	.word	0x00000000


	//----- nvinfo : EIATTR_CBANK_PARAM_SIZE
	.align		4
.L_1113:
        /*006c*/ 	.byte	0x03, 0x19
        /*006e*/ 	.short	0x0018


	//----- nvinfo : EIATTR_PARAM_CBANK
	.align		4
        /*0070*/ 	.byte	0x04, 0x0a
        /*0072*/ 	.short	(.L_1115 - .L_1114)
	.align		4
.L_1114:
        /*0074*/ 	.word	index@(.nv.constant0._ZN2at6native29vectorized_elementwise_kernelILi2EZZZNS0_61_GLOBAL__N__b29612f4_23_ActivationMishKernel_cu_f5210f67_354811mish_kernelERNS_18TensorIteratorBaseEENKUlvE_clEvENKUlvE2_clEvEUlN3c108BFloat16EE_St5arrayIPcLm2EEEEviT0_T1_)
        /*0078*/ 	.short	0x0210
        /*007a*/ 	.short	0x0018


	//----- nvinfo : EIATTR_SW_WAR
	.align		4
.L_1115:
        /*007c*/ 	.byte	0x04, 0x36
        /*007e*/ 	.short	(.L_1117 - .L_1116)
.L_1116:
        /*0080*/ 	.word	0x00000008
.L_1117:


//--------------------- .nv.info._ZN2at6native29vectorized_elementwise_kernelILi4EZZZNS0_61_GLOBAL__N__b29612f4_23_ActivationMishKernel_cu_f5210f67_354811mish_kernelERNS_18TensorIteratorBaseEENKUlvE_clEvENKUlvE2_clEvEUlN3c108BFloat16EE_St5arrayIPcLm2EEEEviT0_T1_ --------------------------
	.section	.nv.info._ZN2at6native29vectorized_elementwise_kernelILi4EZZZNS0_61_GLOBAL__N__b29612f4_23_ActivationMishKernel_cu_f5210f67_354811mish_kernelERNS_18TensorIteratorBaseEENKUlvE_clEvENKUlvE2_clEvEUlN3c108BFloat16EE_St5arrayIPcLm2EEEEviT0_T1_,"",@"SHT_CUDA_INFO"
	.sectionflags	@""
	.align	4


	//----- nvinfo : EIATTR_CUDA_API_VERSION
	.align		4
        /*0000*/ 	.byte	0x04, 0x37
        /*0002*/ 	.short	(.L_1119 - .L_1118)
.L_1118:
        /*0004*/ 	.word	0x00000082


	//----- nvinfo : EIATTR_KPARAM_INFO
	.align		4
.L_1119:
        /*0008*/ 	.byte	0x04, 0x17
        /*000a*/ 	.short	(.L_1121 - .L_1120)
.L_1120:
        /*000c*/ 	.word	0x00000000
        /*0010*/ 	.short	0x0002
        /*0012*/ 	.short	0x0008
        /*0014*/ 	.byte	0x00, 0xf0, 0x41, 0x00


	//----- nvinfo : EIATTR_KPARAM_INFO
	.align		4
.L_1121:
        /*0018*/ 	.byte	0x04, 0x17
        /*001a*/ 	.short	(.L_1123 - .L_1122)
.L_1122:
        /*001c*/ 	.word	0x00000000
        /*0020*/ 	.short	0x0001
        /*0022*/ 	.short	0x0004
        /*0024*/ 	.byte	0x00, 0xf0, 0x05, 0x00


	//----- nvinfo : EIATTR_KPARAM_INFO
	.align		4
.L_1123:
        /*0028*/ 	.byte	0x04, 0x17
        /*002a*/ 	.short	(.L_1125 - .L_1124)
.L_1124:
        /*002c*/ 	.word	0x00000000
        /*0030*/ 	.short	0x0000
        /*0032*/ 	.short	0x0000
        /*0034*/ 	.byte	0x00, 0xf0, 0x11, 0x00


	//----- nvinfo : EIATTR_SPARSE_MMA_MASK
	.align		4
.L_1125:
        /*0038*/ 	.byte	0x03, 0x50
        /*003a*/ 	.short	0x0000


	//----- nvinfo : EIATTR_MAXREG_COUNT
	.align		4
        /*003c*/ 	.byte	0x03, 0x1b
        /*003e*/ 	.short	0x00ff


	//----- nvinfo : EIATTR_MERCURY_ISA_VERSION
	.align		4
        /*0040*/ 	.byte	0x03, 0x5f
        /*0042*/ 	.short	0x0101


	//----- nvinfo : EIATTR_EXIT_INSTR_OFFSETS
	.align		4
        /*0044*/ 	.byte	0x04, 0x1c
        /*0046*/ 	.short	(.L_1127 - .L_1126)


	//   ....[0]....
.L_1126:
        /*0048*/ 	.word	0x000012d0


	//   ....[1]....
        /*004c*/ 	.word	0x00002eb0


	//   ....[2]....
        /*0050*/ 	.word	0x00002f00


	//----- nvinfo : EIATTR_MAX_THREADS
	.align		4
.L_1127:
        /*0054*/ 	.byte	0x04, 0x05
        /*0056*/ 	.short	(.L_1129 - .L_1128)
.L_1128:
        /*0058*/ 	.word	0x00000080
        /*005c*/ 	.word	0x00000001
        /*0060*/ 	.word	0x00000001


	//----- nvinfo : EIATTR_CRS_STACK_SIZE
	.align		4
.L_1129:
        /*0064*/ 	.byte	0x04, 0x1e
        /*0066*/ 	.short	(.L_1131 - .L_1130)
.L_1130:
        /*0068*/ 	.word	0x00000000


	//----- nvinfo : EIATTR_CBANK_PARAM_SIZE
	.align		4
.L_1131:
        /*006c*/ 	.byte	0x03, 0x19
        /*006e*/ 	.short	0x0018


	//----- nvinfo : EIATTR_PARAM_CBANK
	.align		4
        /*0070*/ 	.byte	0x04, 0x0a
        /*0072*/ 	.short	(.L_1133 - .L_1132)
	.align		4
.L_1132:
        /*0074*/ 	.word	index@(.nv.constant0._ZN2at6native29vectorized_elementwise_kernelILi4EZZZNS0_61_GLOBAL__N__b29612f4_23_ActivationMishKernel_cu_f5210f67_354811mish_kernelERNS_18TensorIteratorBaseEENKUlvE_clEvENKUlvE2_clEvEUlN3c108BFloat16EE_St5arrayIPcLm2EEEEviT0_T1_)
        /*0078*/ 	.short	0x0210
        /*007a*/ 	.short	0x0018


	//----- nvinfo : EIATTR_SW_WAR
	.align		4
.L_1133:
        /*007c*/ 	.byte	0x04, 0x36
        /*007e*/ 	.short	(.L_1135 - .L_1134)
.L_1134:
        /*0080*/ 	.word	0x00000008
.L_1135:


//--------------------- .nv.info._ZN2at6native29vectorized_elementwise_kernelILi8EZZZNS0_61_GLOBAL__N__b29612f4_23_ActivationMishKernel_cu_f5210f67_354811mish_kernelERNS_18TensorIteratorBaseEENKUlvE_clEvENKUlvE2_clEvEUlN3c108BFloat16EE_St5arrayIPcLm2EEEEviT0_T1_ --------------------------
	.section	.nv.info._ZN2at6native29vectorized_elementwise_kernelILi8EZZZNS0_61_GLOBAL__N__b29612f4_23_ActivationMishKernel_cu_f5210f67_354811mish_kernelERNS_18TensorIteratorBaseEENKUlvE_clEvENKUlvE2_clEvEUlN3c108BFloat16EE_St5arrayIPcLm2EEEEviT0_T1_,"",@"SHT_CUDA_INFO"
	.sectionflags	@""
	.align	4


	//----- nvinfo : EIATTR_CUDA_API_VERSION
	.align		4
        /*0000*/ 	.byte	0x04, 0x37
        /*0002*/ 	.short	(.L_1137 - .L_1136)
.L_1136:
        /*0004*/ 	.word	0x00000082


	//----- nvinfo : EIATTR_KPARAM_INFO
	.align		4
.L_1137:
        /*0008*/ 	.byte	0x04, 0x17
        /*000a*/ 	.short	(.L_1139 - .L_1138)
.L_1138:
        /*000c*/ 	.word	0x00000000
        /*0010*/ 	.short	0x0002
        /*0012*/ 	.short	0x0008
        /*0014*/ 	.byte	0x00, 0xf0, 0x41, 0x00


	//----- nvinfo : EIATTR_KPARAM_INFO
	.align		4
.L_1139:
        /*0018*/ 	.byte	0x04, 0x17
        /*001a*/ 	.short	(.L_1141 - .L_1140)
.L_1140:
        /*001c*/ 	.word	0x00000000
        /*0020*/ 	.short	0x0001
        /*0022*/ 	.short	0x0004
        /*0024*/ 	.byte	0x00, 0xf0, 0x05, 0x00


	//----- nvinfo : EIATTR_KPARAM_INFO
	.align		4
.L_1141:
        /*0028*/ 	.byte	0x04, 0x17
        /*002a*/ 	.short	(.L_1143 - .L_1142)
.L_1142:
        /*002c*/ 	.word	0x00000000
        /*0030*/ 	.short	0x0000
        /*0032*/ 	.short	0x0000
        /*0034*/ 	.byte	0x00, 0xf0, 0x11, 0x00


	//----- nvinfo : EIATTR_SPARSE_MMA_MASK
	.align		4
.L_1143:
        /*0038*/ 	.byte	0x03, 0x50
        /*003a*/ 	.short	0x0000


	//----- nvinfo : EIATTR_MAXREG_COUNT
	.align		4
        /*003c*/ 	.byte	0x03, 0x1b
        /*003e*/ 	.short	0x00ff


	//----- nvinfo : EIATTR_MERCURY_ISA_VERSION
	.align		4
        /*0040*/ 	.byte	0x03, 0x5f
        /*0042*/ 	.short	0x0101


	//----- nvinfo : EIATTR_EXIT_INSTR_OFFSETS
	.align		4
        /*0044*/ 	.byte	0x04, 0x1c
        /*0046*/ 	.short	(.L_1145 - .L_1144)


	//   ....[0]....
.L_1144:
        /*0048*/ 	.word	0x000012b0


	//   ....[1]....
        /*004c*/ 	.word	0x00002e90


	//   ....[2]....
        /*0050*/ 	.word	0x00002ee0


	//----- nvinfo : EIATTR_MAX_THREADS
	.align		4
.L_1145:
        /*0054*/ 	.byte	0x04, 0x05
        /*0056*/ 	.short	(.L_1147 - .L_1146)
.L_1146:
        /*0058*/ 	.word	0x00000080
        /*005c*/ 	.word	0x00000001
        /*0060*/ 	.word	0x00000001


	//----- nvinfo : EIATTR_CRS_STACK_SIZE
	.align		4
.L_1147:
        /*0064*/ 	.byte	0x04, 0x1e
        /*0066*/ 	.short	(.L_1149 - .L_1148)
.L_1148:
        /*0068*/ 	.word	0x00000000


	//----- nvinfo : EIATTR_CBANK_PARAM_SIZE
	.align		4
.L_1149:
        /*006c*/ 	.byte	0x03, 0x19
        /*006e*/ 	.short	0x0018


	//----- nvinfo : EIATTR_PARAM_CBANK
	.align		4
        /*0070*/ 	.byte	0x04, 0x0a
        /*0072*/ 	.short	(.L_1151 - .L_1150)
	.align		4
.L_1150:
        /*0074*/ 	.word	index@(.nv.constant0._ZN2at6native29vectorized_elementwise_kernelILi8EZZZNS0_61_GLOBAL__N__b29612f4_23_ActivationMishKernel_cu_f5210f67_354811mish_kernelERNS_18TensorIteratorBaseEENKUlvE_clEvENKUlvE2_clEvEUlN3c108BFloat16EE_St5arrayIPcLm2EEEEviT0_T1_)
        /*0078*/ 	.short	0x0210
        /*007a*/ 	.short	0x0018


	//----- nvinfo : EIATTR_SW_WAR
	.align		4
.L_1151:
        /*007c*/ 	.byte	0x04, 0x36
        /*007e*/ 	.short	(.L_1153 - .L_1152)
.L_1152:
        /*0080*/ 	.word	0x00000008
.L_1153:


//--------------------- .nv.info._ZN2at6native18elementwise_kernelILi128ELi4EZNS0_15gpu_kernel_implIZZZNS0_61_GLOBAL__N__b29612f4_23_ActivationMishKernel_cu_f5210f67_354811mish_kernelERNS_18TensorIteratorBaseEENKUlvE_clEvENKUlvE1_clEvEUlN3c104HalfEE_EEvS5_RKT_EUliE_EEviT1_ --------------------------
	.section	.nv.info._ZN2at6native18elementwise_kernelILi128ELi4EZNS0_15gpu_kernel_implIZZZNS0_61_GLOBAL__N__b29612f4_23_ActivationMishKernel_cu_f5210f67_354811mish_kernelERNS_18TensorIteratorBaseEENKUlvE_clEvENKUlvE1_clEvEUlN3c104HalfEE_EEvS5_RKT_EUliE_EEviT1_,"",@"SHT_CUDA_INFO"
	.sectionflags	@""
	.align	4


	//----- nvinfo : EIATTR_CUDA_API_VERSION
	.align		4
        /*0000*/ 	.byte	0x04, 0x37
        /*0002*/ 	.short	(.L_1155 - .L_1154)
.L_1154:
        /*0004*/ 	.word	0x00000082


	//----- nvinfo : EIATTR_KPARAM_INFO
	.align		4
.L_1155:
        /*0008*/ 	.byte	0x04, 0x17
        /*000a*/ 	.short	(.L_1157 - .L_1156)
.L_1156:
        /*000c*/ 	.word	0x00000000
        /*0010*/ 	.short	0x0001
        /*0012*/ 	.short	0x0008
        /*0014*/ 	.byte	0x00, 0xf0, 0x61, 0x08


	//----- nvinfo : EIATTR_KPARAM_INFO
	.align		4
.L_1157:
        /*0018*/ 	.byte	0x04, 0x17
        /*001a*/ 	.short	(.L_1159 - .L_1158)
.L_1158:
        /*001c*/ 	.word	0x00000000
        /*0020*/ 	.short	0x0000
        /*0022*/ 	.short	0x0000
        /*0024*/ 	.byte	0x00, 0xf0, 0x11, 0x00


	//----- nvinfo : EIATTR_SPARSE_MMA_MASK
	.align		4
.L_1159:
        /*0028*/ 	.byte	0x03, 0x50
        /*002a*/ 	.short	0x0000


	//----- nvinfo : EIATTR_MAXREG_COUNT
	.align		4
        /*002c*/ 	.byte	0x03, 0x1b
        /*002e*/ 	.short	0x0080


	//----- nvinfo : EIATTR_EXTERNS
	.align		4
        /*0030*/ 	.byte	0x04, 0x0f
        /*0032*/ 	.short	(.L_1161 - .L_1160)


	//   ....[0]....
	.align		4
.L_1160:
        /*0034*/ 	.word	index@(__assertfail)


	//----- nvinfo : EIATTR_MERCURY_ISA_VERSION
	.align		4
.L_1161:
        /*0038*/ 	.byte	0x03, 0x5f
        /*003a*/ 	.short	0x0101


	//----- nvinfo : EIATTR_SYSCALL_OFFSETS
	.align		4
        /*003c*/ 	.byte	0x04, 0x46
        /*003e*/ 	.short	(.L_1163 - .L_1162)


	//   ....[0]....
.L_1162:
        /*0040*/ 	.word	0x000022d0


	//   ....[1]....
        /*0044*/ 	.word	0x00003480


	//   ....[2]....
        /*0048*/ 	.word	0x00005790


	//   ....[3]....
        /*004c*/ 	.word	0x00006940


	//   ....[4]....
        /*0050*/ 	.word	0x00008c40


	//   ....[5]....
        /*0054*/ 	.word	0x00009df0


	//   ....[6]....
        /*0058*/ 	.word	0x0000c0e0


	//   ....[7]....
        /*005c*/ 	.word	0x0000d290


	//----- nvinfo : EIATTR_EXIT_INSTR_OFFSETS
	.align		4
.L_1163:
        /*0060*/ 	.byte	0x04, 0x1c
        /*0062*/ 	.short	(.L_1165 - .L_1164)


	//   ....[0]....
.L_1164:
        /*0064*/ 	.word	0x00009ec0


	//   ....[1]....
        /*0068*/ 	.word	0x0000c4c0


	//   ....[2]....
        /*006c*/ 	.word	0x0000c500


	//   ....[3]....
        /*0070*/ 	.word	0x0000c5a0


	//   ....[4]....
        /*0074*/ 	.word	0x0000c5e0


	//   ....[5]....
        /*0078*/ 	.word	0x0000c620


	//   ....[6]....
        /*007c*/ 	.word	0x0000c6b0


	//   ....[7]....
        /*0080*/ 	.word	0x0000c6d0


	//   ....[8]....
        /*0084*/ 	.word	0x0000c770


	//   ....[9]....
        /*0088*/ 	.word	0x0000c7c0


	//   ....[10]....
        /*008c*/ 	.word	0x0000c810


	//   ....[11]....
        /*0090*/ 	.word	0x0000c8e0


	//   ....[12]....
        /*0094*/ 	.word	0x0000c940


	//   ....[13]....
        /*0098*/ 	.word	0x0000cad0


	//   ....[14]....
        /*009c*/ 	.word	0x0000cc30


	//   ....[15]....
        /*00a0*/ 	.word	0x0000cc70


	//   ....[16]....
        /*00a4*/ 	.word	0x0000cd30


	//   ....[17]....
        /*00a8*/ 	.word	0x0000ceb0


	//   ....[18]....
        /*00ac*/ 	.word	0x0000d030


	//   ....[19]....
        /*00b0*/ 	.word	0x0000d190


	//   ....[20]....
        /*00b4*/ 	.word	0x0000d2a0


	//   ....[21]....
        /*00b8*/ 	.word	0x0000d2e0


	//   ....[22]....
        /*00bc*/ 	.word	0x0000d320


	//----- nvinfo : EIATTR_MAX_THREADS
	.align		4
.L_1165:
        /*00c0*/ 	.byte	0x04, 0x05
        /*00c2*/ 	.short	(.L_1167 - .L_1166)
.L_1166:
        /*00c4*/ 	.word	0x00000080
        /*00c8*/ 	.word	0x00000001
        /*00cc*/ 	.word	0x00000001


	//----- nvinfo : EIATTR_CRS_STACK_SIZE
	.align		4
.L_1167:
        /*00d0*/ 	.byte	0x04, 0x1e
        /*00d2*/ 	.short	(.L_1169 - .L_1168)
.L_1168:
        /*00d4*/ 	.word	0x00000000


	//----- nvinfo : EIATTR_CBANK_PARAM_SIZE
	.align		4
.L_1169:
        /*00d8*/ 	.byte	0x03, 0x19
        /*00da*/ 	.short	0x0220


	//----- nvinfo : EIATTR_PARAM_CBANK
	.align		4
        /*00dc*/ 	.byte	0x04, 0x0a
        /*00de*/ 	.short	(.L_1171 - .L_1170)
	.align		4
.L_1170:
        /*00e0*/ 	.word	index@(.nv.constant0._ZN2at6native18elementwise_kernelILi128ELi4EZNS0_15gpu_kernel_implIZZZNS0_61_GLOBAL__N__b29612f4_23_ActivationMishKernel_cu_f5210f67_354811mish_kernelERNS_18TensorIteratorBaseEENKUlvE_clEvENKUlvE1_clEvEUlN3c104HalfEE_EEvS5_RKT_EUliE_EEviT1_)
        /*00e4*/ 	.short	0x0210
        /*00e6*/ 	.short	0x0220


	//----- nvinfo : EIATTR_SW_WAR
	.align		4
.L_1171:
        /*00e8*/ 	.byte	0x04, 0x36
        /*00ea*/ 	.short	(.L_1173 - .L_1172)
.L_1172:
        /*00ec*/ 	.word	0x00000008
.L_1173:


//--------------------- .nv.info._ZN2at6native27unrolled_elementwise_kernelIZZZNS0_61_GLOBAL__N__b29612f4_23_ActivationMishKernel_cu_f5210f67_354811mish_kernelERNS_18TensorIteratorBaseEENKUlvE_clEvENKUlvE1_clEvEUlN3c104HalfEE_St5arrayIPcLm2EELi4E23TrivialOffsetCalculatorILi1EjESE_NS0_6memory12LoadWithCastILi1EEENSF_13StoreWithCastILi1EEEEEviT_T0_T2_T3_T4_T5_ --------------------------
	.section	.nv.info._ZN2at6native27unrolled_elementwise_kernelIZZZNS0_61_GLOBAL__N__b29612f4_23_ActivationMishKernel_cu_f5210f67_354811mish_kernelERNS_18TensorIteratorBaseEENKUlvE_clEvENKUlvE1_clEvEUlN3c104HalfEE_St5arrayIPcLm2EELi4E23TrivialOffsetCalculatorILi1EjESE_NS0_6memory12LoadWithCastILi1EEENSF_13StoreWithCastILi1EEEEEviT_T0_T2_T3_T4_T5_,"",@"SHT_CUDA_INFO"
	.sectionflags	@""
	.align	4


	//----- nvinfo : EIATTR_CUDA_API_VERSION
	.align		4
        /*0000*/ 	.byte	0x04, 0x37
        /*0002*/ 	.short	(.L_1175 - .L_1174)
.L_1174:
        /*0004*/ 	.word	0x00000082


	//----- nvinfo : EIATTR_KPARAM_INFO
	.align		4
.L_1175:
        /*0008*/ 	.byte	0x04, 0x17
        /*000a*/ 	.short	(.L_1177 - .L_1176)
.L_1176:
        /*000c*/ 	.word	0x00000000
        /*0010*/ 	.short	0x0006
        /*0012*/ 	.short	0x0024
        /*0014*/ 	.byte	0x00, 0xf0, 0x21, 0x00


	//----- nvinfo : EIATTR_KPARAM_INFO
	.align		4
.L_1177:
        /*0018*/ 	.byte	0x04, 0x17
        /*001a*/ 	.short	(.L_1179 - .L_1178)
.L_1178:
        /*001c*/ 	.word	0x00000000
        /*0020*/ 	.short	0x0005
        /*0022*/ 	.short	0x001c
        /*0024*/ 	.byte	0x00, 0xf0, 0x21, 0x00


	//----- nvinfo : EIATTR_KPARAM_INFO
	.align		4
.L_1179:
        /*0028*/ 	.byte	0x04, 0x17
        /*002a*/ 	.short	(.L_1181 - .L_1180)
.L_1180:
        /*002c*/ 	.word	0x00000000
        /*0030*/ 	.short	0x0004
        /*0032*/ 	.short	0x0019
        /*0034*/ 	.byte	0x00, 0xf0, 0x05, 0x00


	//----- nvinfo : EIATTR_KPARAM_INFO
	.align		4
.L_1181:
        /*0038*/ 	.byte	0x04, 0x17
        /*003a*/ 	.short	(.L_1183 - .L_1182)
.L_1182:
        /*003c*/ 	.word	0x00000000
        /*0040*/ 	.short	0x0003
        /*0042*/ 	.short	0x0018
        /*0044*/ 	.byte	0x00, 0xf0, 0x05, 0x00


	//----- nvinfo : EIATTR_KPARAM_INFO
	.align		4
.L_1183:
        /*0048*/ 	.byte	0x04, 0x17
        /*004a*/ 	.short	(.L_1185 - .L_1184)
.L_1184:
        /*004c*/ 	.word	0x00000000
        /*0050*/ 	.short	0x0002
        /*0052*/ 	.short	0x0008
        /*0054*/ 	.byte	0x00, 0xf0, 0x41, 0x00


	//----- nvinfo : EIATTR_KPARAM_INFO
	.align		4
.L_1185:
        /*0058*/ 	.byte	0x04, 0x17
        /*005a*/ 	.short	(.L_1187 - .L_1186)
.L_1186:
        /*005c*/ 	.word	0x00000000
        /*0060*/ 	.short	0x0001
        /*0062*/ 	.short	0x0004
        /*0064*/ 	.byte	0x00, 0xf0, 0x05, 0x00


	//----- nvinfo : EIATTR_KPARAM_INFO
	.align		4
.L_1187:
        /*0068*/ 	.byte	0x04, 0x17
        /*006a*/ 	.short	(.L_1189 - .L_1188)
.L_1188:
        /*006c*/ 	.word	0x00000000
        /*0070*/ 	.short	0x0000
        /*0072*/ 	.short	0x0000
        /*0074*/ 	.byte	0x00, 0xf0, 0x11, 0x00


	//----- nvinfo : EIATTR_SPARSE_MMA_MASK
	.align		4
.L_1189:
        /*0078*/ 	.byte	0x03, 0x50
        /*007a*/ 	.short	0x0000


	//----- nvinfo : EIATTR_MAXREG_COUNT
	.align		4
        /*007c*/ 	.byte	0x03, 0x1b
        /*007e*/ 	.short	0x00ff


	//----- nvinfo : EIATTR_EXTERNS
	.align		4
        /*0080*/ 	.byte	0x04, 0x0f
        /*0082*/ 	.short	(.L_1191 - .L_1190)


	//   ....[0]....
	.align		4
.L_1190:
        /*0084*/ 	.word	index@(__assertfail)


	//----- nvinfo : EIATTR_MERCURY_ISA_VERSION
	.align		4
.L_1191:
        /*0088*/ 	.byte	0x03, 0x5f
        /*008a*/ 	.short	0x0101


	//----- nvinfo : EIATTR_SYSCALL_OFFSETS
	.align		4
        /*008c*/ 	.byte	0x04, 0x46
        /*008e*/ 	.short	(.L_1193 - .L_1192)


	//   ....[0]....
.L_1192:
        /*0090*/ 	.word	0x000010b0


	//   ....[1]....
        /*0094*/ 	.word	0x000021c0


	//   ....[2]....
        /*0098*/ 	.word	0x000032d0


	//   ....[3]....
        /*009c*/ 	.word	0x000043c0


	//   ....[4]....
        /*00a0*/ 	.word	0x00005f80


	//   ....[5]....
        /*00a4*/ 	.word	0x00006fa0


	//   ....[6]....
        /*00a8*/ 	.word	0x00007f80


	//   ....[7]....
        /*00ac*/ 	.word	0x00008f60


	//----- nvinfo : EIATTR_EXIT_INSTR_OFFSETS
	.align		4
.L_1193:
        /*00b0*/ 	.byte	0x04, 0x1c
        /*00b2*/ 	.short	(.L_1195 - .L_1194)


	//   ....[0]....
.L_1194:
        /*00b4*/ 	.word	0x00008040


	//   ....[1]....
        /*00b8*/ 	.word	0x00008190


	//   ....[2]....
        /*00bc*/ 	.word	0x000081d0


	//   ....[3]....
        /*00c0*/ 	.word	0x00008270


	//   ....[4]....
        /*00c4*/ 	.word	0x000082b0


	//   ....[5]....
        /*00c8*/ 	.word	0x000082f0


	//   ....[6]....
        /*00cc*/ 	.word	0x00008380


	//   ....[7]....
        /*00d0*/ 	.word	0x000083a0


	//   ....[8]....
        /*00d4*/ 	.word	0x00008440


	//   ....[9]....
        /*00d8*/ 	.word	0x00008490


	//   ....[10]....
        /*00dc*/ 	.word	0x000084e0


	//   ....[11]....
        /*00e0*/ 	.word	0x000085b0


	//   ....[12]....
        /*00e4*/ 	.word	0x00008610


	//   ....[13]....
        /*00e8*/ 	.word	0x000087a0


	//   ....[14]....
        /*00ec*/ 	.word	0x00008900


	//   ....[15]....
        /*00f0*/ 	.word	0x00008940


	//   ....[16]....
        /*00f4*/ 	.word	0x00008a00


	//   ....[17]....
        /*00f8*/ 	.word	0x00008b80


	//   ....[18]....
        /*00fc*/ 	.word	0x00008d00


	//   ....[19]....
        /*0100*/ 	.word	0x00008e60


	//   ....[20]....
        /*0104*/ 	.word	0x00008f70


	//   ....[21]....
        /*0108*/ 	.word	0x00008fb0


	//   ....[22]....
        /*010c*/ 	.word	0x00008ff0


	//----- nvinfo : EIATTR_MAX_THREADS
	.align		4
.L_1195:
        /*0110*/ 	.byte	0x04, 0x05
        /*0112*/ 	.short	(.L_1197 - .L_1196)
.L_1196:
        /*0114*/ 	.word	0x00000080
        /*0118*/ 	.word	0x00000001
        /*011c*/ 	.word	0x00000001


	//----- nvinfo : EIATTR_CRS_STACK_SIZE
	.align		4
.L_1197:
        /*0120*/ 	.byte	0x04, 0x1e
        /*0122*/ 	.short	(.L_1199 - .L_1198)
.L_1198:
        /*0124*/ 	.word	0x00000000


	//----- nvinfo : EIATTR_CBANK_PARAM_SIZE
	.align		4
.L_1199:
        /*0128*/ 	.byte	0x03, 0x19
        /*012a*/ 	.short	0x002c


	//----- nvinfo : EIATTR_PARAM_CBANK
	.align		4
        /*012c*/ 	.byte	0x04, 0x0a
        /*012e*/ 	.short	(.L_1201 - .L_1200)
	.align		4
.L_1200:
        /*0130*/ 	.word	index@(.nv.constant0._ZN2at6native27unrolled_elementwise_kernelIZZZNS0_61_GLOBAL__N__b29612f4_23_ActivationMishKernel_cu_f5210f67_354811mish_kernelERNS_18TensorIteratorBaseEENKUlvE_clEvENKUlvE1_clEvEUlN3c104HalfEE_St5arrayIPcLm2EELi4E23TrivialOffsetCalculatorILi1EjESE_NS0_6memory12LoadWithCastILi1EEENSF_13StoreWithCastILi1EEEEEviT_T0_T2_T3_T4_T5_)
        /*0134*/ 	.short	0x0210
        /*0136*/ 	.short	0x002c


	//----- nvinfo : EIATTR_SW_WAR
	.align		4
.L_1201:
        /*0138*/ 	.byte	0x04, 0x36
        /*013a*/ 	.short	(.L_1203 - .L_1202)
.L_1202:
        /*013c*/ 	.word	0x00000008
.L_1203:


//--------------------- .nv.info._ZN2at6native18elementwise_kernelILi128ELi4EZNS0_22gpu_kernel_impl_nocastIZZZNS0_61_GLOBAL__N__b29612f4_23_ActivationMishKernel_cu_f5210f67_354811mish_kernelERNS_18TensorIteratorBaseEENKUlvE_clEvENKUlvE1_clEvEUlN3c104HalfEE_EEvS5_RKT_EUliE_EEviT1_ --------------------------
	.section	.nv.info._ZN2at6native18elementwise_kernelILi128ELi4EZNS0_22gpu_kernel_impl_nocastIZZZNS0_61_GLOBAL__N__b29612f4_23_ActivationMishKernel_cu_f5210f67_354811mish_kernelERNS_18TensorIteratorBaseEENKUlvE_clEvENKUlvE1_clEvEUlN3c104HalfEE_EEvS5_RKT_EUliE_EEviT1_,"",@"SHT_CUDA_INFO"
	.sectionflags	@""
	.align	4


	//----- nvinfo : EIATTR_CUDA_API_VERSION
	.align		4
        /*0000*/ 	.byte	0x04, 0x37
        /*0002*/ 	.short	(.L_1205 - .L_1204)
.L_1204:
        /*0004*/ 	.word	0x00000082


	//----- nvinfo : EIATTR_KPARAM_INFO
	.align		4
.L_1205:
        /*0008*/ 	.byte	0x04, 0x17
        /*000a*/ 	.short	(.L_1207 - .L_1206)
.L_1206:
        /*000c*/ 	.word	0x00000000
        /*0010*/ 	.short	0x0001
        /*0012*/ 	.short	0x0008
        /*0014*/ 	.byte	0x00, 0xf0, 0x61, 0x08


	//----- nvinfo : EIATTR_KPARAM_INFO
	.align		4
.L_1207:
        /*0018*/ 	.byte	0x04, 0x17
        /*001a*/ 	.short	(.L_1209 - .L_1208)
.L_1208:
        /*001c*/ 	.word	0x00000000
        /*0020*/ 	.short	0x0000
        /*0022*/ 	.short	0x0000
        /*0024*/ 	.byte	0x00, 0xf0, 0x11, 0x00


	//----- nvinfo : EIATTR_SPARSE_MMA_MASK
	.align		4
.L_1209:
        /*0028*/ 	.byte	0x03, 0x50
        /*002a*/ 	.short	0x0000


	//----- nvinfo : EIATTR_MAXREG_COUNT
	.align		4
        /*002c*/ 	.byte	0x03, 0x1b
        /*002e*/ 	.short	0x0080


	//----- nvinfo : EIATTR_MERCURY_ISA_VERSION
	.align		4
        /*0030*/ 	.byte	0x03, 0x5f
        /*0032*/ 	.short	0x0101


	//----- nvinfo : EIATTR_EXIT_INSTR_OFFSETS
	.align		4
        /*0034*/ 	.byte	0x04, 0x1c
        /*0036*/ 	.short	(.L_1211 - .L_1210)


	//   ....[0]....
.L_1210:
        /*0038*/ 	.word	0x00004260


	//   ....[1]....
        /*003c*/ 	.word	0x00005820


	//----- nvinfo : EIATTR_MAX_THREADS
	.align		4
.L_1211:
        /*0040*/ 	.byte	0x04, 0x05
        /*0042*/ 	.short	(.L_1213 - .L_1212)
.L_1212:
        /*0044*/ 	.word	0x00000080
        /*0048*/ 	.word	0x00000001
        /*004c*/ 	.word	0x00000001


	//----- nvinfo : EIATTR_CRS_STACK_SIZE
	.align		4
.L_1213:
        /*0050*/ 	.byte	0x04, 0x1e
        /*0052*/ 	.short	(.L_1215 - .L_1214)
.L_1214:
        /*0054*/ 	.word	0x00000000


	//----- nvinfo : EIATTR_CBANK_PARAM_SIZE
	.align		4
.L_1215:
        /*0058*/ 	.byte	0x03, 0x19
        /*005a*/ 	.short	0x0220


	//----- nvinfo : EIATTR_PARAM_CBANK
	.align		4
        /*005c*/ 	.byte	0x04, 0x0a
        /*005e*/ 	.short	(.L_1217 - .L_1216)
	.align		4
.L_1216:
        /*0060*/ 	.word	index@(.nv.constant0._ZN2at6native18elementwise_kernelILi128ELi4EZNS0_22gpu_kernel_impl_nocastIZZZNS0_61_GLOBAL__N__b29612f4_23_ActivationMishKernel_cu_f5210f67_354811mish_kernelERNS_18TensorIteratorBaseEENKUlvE_clEvENKUlvE1_clEvEUlN3c104HalfEE_EEvS5_RKT_EUliE_EEviT1_)
        /*0064*/ 	.short	0x0210
        /*0066*/ 	.short	0x0220


	//----- nvinfo : EIATTR_SW_WAR
	.align		4
.L_1217:
        /*0068*/ 	.byte	0x04, 0x36
        /*006a*/ 	.short	(.L_1219 - .L_1218)
.L_1218:
        /*006c*/ 	.word	0x00000008
.L_1219:


//--------------------- .nv.info._ZN2at6native27unrolled_elementwise_kernelIZZZNS0_61_GLOBAL__N__b29612f4_23_ActivationMishKernel_cu_f5210f67_354811mish_kernelERNS_18TensorIteratorBaseEENKUlvE_clEvENKUlvE1_clEvEUlN3c104HalfEE_St5arrayIPcLm2EELi4E23TrivialOffsetCalculatorILi1EjESE_NS0_6memory15LoadWithoutCastENSF_16StoreWithoutCastEEEviT_T0_T2_T3_T4_T5_ --------------------------
	.section	.nv.info._ZN2at6native27unrolled_elementwise_kernelIZZZNS0_61_GLOBAL__N__b29612f4_23_ActivationMishKernel_cu_f5210f67_354811mish_kernelERNS_18TensorIteratorBaseEENKUlvE_clEvENKUlvE1_clEvEUlN3c104HalfEE_St5arrayIPcLm2EELi4E23TrivialOffsetCalculatorILi1EjESE_NS0_6memory15LoadWithoutCastENSF_16StoreWithoutCastEEEviT_T0_T2_T3_T4_T5_,"",@"SHT_CUDA_INFO"
	.sectionflags	@""
	.align	4


	//----- nvinfo : EIATTR_CUDA_API_VERSION
	.align		4
        /*0000*/ 	.byte	0x04, 0x37
        /*0002*/ 	.short	(.L_1221 - .L_1220)
.L_1220:
        /*0004*/ 	.word	0x00000082


	//----- nvinfo : EIATTR_KPARAM_INFO
	.align		4
.L_1221:
        /*0008*/ 	.byte	0x04, 0x17
        /*000a*/ 	.short	(.L_1223 - .L_1222)
.L_1222:
        /*000c*/ 	.word	0x00000000
        /*0010*/ 	.short	0x0006
        /*0012*/ 	.short	0x001b
        /*0014*/ 	.byte	0x00, 0xf0, 0x05, 0x00


	//----- nvinfo : EIATTR_KPARAM_INFO
	.align		4
.L_1223:
        /*0018*/ 	.byte	0x04, 0x17
        /*001a*/ 	.short	(.L_1225 - .L_1224)
.L_1224:
        /*001c*/ 	.word	0x00000000
        /*0020*/ 	.short	0x0005
        /*0022*/ 	.short	0x001a
        /*0024*/ 	.byte	0x00, 0xf0, 0x05, 0x00


	//----- nvinfo : EIATTR_KPARAM_INFO
	.align		4
.L_1225:
        /*0028*/ 	.byte	0x04, 0x17
        /*002a*/ 	.short	(.L_1227 - .L_1226)
.L_1226:
        /*002c*/ 	.word	0x00000000
        /*0030*/ 	.short	0x0004
        /*0032*/ 	.short	0x0019
        /*0034*/ 	.byte	0x00, 0xf0, 0x05, 0x00


	//----- nvinfo : EIATTR_KPARAM_INFO
	.align		4
.L_1227:
        /*0038*/ 	.byte	0x04, 0x17
        /*003a*/ 	.short	(.L_1229 - .L_1228)
.L_1228:
        /*003c*/ 	.word	0x00000000
        /*0040*/ 	.short	0x0003
        /*0042*/ 	.short	0x0018
        /*0044*/ 	.byte	0x00, 0xf0, 0x05, 0x00


	//----- nvinfo : EIATTR_KPARAM_INFO
	.align		4
.L_1229:
        /*0048*/ 	.byte	0x04, 0x17
        /*004a*/ 	.short	(.L_1231 - .L_1230)
.L_1230:
        /*004c*/ 	.word	0x00000000
        /*0050*/ 	.short	0x0002
        /*0052*/ 	.short	0x0008
        /*0054*/ 	.byte	0x00, 0xf0, 0x41, 0x00


	//----- nvinfo : EIATTR_KPARAM_INFO
	.align		4
.L_1231:
        /*0058*/ 	.byte	0x04, 0x17
        /*005a*/ 	.short	(.L_1233 - .L_1232)
.L_1232:
        /*005c*/ 	.word	0x00000000
        /*0060*/ 	.short	0x0001
        /*0062*/ 	.short	0x0004
        /*0064*/ 	.byte	0x00, 0xf0, 0x05, 0x00


	//----- nvinfo : EIATTR_KPARAM_INFO
	.align		4
.L_1233:
        /*0068*/ 	.byte	0x04, 0x17
        /*006a*/ 	.short	(.L_1235 - .L_1234)
.L_1234:
        /*006c*/ 	.word	0x00000000
        /*0070*/ 	.short	0x0000
        /*0072*/ 	.short	0x0000
        /*0074*/ 	.byte	0x00, 0xf0, 0x11, 0x00


	//----- nvinfo : EIATTR_SPARSE_MMA_MASK
	.align		4
.L_1235:
        /*0078*/ 	.byte	0x03, 0x50
        /*007a*/ 	.short	0x0000


	//----- nvinfo : EIATTR_MAXREG_COUNT
	.align		4
        /*007c*/ 	.byte	0x03, 0x1b
        /*007e*/ 	.short	0x00ff


	//----- nvinfo : EIATTR_MERCURY_ISA_VERSION
	.align		4
        /*0080*/ 	.byte	0x03, 0x5f
        /*0082*/ 	.short	0x0101


	//----- nvinfo : EIATTR_EXIT_INSTR_OFFSETS
	.align		4
        /*0084*/ 	.byte	0x04, 0x1c
        /*0086*/ 	.short	(.L_1237 - .L_1236)


	//   ....[0]....
.L_1236:
        /*0088*/ 	.word	0x00000de0


	//   ....[1]....
        /*008c*/ 	.word	0x00000e30


	//----- nvinfo : EIATTR_MAX_THREADS
	.align		4
.L_1237:
        /*0090*/ 	.byte	0x04, 0x05
        /*0092*/ 	.short	(.L_1239 - .L_1238)
.L_1238:
        /*0094*/ 	.word	0x00000080
        /*0098*/ 	.word	0x00000001
        /*009c*/ 	.word	0x00000001


	//----- nvinfo : EIATTR_CRS_STACK_SIZE
	.align		4
.L_1239:
        /*00a0*/ 	.byte	0x04, 0x1e
        /*00a2*/ 	.short	(.L_1241 - .L_1240)
.L_1240:
        /*00a4*/ 	.word	0x00000000


	//----- nvinfo : EIATTR_CBANK_PARAM_SIZE
	.align		4
.L_1241:
        /*00a8*/ 	.byte	0x03, 0x19
        /*00aa*/ 	.short	0x001c


	//----- nvinfo : EIATTR_PARAM_CBANK
	.align		4
        /*00ac*/ 	.byte	0x04, 0x0a
        /*00ae*/ 	.short	(.L_1243 - .L_1242)
	.align		4
.L_1242:
        /*00b0*/ 	.word	index@(.nv.constant0._ZN2at6native27unrolled_elementwise_kernelIZZZNS0_61_GLOBAL__N__b29612f4_23_ActivationMishKernel_cu_f5210f67_354811mish_kernelERNS_18TensorIteratorBaseEENKUlvE_clEvENKUlvE1_clEvEUlN3c104HalfEE_St5arrayIPcLm2EELi4E23TrivialOffsetCalculatorILi1EjESE_NS0_6memory15LoadWithoutCastENSF_16StoreWithoutCastEEEviT_T0_T2_T3_T4_T5_)
        /*00b4*/ 	.short	0x0210
        /*00b6*/ 	.short	0x001c


	//----- nvinfo : EIATTR_SW_WAR
	.align		4
.L_1243:
        /*00b8*/ 	.byte	0x04, 0x36
        /*00ba*/ 	.short	(.L_1245 - .L_1244)
.L_1244:
        /*00bc*/ 	.word	0x00000008
.L_1245:


//--------------------- .nv.info._ZN2at6native29vectorized_elementwise_kernelILi2EZZZNS0_61_GLOBAL__N__b29612f4_23_ActivationMishKernel_cu_f5210f67_354811mish_kernelERNS_18TensorIteratorBaseEENKUlvE_clEvENKUlvE1_clEvEUlN3c104HalfEE_St5arrayIPcLm2EEEEviT0_T1_ --------------------------
	.section	.nv.info._ZN2at6native29vectorized_elementwise_kernelILi2EZZZNS0_61_GLOBAL__N__b29612f4_23_ActivationMishKernel_cu_f5210f67_354811mish_kernelERNS_18TensorIteratorBaseEENKUlvE_clEvENKUlvE1_clEvEUlN3c104HalfEE_St5arrayIPcLm2EEEEviT0_T1_,"",@"SHT_CUDA_INFO"
	.sectionflags	@""
	.align	4


	//----- nvinfo : EIATTR_CUDA_API_VERSION
	.align		4
        /*0000*/ 	.byte	0x04, 0x37
        /*0002*/ 	.short	(.L_1247 - .L_1246)
.L_1246:
        /*0004*/ 	.word	0x00000082


	//----- nvinfo : EIATTR_KPARAM_INFO
	.align		4
.L_1247:
        /*0008*/ 	.byte	0x04, 0x17
        /*000a*/ 	.short	(.L_1249 - .L_1248)
.L_1248:
        /*000c*/ 	.word	0x00000000
        /*0010*/ 	.short	0x0002
        /*0012*/ 	.short	0x0008
        /*0014*/ 	.byte	0x00, 0xf0, 0x41, 0x00


	//----- nvinfo : EIATTR_KPARAM_INFO
	.align		4
.L_1249:
        /*0018*/ 	.byte	0x04, 0x17
        /*001a*/ 	.short	(.L_1251 - .L_1250)
.L_1250:
        /*001c*/ 	.word	0x00000000
        /*0020*/ 	.short	0x0001
        /*0022*/ 	.short	0x0004
        /*0024*/ 	.byte	0x00, 0xf0, 0x05, 0x00


	//----- nvinfo : EIATTR_KPARAM_INFO
	.align		4
.L_1251:
        /*0028*/ 	.byte	0x04, 0x17
        /*002a*/ 	.short	(.L_1253 - .L_1252)
.L_1252:
        /*002c*/ 	.word	0x00000000
        /*0030*/ 	.short	0x0000
        /*0032*/ 	.short	0x0000
        /*0034*/ 	.byte	0x00, 0xf0, 0x11, 0x00


	//----- nvinfo : EIATTR_SPARSE_MMA_MASK
	.align		4
.L_1253:
        /*0038*/ 	.byte	0x03, 0x50
        /*003a*/ 	.short	0x0000


	//----- nvinfo : EIATTR_MAXREG_COUNT
	.align		4
        /*003c*/ 	.byte	0x03, 0x1b
        /*003e*/ 	.short	0x00ff


	//----- nvinfo : EIATTR_MERCURY_ISA_VERSION
	.align		4
        /*0040*/ 	.byte	0x03, 0x5f
        /*0042*/ 	.short	0x0101


	//----- nvinfo : EIATTR_EXIT_INSTR_OFFSETS
	.align		4
        /*0044*/ 	.byte	0x04, 0x1c
        /*0046*/ 	.short	(.L_1255 - .L_1254)


	//   ....[0]....
.L_1254:
        /*0048*/ 	.word	0x000012d0


	//   ....[1]....
        /*004c*/ 	.word	0x00002eb0


	//   ....[2]....
        /*0050*/ 	.word	0x00002f00


	//----- nvinfo : EIATTR_MAX_THREADS
	.align		4
.L_1255:
        /*0054*/ 	.byte	0x04, 0x05
        /*0056*/ 	.short	(.L_1257 - .L_1256)
.L_1256:
        /*0058*/ 	.word	0x00000080
        /*005c*/ 	.word	0x00000001
        /*0060*/ 	.word	0x00000001


	//----- nvinfo : EIATTR_CRS_STACK_SIZE
	.align		4
.L_1257:
        /*0064*/ 	.byte	0x04, 0x1e
        /*0066*/ 	.short	(.L_1259 - .L_1258)
.L_1258:
        /*0068*/ 	.word	0x00000000


	//----- nvinfo : EIATTR_CBANK_PARAM_SIZE
	.align		4
.L_1259:
        /*006c*/ 	.byte	0x03, 0x19
        /*006e*/ 	.short	0x0018


	//----- nvinfo : EIATTR_PARAM_CBANK
	.align		4
        /*0070*/ 	.byte	0x04, 0x0a
        /*0072*/ 	.short	(.L_1261 - .L_1260)
	.align		4
.L_1260:
        /*0074*/ 	.word	index@(.nv.constant0._ZN2at6native29vectorized_elementwise_kernelILi2EZZZNS0_61_GLOBAL__N__b29612f4_23_ActivationMishKernel_cu_f5210f67_354811mish_kernelERNS_18TensorIteratorBaseEENKUlvE_clEvENKUlvE1_clEvEUlN3c104HalfEE_St5arrayIPcLm2EEEEviT0_T1_)
        /*0078*/ 	.short	0x0210
        /*007a*/ 	.short	0x0018


	//----- nvinfo : EIATTR_SW_WAR
	.align		4
.L_1261:
        /*007c*/ 	.byte	0x04, 0x36
        /*007e*/ 	.short	(.L_1263 - .L_1262)
.L_1262:
        /*0080*/ 	.word	0x00000008
.L_1263:


//--------------------- .nv.info._ZN2at6native29vectorized_elementwise_kernelILi4EZZZNS0_61_GLOBAL__N__b29612f4_23_ActivationMishKernel_cu_f5210f67_354811mish_kernelERNS_18TensorIteratorBaseEENKUlvE_clEvENKUlvE1_clEvEUlN3c104HalfEE_St5arrayIPcLm2EEEEviT0_T1_ --------------------------
	.section	.nv.info._ZN2at6native29vectorized_elementwise_kernelILi4EZZZNS0_61_GLOBAL__N__b29612f4_23_ActivationMishKernel_cu_f5210f67_354811mish_kernelERNS_18TensorIteratorBaseEENKUlvE_clEvENKUlvE1_clEvEUlN3c104HalfEE_St5arrayIPcLm2EEEEviT0_T1_,"",@"SHT_CUDA_INFO"
	.sectionflags	@""
	.align	4


	//----- nvinfo : EIATTR_CUDA_API_VERSION
	.align		4
        /*0000*/ 	.byte	0x04, 0x37
        /*0002*/ 	.short	(.L_1265 - .L_1264)
.L_1264:
        /*0004*/ 	.word	0x00000082


	//----- nvinfo : EIATTR_KPARAM_INFO
	.align		4
.L_1265:
        /*0008*/ 	.byte	0x04, 0x17
        /*000a*/ 	.short	(.L_1267 - .L_1266)
.L_1266:
        /*000c*/ 	.word	0x00000000
        /*0010*/ 	.short	0x0002
        /*0012*/ 	.short	0x0008
        /*0014*/ 	.byte	0x00, 0xf0, 0x41, 0x00


	//----- nvinfo : EIATTR_KPARAM_INFO
	.align		4
.L_1267:
        /*0018*/ 	.byte	0x04, 0x17
        /*001a*/ 	.short	(.L_1269 - .L_1268)
.L_1268:
        /*001c*/ 	.word	0x00000000
        /*0020*/ 	.short	0x0001
        /*0022*/ 	.short	0x0004
        /*0024*/ 	.byte	0x00, 0xf0, 0x05, 0x00


	//----- nvinfo : EIATTR_KPARAM_INFO
	.align		4
.L_1269:
        /*0028*/ 	.byte	0x04, 0x17
        /*002a*/ 	.short	(.L_1271 - .L_1270)
.L_1270:
        /*002c*/ 	.word	0x00000000
        /*0030*/ 	.short	0x0000
        /*0032*/ 	.short	0x0000
        /*0034*/ 	.byte	0x00, 0xf0, 0x11, 0x00


	//----- nvinfo : EIATTR_SPARSE_MMA_MASK
	.align		4
.L_1271:
        /*0038*/ 	.byte	0x03, 0x50
        /*003a*/ 	.short	0x0000


	//----- nvinfo : EIATTR_MAXREG_COUNT
	.align		4
        /*003c*/ 	.byte	0x03, 0x1b
        /*003e*/ 	.short	0x00ff


	//----- nvinfo : EIATTR_MERCURY_ISA_VERSION
	.align		4
        /*0040*/ 	.byte	0x03, 0x5f
        /*0042*/ 	.short	0x0101


	//----- nvinfo : EIATTR_EXIT_INSTR_OFFSETS
	.align		4
        /*0044*/ 	.byte	0x04, 0x1c
        /*0046*/ 	.short	(.L_1273 - .L_1272)


	//   ....[0]....
.L_1272:
        /*0048*/ 	.word	0x00001290


	//   ....[1]....
        /*004c*/ 	.word	0x00002e70


	//   ....[2]....
        /*0050*/ 	.word	0x00002ec0


	//----- nvinfo : EIATTR_MAX_THREADS
	.align		4
.L_1273:
        /*0054*/ 	.byte	0x04, 0x05
        /*0056*/ 	.short	(.L_1275 - .L_1274)
.L_1274:
        /*0058*/ 	.word	0x00000080
        /*005c*/ 	.word	0x00000001
        /*0060*/ 	.word	0x00000001


	//----- nvinfo : EIATTR_CRS_STACK_SIZE
	.align		4
.L_1275:
        /*0064*/ 	.byte	0x04, 0x1e
        /*0066*/ 	.short	(.L_1277 - .L_1276)
.L_1276:
        /*0068*/ 	.word	0x00000000


	//----- nvinfo : EIATTR_CBANK_PARAM_SIZE
	.align		4
.L_1277:
        /*006c*/ 	.byte	0x03, 0x19
        /*006e*/ 	.short	0x0018


	//----- nvinfo : EIATTR_PARAM_CBANK
	.align		4
        /*0070*/ 	.byte	0x04, 0x0a
        /*0072*/ 	.short	(.L_1279 - .L_1278)
	.align		4
.L_1278:
        /*0074*/ 	.word	index@(.nv.constant0._ZN2at6native29vectorized_elementwise_kernelILi4EZZZNS0_61_GLOBAL__N__b29612f4_23_ActivationMishKernel_cu_f5210f67_354811mish_kernelERNS_18TensorIteratorBaseEENKUlvE_clEvENKUlvE1_clEvEUlN3c104HalfEE_St5arrayIPcLm2EEEEviT0_T1_)
        /*0078*/ 	.short	0x0210
        /*007a*/ 	.short	0x0018


	//----- nvinfo : EIATTR_SW_WAR
	.align		4
.L_1279:
        /*007c*/ 	.byte	0x04, 0x36
        /*007e*/ 	.short	(.L_1281 - .L_1280)
.L_1280:
        /*0080*/ 	.word	0x00000008
.L_1281:


//--------------------- .nv.info._ZN2at6native29vectorized_elementwise_kernelILi8EZZZNS0_61_GLOBAL__N__b29612f4_23_ActivationMishKernel_cu_f5210f67_354811mish_kernelERNS_18TensorIteratorBaseEENKUlvE_clEvENKUlvE1_clEvEUlN3c104HalfEE_St5arrayIPcLm2EEEEviT0_T1_ --------------------------
	.section	.nv.info._ZN2at6native29vectorized_elementwise_kernelILi8EZZZNS0_61_GLOBAL__N__b29612f4_23_ActivationMishKernel_cu_f5210f67_354811mish_kernelERNS_18TensorIteratorBaseEENKUlvE_clEvENKUlvE1_clEvEUlN3c104HalfEE_St5arrayIPcLm2EEEEviT0_T1_,"",@"SHT_CUDA_INFO"
	.sectionflags	@""
	.align	4


	//----- nvinfo : EIATTR_CUDA_API_VERSION
	.align		4
        /*0000*/ 	.byte	0x04, 0x37
        /*0002*/ 	.short	(.L_1283 - .L_1282)
.L_1282:
        /*0004*/ 	.word	0x00000082


	//----- nvinfo : EIATTR_KPARAM_INFO
	.align		4
.L_1283:
        /*0008*/ 	.byte	0x04, 0x17
        /*000a*/ 	.short	(.L_1285 - .L_1284)
.L_1284:
        /*000c*/ 	.word	0x00000000
        /*0010*/ 	.short	0x0002
        /*0012*/ 	.short	0x0008
        /*0014*/ 	.byte	0x00, 0xf0, 0x41, 0x00


	//----- nvinfo : EIATTR_KPARAM_INFO
	.align		4
.L_1285:
        /*0018*/ 	.byte	0x04, 0x17
        /*001a*/ 	.short	(.L_1287 - .L_1286)
.L_1286:
        /*001c*/ 	.word	0x00000000
        /*0020*/ 	.short	0x0001
        /*0022*/ 	.short	0x0004
        /*0024*/ 	.byte	0x00, 0xf0, 0x05, 0x00


	//----- nvinfo : EIATTR_KPARAM_INFO
	.align		4
.L_1287:
        /*0028*/ 	.byte	0x04, 0x17
        /*002a*/ 	.short	(.L_1289 - .L_1288)
.L_1288:
        /*002c*/ 	.word	0x00000000
        /*0030*/ 	.short	0x0000
        /*0032*/ 	.short	0x0000
        /*0034*/ 	.byte	0x00, 0xf0, 0x11, 0x00


	//----- nvinfo : EIATTR_SPARSE_MMA_MASK
	.align		4
.L_1289:
        /*0038*/ 	.byte	0x03, 0x50
        /*003a*/ 	.short	0x0000


	//----- nvinfo : EIATTR_MAXREG_COUNT
	.align		4
        /*003c*/ 	.byte	0x03, 0x1b
        /*003e*/ 	.short	0x00ff


	//----- nvinfo : EIATTR_MERCURY_ISA_VERSION
	.align		4
        /*0040*/ 	.byte	0x03, 0x5f
        /*0042*/ 	.short	0x0101


	//----- nvinfo : EIATTR_EXIT_INSTR_OFFSETS
	.align		4
        /*0044*/ 	.byte	0x04, 0x1c
        /*0046*/ 	.short	(.L_1291 - .L_1290)


	//   ....[0]....
.L_1290:
        /*0048*/ 	.word	0x00001270


	//   ....[1]....
        /*004c*/ 	.word	0x00002e50


	//   ....[2]....
        /*0050*/ 	.word	0x00002ea0


	//----- nvinfo : EIATTR_MAX_THREADS
	.align		4
.L_1291:
        /*0054*/ 	.byte	0x04, 0x05
        /*0056*/ 	.short	(.L_1293 - .L_1292)
.L_1292:
        /*0058*/ 	.word	0x00000080
        /*005c*/ 	.word	0x00000001
        /*0060*/ 	.word	0x00000001


	//----- nvinfo : EIATTR_CRS_STACK_SIZE
	.align		4
.L_1293:
        /*0064*/ 	.byte	0x04, 0x1e
        /*0066*/ 	.short	(.L_1295 - .L_1294)
.L_1294:
        /*0068*/ 	.word	0x00000000


	//----- nvinfo : EIATTR_CBANK_PARAM_SIZE
	.align		4
.L_1295:
        /*006c*/ 	.byte	0x03, 0x19
        /*006e*/ 	.short	0x0018


	//----- nvinfo : EIATTR_PARAM_CBANK
	.align		4
        /*0070*/ 	.byte	0x04, 0x0a
        /*0072*/ 	.short	(.L_1297 - .L_1296)
	.align		4
.L_1296:
        /*0074*/ 	.word	index@(.nv.constant0._ZN2at6native29vectorized_elementwise_kernelILi8EZZZNS0_61_GLOBAL__N__b29612f4_23_ActivationMishKernel_cu_f5210f67_354811mish_kernelERNS_18TensorIteratorBaseEENKUlvE_clEvENKUlvE1_clEvEUlN3c104HalfEE_St5arrayIPcLm2EEEEviT0_T1_)
        /*0078*/ 	.short	0x0210
        /*007a*/ 	.short	0x0018


	//----- nvinfo : EIATTR_SW_WAR
	.align		4
.L_1297:
        /*007c*/ 	.byte	0x04, 0x36
        /*007e*/ 	.short	(.L_1299 - .L_1298)
.L_1298:
        /*0080*/ 	.word	0x00000008
.L_1299:


//--------------------- .nv.info._ZN2at6native18elementwise_kernelILi128ELi4EZNS0_15gpu_kernel_implIZZZNS0_61_GLOBAL__N__b29612f4_23_ActivationMishKernel_cu_f5210f67_354811mish_kernelERNS_18TensorIteratorBaseEENKUlvE_clEvENKUlvE0_clEvEUlfE_EEvS5_RKT_EUliE_EEviT1_ --------------------------
	.section	.nv.info._ZN2at6native18elementwise_kernelILi128ELi4EZNS0_15gpu_kernel_implIZZZNS0_61_GLOBAL__N__b29612f4_23_ActivationMishKernel_cu_f5210f67_354811mish_kernelERNS_18TensorIteratorBaseEENKUlvE_clEvENKUlvE0_clEvEUlfE_EEvS5_RKT_EUliE_EEviT1_,"",@"SHT_CUDA_INFO"
	.sectionflags	@""
	.align	4


	//----- nvinfo : EIATTR_CUDA_API_VERSION
	.align		4
        /*0000*/ 	.byte	0x04, 0x37
        /*0002*/ 	.short	(.L_1301 - .L_1300)
.L_1300:
        /*0004*/ 	.word	0x00000082


	//----- nvinfo : EIATTR_KPARAM_INFO
	.align		4
.L_1301:
        /*0008*/ 	.byte	0x04, 0x17
        /*000a*/ 	.short	(.L_1303 - .L_1302)
.L_1302:
        /*000c*/ 	.word	0x00000000
        /*0010*/ 	.short	0x0001
        /*0012*/ 	.short	0x0008
        /*0014*/ 	.byte	0x00, 0xf0, 0x61, 0x08


	//----- nvinfo : EIATTR_KPARAM_INFO
	.align		4
.L_1303:
        /*0018*/ 	.byte	0x04, 0x17
        /*001a*/ 	.short	(.L_1305 - .L_1304)
.L_1304:
        /*001c*/ 	.word	0x00000000
        /*0020*/ 	.short	0x0000
        /*0022*/ 	.short	0x0000
        /*0024*/ 	.byte	0x00, 0xf0, 0x11, 0x00


	//----- nvinfo : EIATTR_SPARSE_MMA_MASK
	.align		4
.L_1305:
        /*0028*/ 	.byte	0x03, 0x50
        /*002a*/ 	.short	0x0000


	//----- nvinfo : EIATTR_MAXREG_COUNT
	.align		4
        /*002c*/ 	.byte	0x03, 0x1b
        /*002e*/ 	.short	0x0080


	//----- nvinfo : EIATTR_EXTERNS
	.align		4
        /*0030*/ 	.byte	0x04, 0x0f
        /*0032*/ 	.short	(.L_1307 - .L_1306)


	//   ....[0]....
	.align		4
.L_1306:
        /*0034*/ 	.word	index@(__assertfail)


	//----- nvinfo : EIATTR_MERCURY_ISA_VERSION
	.align		4
.L_1307:
        /*0038*/ 	.byte	0x03, 0x5f
        /*003a*/ 	.short	0x0101


	//----- nvinfo : EIATTR_SYSCALL_OFFSETS
	.align		4
        /*003c*/ 	.byte	0x04, 0x46
        /*003e*/ 	.short	(.L_1309 - .L_1308)


	//   ....[0]....
.L_1308:
        /*0040*/ 	.word	0x00002170


	//   ....[1]....
        /*0044*/ 	.word	0x000031f0


	//   ....[2]....
        /*0048*/ 	.word	0x00005380


	//   ....[3]....
        /*004c*/ 	.word	0x00006400


	//   ....[4]....
        /*0050*/ 	.word	0x00008580


	//   ....[5]....
        /*0054*/ 	.word	0x00009600


	//   ....[6]....
        /*0058*/ 	.word	0x0000b770


	//   ....[7]....
        /*005c*/ 	.word	0x0000c7f0


	//----- nvinfo : EIATTR_EXIT_INSTR_OFFSETS
	.align		4
.L_1309:
        /*0060*/ 	.byte	0x04, 0x1c
        /*0062*/ 	.short	(.L_1311 - .L_1310)


	//   ....[0]....
.L_1310:
        /*0064*/ 	.word	0x000096b0


	//   ....[1]....
        /*0068*/ 	.word	0x0000bb10


	//   ....[2]....
        /*006c*/ 	.word	0x0000bb50


	//   ....[3]....
        /*0070*/ 	.word	0x0000bbe0


	//   ....[4]....
        /*0074*/ 	.word	0x0000bc10


	//   ....[5]....
        /*0078*/ 	.word	0x0000bc40


	//   ....[6]....
        /*007c*/ 	.word	0x0000bcc0


	//   ....[7]....
        /*0080*/ 	.word	0x0000bcf0


	//   ....[8]....
        /*0084*/ 	.word	0x0000bd80


	//   ....[9]....
        /*0088*/ 	.word	0x0000bdc0


	//   ....[10]....
        /*008c*/ 	.word	0x0000be00


	//   ....[11]....
        /*0090*/ 	.word	0x0000bec0


	//   ....[12]....
        /*0094*/ 	.word	0x0000bf10


	//   ....[13]....
        /*0098*/ 	.word	0x0000c090


	//   ....[14]....
        /*009c*/ 	.word	0x0000c1e0


	//   ....[15]....
        /*00a0*/ 	.word	0x0000c210


	//   ....[16]....
        /*00a4*/ 	.word	0x0000c2c0


	//   ....[17]....
        /*00a8*/ 	.word	0x0000c430


	//   ....[18]....
        /*00ac*/ 	.word	0x0000c5a0


	//   ....[19]....
        /*00b0*/ 	.word	0x0000c6f0


	//   ....[20]....
        /*00b4*/ 	.word	0x0000c800


	//   ....[21]....
        /*00b8*/ 	.word	0x0000c830


	//   ....[22]....
        /*00bc*/ 	.word	0x0000c860


	//----- nvinfo : EIATTR_MAX_THREADS
	.align		4
.L_1311:
        /*00c0*/ 	.byte	0x04, 0x05
        /*00c2*/ 	.short	(.L_1313 - .L_1312)
.L_1312:
        /*00c4*/ 	.word	0x00000080
        /*00c8*/ 	.word	0x00000001
        /*00cc*/ 	.word	0x00000001


	//----- nvinfo : EIATTR_CRS_STACK_SIZE
	.align		4
.L_1313:
        /*00d0*/ 	.byte	0x04, 0x1e
        /*00d2*/ 	.short	(.L_1315 - .L_1314)
.L_1314:
        /*00d4*/ 	.word	0x00000000


	//----- nvinfo : EIATTR_CBANK_PARAM_SIZE
	.align		4
.L_1315:
        /*00d8*/ 	.byte	0x03, 0x19
        /*00da*/ 	.short	0x0220


	//----- nvinfo : EIATTR_PARAM_CBANK
	.align		4
        /*00dc*/ 	.byte	0x04, 0x0a
        /*00de*/ 	.short	(.L_1317 - .L_1316)
	.align		4
.L_1316:
        /*00e0*/ 	.word	index@(.nv.constant0._ZN2at6native18elementwise_kernelILi128ELi4EZNS0_15gpu_kernel_implIZZZNS0_61_GLOBAL__N__b29612f4_23_ActivationMishKernel_cu_f5210f67_354811mish_kernelERNS_18TensorIteratorBaseEENKUlvE_clEvENKUlvE0_clEvEUlfE_EEvS5_RKT_EUliE_EEviT1_)
        /*00e4*/ 	.short	0x0210
        /*00e6*/ 	.short	0x0220


	//----- nvinfo : EIATTR_SW_WAR
	.align		4
.L_1317:
        /*00e8*/ 	.byte	0x04, 0x36
        /*00ea*/ 	.short	(.L_1319 - .L_1318)
.L_1318:
        /*00ec*/ 	.word	0x00000008
.L_1319:


//--------------------- .nv.info._ZN2at6native27unrolled_elementwise_kernelIZZZNS0_61_GLOBAL__N__b29612f4_23_ActivationMishKernel_cu_f5210f67_354811mish_kernelERNS_18TensorIteratorBaseEENKUlvE_clEvENKUlvE0_clEvEUlfE_St5arrayIPcLm2EELi4E23TrivialOffsetCalculatorILi1EjESC_NS0_6memory12LoadWithCastILi1EEENSD_13StoreWithCastILi1EEEEEviT_T0_T2_T3_T4_T5_ --------------------------
	.section	.nv.info._ZN2at6native27unrolled_elementwise_kernelIZZZNS0_61_GLOBAL__N__b29612f4_23_ActivationMishKernel_cu_f5210f67_354811mish_kernelERNS_18TensorIteratorBaseEENKUlvE_clEvENKUlvE0_clEvEUlfE_St5arrayIPcLm2EELi4E23TrivialOffsetCalculatorILi1EjESC_NS0_6memory12LoadWithCastILi1EEENSD_13StoreWithCastILi1EEEEEviT_T0_T2_T3_T4_T5_,"",@"SHT_CUDA_INFO"
	.sectionflags	@""
	.align	4


	//----- nvinfo : EIATTR_CUDA_API_VERSION
	.align		4
        /*0000*/ 	.byte	0x04, 0x37
        /*0002*/ 	.short	(.L_1321 - .L_1320)
.L_1320:
        /*0004*/ 	.word	0x00000082


	//----- nvinfo : EIATTR_KPARAM_INFO
	.align		4
.L_1321:
        /*0008*/ 	.byte	0x04, 0x17
        /*000a*/ 	.short	(.L_1323 - .L_1322)
.L_1322:
        /*000c*/ 	.word	0x00000000
        /*0010*/ 	.short	0x0006
        /*0012*/ 	.short	0x0024
        /*0014*/ 	.byte	0x00, 0xf0, 0x21, 0x00


	//----- nvinfo : EIATTR_KPARAM_INFO
	.align		4
.L_1323:
        /*0018*/ 	.byte	0x04, 0x17
        /*001a*/ 	.short	(.L_1325 - .L_1324)
.L_1324:
        /*001c*/ 	.word	0x00000000
        /*0020*/ 	.short	0x0005
        /*0022*/ 	.short	0x001c
        /*0024*/ 	.byte	0x00, 0xf0, 0x21, 0x00


	//----- nvinfo : EIATTR_KPARAM_INFO
	.align		4
.L_1325:
        /*0028*/ 	.byte	0x04, 0x17
        /*002a*/ 	.short	(.L_1327 - .L_1326)
.L_1326:
        /*002c*/ 	.word	0x00000000
        /*0030*/ 	.short	0x0004
        /*0032*/ 	.short	0x0019
        /*0034*/ 	.byte	0x00, 0xf0, 0x05, 0x00


	//----- nvinfo : EIATTR_KPARAM_INFO
	.align		4
.L_1327:
        /*0038*/ 	.byte	0x04, 0x17
        /*003a*/ 	.short	(.L_1329 - .L_1328)
.L_1328:
        /*003c*/ 	.word	0x00000000
        /*0040*/ 	.short	0x0003
        /*0042*/ 	.short	0x0018
        /*0044*/ 	.byte	0x00, 0xf0, 0x05, 0x00


	//----- nvinfo : EIATTR_KPARAM_INFO
	.align		4
.L_1329:
        /*0048*/ 	.byte	0x04, 0x17
        /*004a*/ 	.short	(.L_1331 - .L_1330)
.L_1330:
        /*004c*/ 	.word	0x00000000
        /*0050*/ 	.short	0x0002
        /*0052*/ 	.short	0x0008
        /*0054*/ 	.byte	0x00, 0xf0, 0x41, 0x00


	//----- nvinfo : EIATTR_KPARAM_INFO
	.align		4
.L_1331:
        /*0058*/ 	.byte	0x04, 0x17
        /*005a*/ 	.short	(.L_1333 - .L_1332)
.L_1332:
        /*005c*/ 	.word	0x00000000
        /*0060*/ 	.short	0x0001
        /*0062*/ 	.short	0x0004
        /*0064*/ 	.byte	0x00, 0xf0, 0x05, 0x00


	//----- nvinfo : EIATTR_KPARAM_INFO
	.align		4
.L_1333:
        /*0068*/ 	.byte	0x04, 0x17
        /*006a*/ 	.short	(.L_1335 - .L_1334)
.L_1334:
        /*006c*/ 	.word	0x00000000
        /*0070*/ 	.short	0x0000
        /*0072*/ 	.short	0x0000
        /*0074*/ 	.byte	0x00, 0xf0, 0x11, 0x00


	//----- nvinfo : EIATTR_SPARSE_MMA_MASK
	.align		4
.L_1335:
        /*0078*/ 	.byte	0x03, 0x50
        /*007a*/ 	.short	0x0000


	//----- nvinfo : EIATTR_MAXREG_COUNT
	.align		4
        /*007c*/ 	.byte	0x03, 0x1b
        /*007e*/ 	.short	0x00ff


	//----- nvinfo : EIATTR_EXTERNS
	.align		4
        /*0080*/ 	.byte	0x04, 0x0f
        /*0082*/ 	.short	(.L_1337 - .L_1336)


	//   ....[0]....
	.align		4
.L_1336:
        /*0084*/ 	.word	index@(__assertfail)


	//----- nvinfo : EIATTR_MERCURY_ISA_VERSION
	.align		4
.L_1337:
        /*0088*/ 	.byte	0x03, 0x5f
        /*008a*/ 	.short	0x0101


	//----- nvinfo : EIATTR_SYSCALL_OFFSETS
	.align		4
        /*008c*/ 	.byte	0x04, 0x46
        /*008e*/ 	.short	(.L_1339 - .L_1338)


	//   ....[0]....
.L_1338:
        /*0090*/ 	.word	0x00000e80


	//   ....[1]....
        /*0094*/ 	.word	0x00001d30


	//   ....[2]....
        /*0098*/ 	.word	0x00002bf0


	//   ....[3]....
        /*009c*/ 	.word	0x00003a50


	//   ....[4]....
        /*00a0*/ 	.word	0x00005440


	//   ....[5]....
        /*00a4*/ 	.word	0x00006340


	//   ....[6]....
        /*00a8*/ 	.word	0x00007200


	//   ....[7]....
        /*00ac*/ 	.word	0x000080c0


	//----- nvinfo : EIATTR_EXIT_INSTR_OFFSETS
	.align		4
.L_1339:
        /*00b0*/ 	.byte	0x04, 0x1c
        /*00b2*/ 	.short	(.L_1341 - .L_1340)


	//   ....[0]....
.L_1340:
        /*00b4*/ 	.word	0x000072a0


	//   ....[1]....
        /*00b8*/ 	.word	0x000073e0


	//   ....[2]....
        /*00bc*/ 	.word	0x00007420


	//   ....[3]....
        /*00c0*/ 	.word	0x000074b0


	//   ....[4]....
        /*00c4*/ 	.word	0x000074e0


	//   ....[5]....
        /*00c8*/ 	.word	0x00007510


	//   ....[6]....
        /*00cc*/ 	.word	0x00007590


	//   ....[7]....
        /*00d0*/ 	.word	0x000075c0


	//   ....[8]....
        /*00d4*/ 	.word	0x00007650


	//   ....[9]....
        /*00d8*/ 	.word	0x00007690


	//   ....[10]....
        /*00dc*/ 	.word	0x000076d0


	//   ....[11]....
        /*00e0*/ 	.word	0x00007790


	//   ....[12]....
        /*00e4*/ 	.word	0x000077e0


	//   ....[13]....
        /*00e8*/ 	.word	0x00007960


	//   ....[14]....
        /*00ec*/ 	.word	0x00007ab0


	//   ....[15]....
        /*00f0*/ 	.word	0x00007ae0


	//   ....[16]....
        /*00f4*/ 	.word	0x00007b90


	//   ....[17]....
        /*00f8*/ 	.word	0x00007d00


	//   ....[18]....
        /*00fc*/ 	.word	0x00007e70


	//   ....[19]....
        /*0100*/ 	.word	0x00007fc0


	//   ....[20]....
        /*0104*/ 	.word	0x000080d0


	//   ....[21]....
        /*0108*/ 	.word	0x00008100


	//   ....[22]....
        /*010c*/ 	.word	0x00008130


	//----- nvinfo : EIATTR_MAX_THREADS
	.align		4
.L_1341:
        /*0110*/ 	.byte	0x04, 0x05
        /*0112*/ 	.short	(.L_1343 - .L_1342)
.L_1342:
        /*0114*/ 	.word	0x00000080
        /*0118*/ 	.word	0x00000001
        /*011c*/ 	.word	0x00000001


	//----- nvinfo : EIATTR_CRS_STACK_SIZE
	.align		4
.L_1343:
        /*0120*/ 	.byte	0x04, 0x1e
        /*0122*/ 	.short	(.L_1345 - .L_1344)
.L_1344:
        /*0124*/ 	.word	0x00000000


	//----- nvinfo : EIATTR_CBANK_PARAM_SIZE
	.align		4
.L_1345:
        /*0128*/ 	.byte	0x03, 0x19
        /*012a*/ 	.short	0x002c


	//----- nvinfo : EIATTR_PARAM_CBANK
	.align		4
        /*012c*/ 	.byte	0x04, 0x0a
        /*012e*/ 	.short	(.L_1347 - .L_1346)
	.align		4
.L_1346:
        /*0130*/ 	.word	index@(.nv.constant0._ZN2at6native27unrolled_elementwise_kernelIZZZNS0_61_GLOBAL__N__b29612f4_23_ActivationMishKernel_cu_f5210f67_354811mish_kernelERNS_18TensorIteratorBaseEENKUlvE_clEvENKUlvE0_clEvEUlfE_St5arrayIPcLm2EELi4E23TrivialOffsetCalculatorILi1EjESC_NS0_6memory12LoadWithCastILi1EEENSD_13StoreWithCastILi1EEEEEviT_T0_T2_T3_T4_T5_)
        /*0134*/ 	.short	0x0210
        /*0136*/ 	.short	0x002c


	//----- nvinfo : EIATTR_SW_WAR
	.align		4
.L_1347:
        /*0138*/ 	.byte	0x04, 0x36
        /*013a*/ 	.short	(.L_1349 - .L_1348)
.L_1348:
        /*013c*/ 	.word	0x00000008
.L_1349:


//--------------------- .nv.info._ZN2at6native18elementwise_kernelILi128ELi2EZNS0_22gpu_kernel_impl_nocastIZZZNS0_61_GLOBAL__N__b29612f4_23_ActivationMishKernel_cu_f5210f67_354811mish_kernelERNS_18TensorIteratorBaseEENKUlvE_clEvENKUlvE0_clEvEUlfE_EEvS5_RKT_EUliE_EEviT1_ --------------------------
	.section	.nv.info._ZN2at6native18elementwise_kernelILi128ELi2EZNS0_22gpu_kernel_impl_nocastIZZZNS0_61_GLOBAL__N__b29612f4_23_ActivationMishKernel_cu_f5210f67_354811mish_kernelERNS_18TensorIteratorBaseEENKUlvE_clEvENKUlvE0_clEvEUlfE_EEvS5_RKT_EUliE_EEviT1_,"",@"SHT_CUDA_INFO"
	.sectionflags	@""
	.align	4


	//----- nvinfo : EIATTR_CUDA_API_VERSION
	.align		4
        /*0000*/ 	.byte	0x04, 0x37
        /*0002*/ 	.short	(.L_1351 - .L_1350)
.L_1350:
        /*0004*/ 	.word	0x00000082


	//----- nvinfo : EIATTR_KPARAM_INFO
	.align		4
.L_1351:
        /*0008*/ 	.byte	0x04, 0x17
        /*000a*/ 	.short	(.L_1353 - .L_1352)
.L_1352:
        /*000c*/ 	.word	0x00000000
        /*0010*/ 	.short	0x0001
        /*0012*/ 	.short	0x0008
        /*0014*/ 	.byte	0x00, 0xf0, 0x61, 0x08


	//----- nvinfo : EIATTR_KPARAM_INFO
	.align		4
.L_1353:
        /*0018*/ 	.byte	0x04, 0x17
        /*001a*/ 	.short	(.L_1355 - .L_1354)
.L_1354:
        /*001c*/ 	.word	0x00000000
        /*0020*/ 	.short	0x0000
        /*0022*/ 	.short	0x0000
        /*0024*/ 	.byte	0x00, 0xf0, 0x11, 0x00


	//----- nvinfo : EIATTR_SPARSE_MMA_MASK
	.align		4
.L_1355:
        /*0028*/ 	.byte	0x03, 0x50
        /*002a*/ 	.short	0x0000


	//----- nvinfo : EIATTR_MAXREG_COUNT
	.align		4
        /*002c*/ 	.byte	0x03, 0x1b
        /*002e*/ 	.short	0x0080


	//----- nvinfo : EIATTR_MERCURY_ISA_VERSION
	.align		4
        /*0030*/ 	.byte	0x03, 0x5f
        /*0032*/ 	.short	0x0101


	//----- nvinfo : EIATTR_EXIT_INSTR_OFFSETS
	.align		4
        /*0034*/ 	.byte	0x04, 0x1c
        /*0036*/ 	.short	(.L_1357 - .L_1356)


	//   ....[0]....
.L_1356:
        /*0038*/ 	.word	0x00001680


	//   ....[1]....
        /*003c*/ 	.word	0x00002c30


	//----- nvinfo : EIATTR_MAX_THREADS
	.align		4
.L_1357:
        /*0040*/ 	.byte	0x04, 0x05
        /*0042*/ 	.short	(.L_1359 - .L_1358)
.L_1358:
        /*0044*/ 	.word	0x00000080
        /*0048*/ 	.word	0x00000001
        /*004c*/ 	.word	0x00000001


	//----- nvinfo : EIATTR_CRS_STACK_SIZE
	.align		4
.L_1359:
        /*0050*/ 	.byte	0x04, 0x1e
        /*0052*/ 	.short	(.L_1361 - .L_1360)
.L_1360:
        /*0054*/ 	.word	0x00000000


	//----- nvinfo : EIATTR_CBANK_PARAM_SIZE
	.align		4
.L_1361:
        /*0058*/ 	.byte	0x03, 0x19
        /*005a*/ 	.short	0x0220


	//----- nvinfo : EIATTR_PARAM_CBANK
	.align		4
        /*005c*/ 	.byte	0x04, 0x0a
        /*005e*/ 	.short	(.L_1363 - .L_1362)
	.align		4
.L_1362:
        /*0060*/ 	.word	index@(.nv.constant0._ZN2at6native18elementwise_kernelILi128ELi2EZNS0_22gpu_kernel_impl_nocastIZZZNS0_61_GLOBAL__N__b29612f4_23_ActivationMishKernel_cu_f5210f67_354811mish_kernelERNS_18TensorIteratorBaseEENKUlvE_clEvENKUlvE0_clEvEUlfE_EEvS5_RKT_EUliE_EEviT1_)
        /*0064*/ 	.short	0x0210
        /*0066*/ 	.short	0x0220


	//----- nvinfo : EIATTR_SW_WAR
	.align		4
.L_1363:
        /*0068*/ 	.byte	0x04, 0x36
        /*006a*/ 	.short	(.L_1365 - .L_1364)
.L_1364:
        /*006c*/ 	.word	0x00000008
.L_1365:


//--------------------- .nv.info._ZN2at6native27unrolled_elementwise_kernelIZZZNS0_61_GLOBAL__N__b29612f4_23_ActivationMishKernel_cu_f5210f67_354811mish_kernelERNS_18TensorIteratorBaseEENKUlvE_clEvENKUlvE0_clEvEUlfE_St5arrayIPcLm2EELi4E23TrivialOffsetCalculatorILi1EjESC_NS0_6memory15LoadWithoutCastENSD_16StoreWithoutCastEEEviT_T0_T2_T3_T4_T5_ --------------------------
	.section	.nv.info._ZN2at6native27unrolled_elementwise_kernelIZZZNS0_61_GLOBAL__N__b29612f4_23_ActivationMishKernel_cu_f5210f67_354811mish_kernelERNS_18TensorIteratorBaseEENKUlvE_clEvENKUlvE0_clEvEUlfE_St5arrayIPcLm2EELi4E23TrivialOffsetCalculatorILi1EjESC_NS0_6memory15LoadWithoutCastENSD_16StoreWithoutCastEEEviT_T0_T2_T3_T4_T5_,"",@"SHT_CUDA_INFO"
	.sectionflags	@""
	.align	4


	//----- nvinfo : EIATTR_CUDA_API_VERSION
	.align		4
        /*0000*/ 	.byte	0x04, 0x37
        /*0002*/ 	.short	(.L_1367 - .L_1366)
.L_1366:
        /*0004*/ 	.word	0x00000082


	//----- nvinfo : EIATTR_KPARAM_INFO
	.align		4
.L_1367:
        /*0008*/ 	.byte	0x04, 0x17
        /*000a*/ 	.short	(.L_1369 - .L_1368)
.L_1368:
        /*000c*/ 	.word	0x00000000
        /*0010*/ 	.short	0x0006
        /*0012*/ 	.short	0x001b
        /*0014*/ 	.byte	0x00, 0xf0, 0x05, 0x00


	//----- nvinfo : EIATTR_KPARAM_INFO
	.align		4
.L_1369:
        /*0018*/ 	.byte	0x04, 0x17
        /*001a*/ 	.short	(.L_1371 - .L_1370)
.L_1370:
        /*001c*/ 	.word	0x00000000
        /*0020*/ 	.short	0x0005
        /*0022*/ 	.short	0x001a
        /*0024*/ 	.byte	0x00, 0xf0, 0x05, 0x00


	//----- nvinfo : EIATTR_KPARAM_INFO
	.align		4
.L_1371:
        /*0028*/ 	.byte	0x04, 0x17
        /*002a*/ 	.short	(.L_1373 - .L_1372)
.L_1372:
        /*002c*/ 	.word	0x00000000
        /*0030*/ 	.short	0x0004
        /*0032*/ 	.short	0x0019
        /*0034*/ 	.byte	0x00, 0xf0, 0x05, 0x00


	//----- nvinfo : EIATTR_KPARAM_INFO
	.align		4
.L_1373:
        /*0038*/ 	.byte	0x04, 0x17
        /*003a*/ 	.short	(.L_1375 - .L_1374)
.L_1374:
        /*003c*/ 	.word	0x00000000
        /*0040*/ 	.short	0x0003
        /*0042*/ 	.short	0x0018
        /*0044*/ 	.byte	0x00, 0xf0, 0x05, 0x00


	//----- nvinfo : EIATTR_KPARAM_INFO
	.align		4
.L_1375:
        /*0048*/ 	.byte	0x04, 0x17
        /*004a*/ 	.short	(.L_1377 - .L_1376)
.L_1376:
        /*004c*/ 	.word	0x00000000
        /*0050*/ 	.short	0x0002
        /*0052*/ 	.short	0x0008
        /*0054*/ 	.byte	0x00, 0xf0, 0x41, 0x00


	//----- nvinfo : EIATTR_KPARAM_INFO
	.align		4
.L_1377:
        /*0058*/ 	.byte	0x04, 0x17
        /*005a*/ 	.short	(.L_1379 - .L_1378)
.L_1378:
        /*005c*/ 	.word	0x00000000
        /*0060*/ 	.short	0x0001
        /*0062*/ 	.short	0x0004
        /*0064*/ 	.byte	0x00, 0xf0, 0x05, 0x00


	//----- nvinfo : EIATTR_KPARAM_INFO
	.align		4
.L_1379:
        /*0068*/ 	.byte	0x04, 0x17
        /*006a*/ 	.short	(.L_1381 - .L_1380)
.L_1380:
        /*006c*/ 	.word	0x00000000
        /*0070*/ 	.short	0x0000
        /*0072*/ 	.short	0x0000
        /*0074*/ 	.byte	0x00, 0xf0, 0x11, 0x00


	//----- nvinfo : EIATTR_SPARSE_MMA_MASK
	.align		4
.L_1381:
        /*0078*/ 	.byte	0x03, 0x50
        /*007a*/ 	.short	0x0000


	//----- nvinfo : EIATTR_MAXREG_COUNT
	.align		4
        /*007c*/ 	.byte	0x03, 0x1b
        /*007e*/ 	.short	0x00ff


	//----- nvinfo : EIATTR_MERCURY_ISA_VERSION
	.align		4
        /*0080*/ 	.byte	0x03, 0x5f
        /*0082*/ 	.short	0x0101


	//----- nvinfo : EIATTR_EXIT_INSTR_OFFSETS
	.align		4
        /*0084*/ 	.byte	0x04, 0x1c
        /*0086*/ 	.short	(.L_1383 - .L_1382)


	//   ....[0]....
.L_1382:
        /*0088*/ 	.word	0x00000d40


	//   ....[1]....
        /*008c*/ 	.word	0x00000d90


	//----- nvinfo : EIATTR_MAX_THREADS
	.align		4
.L_1383:
        /*0090*/ 	.byte	0x04, 0x05
        /*0092*/ 	.short	(.L_1385 - .L_1384)
.L_1384:
        /*0094*/ 	.word	0x00000080
        /*0098*/ 	.word	0x00000001
        /*009c*/ 	.word	0x00000001


	//----- nvinfo : EIATTR_CRS_STACK_SIZE
	.align		4
.L_1385:
        /*00a0*/ 	.byte	0x04, 0x1e
        /*00a2*/ 	.short	(.L_1387 - .L_1386)
.L_1386:
        /*00a4*/ 	.word	0x00000000


	//----- nvinfo : EIATTR_CBANK_PARAM_SIZE
	.align		4
.L_1387:
        /*00a8*/ 	.byte	0x03, 0x19
        /*00aa*/ 	.short	0x001c


	//----- nvinfo : EIATTR_PARAM_CBANK
	.align		4
        /*00ac*/ 	.byte	0x04, 0x0a
        /*00ae*/ 	.short	(.L_1389 - .L_1388)
	.align		4
.L_1388:
        /*00b0*/ 	.word	index@(.nv.constant0._ZN2at6native27unrolled_elementwise_kernelIZZZNS0_61_GLOBAL__N__b29612f4_23_ActivationMishKernel_cu_f5210f67_354811mish_kernelERNS_18TensorIteratorBaseEENKUlvE_clEvENKUlvE0_clEvEUlfE_St5arrayIPcLm2EELi4E23TrivialOffsetCalculatorILi1EjESC_NS0_6memory15LoadWithoutCastENSD_16StoreWithoutCastEEEviT_T0_T2_T3_T4_T5_)
        /*00b4*/ 	.short	0x0210
        /*00b6*/ 	.short	0x001c


	//----- nvinfo : EIATTR_SW_WAR
	.align		4
.L_1389:
        /*00b8*/ 	.byte	0x04, 0x36
        /*00ba*/ 	.short	(.L_1391 - .L_1390)
.L_1390:
        /*00bc*/ 	.word	0x00000008
.L_1391:


//--------------------- .nv.info._ZN2at6native29vectorized_elementwise_kernelILi2EZZZNS0_61_GLOBAL__N__b29612f4_23_ActivationMishKernel_cu_f5210f67_354811mish_kernelERNS_18TensorIteratorBaseEENKUlvE_clEvENKUlvE0_clEvEUlfE_St5arrayIPcLm2EEEEviT0_T1_ --------------------------
	.section	.nv.info._ZN2at6native29vectorized_elementwise_kernelILi2EZZZNS0_61_GLOBAL__N__b29612f4_23_ActivationMishKernel_cu_f5210f67_354811mish_kernelERNS_18TensorIteratorBaseEENKUlvE_clEvENKUlvE0_clEvEUlfE_St5arrayIPcLm2EEEEviT0_T1_,"",@"SHT_CUDA_INFO"
	.sectionflags	@""
	.align	4


	//----- nvinfo : EIATTR_CUDA_API_VERSION
	.align		4
        /*0000*/ 	.byte	0x04, 0x37
        /*0002*/ 	.short	(.L_1393 - .L_1392)
.L_1392:
        /*0004*/ 	.word	0x00000082


	//----- nvinfo : EIATTR_KPARAM_INFO
	.align		4
.L_1393:
        /*0008*/ 	.byte	0x04, 0x17
        /*000a*/ 	.short	(.L_1395 - .L_1394)
.L_1394:
        /*000c*/ 	.word	0x00000000
        /*0010*/ 	.short	0x0002
        /*0012*/ 	.short	0x0008
        /*0014*/ 	.byte	0x00, 0xf0, 0x41, 0x00


	//----- nvinfo : EIATTR_KPARAM_INFO
	.align		4
.L_1395:
        /*0018*/ 	.byte	0x04, 0x17
        /*001a*/ 	.short	(.L_1397 - .L_1396)
.L_1396:
        /*001c*/ 	.word	0x00000000
        /*0020*/ 	.short	0x0001
        /*0022*/ 	.short	0x0004
        /*0024*/ 	.byte	0x00, 0xf0, 0x05, 0x00


	//----- nvinfo : EIATTR_KPARAM_INFO
	.align		4
.L_1397:
        /*0028*/ 	.byte	0x04, 0x17
        /*002a*/ 	.short	(.L_1399 - .L_1398)
.L_1398:
        /*002c*/ 	.word	0x00000000
        /*0030*/ 	.short	0x0000
        /*0032*/ 	.short	0x0000
        /*0034*/ 	.byte	0x00, 0xf0, 0x11, 0x00


	//----- nvinfo : EIATTR_SPARSE_MMA_MASK
	.align		4
.L_1399:
        /*0038*/ 	.byte	0x03, 0x50
        /*003a*/ 	.short	0x0000


	//----- nvinfo : EIATTR_MAXREG_COUNT
	.align		4
        /*003c*/ 	.byte	0x03, 0x1b
        /*003e*/ 	.short	0x00ff


	//----- nvinfo : EIATTR_MERCURY_ISA_VERSION
	.align		4
        /*0040*/ 	.byte	0x03, 0x5f
        /*0042*/ 	.short	0x0101


	//----- nvinfo : EIATTR_EXIT_INSTR_OFFSETS
	.align		4
        /*0044*/ 	.byte	0x04, 0x1c
        /*0046*/ 	.short	(.L_1401 - .L_1400)


	//   ....[0]....
.L_1400:
        /*0048*/ 	.word	0x00001210


	//   ....[1]....
        /*004c*/ 	.word	0x00002cd0


	//   ....[2]....
        /*0050*/ 	.word	0x00002d20


	//----- nvinfo : EIATTR_MAX_THREADS
	.align		4
.L_1401:
        /*0054*/ 	.byte	0x04, 0x05
        /*0056*/ 	.short	(.L_1403 - .L_1402)
.L_1402:
        /*0058*/ 	.word	0x00000080
        /*005c*/ 	.word	0x00000001
        /*0060*/ 	.word	0x00000001


	//----- nvinfo : EIATTR_CRS_STACK_SIZE
	.align		4
.L_1403:
        /*0064*/ 	.byte	0x04, 0x1e
        /*0066*/ 	.short	(.L_1405 - .L_1404)
.L_1404:
        /*0068*/ 	.word	0x00000000


	//----- nvinfo : EIATTR_CBANK_PARAM_SIZE
	.align		4
.L_1405:
        /*006c*/ 	.byte	0x03, 0x19
        /*006e*/ 	.short	0x0018


	//----- nvinfo : EIATTR_PARAM_CBANK
	.align		4
        /*0070*/ 	.byte	0x04, 0x0a
        /*0072*/ 	.short	(.L_1407 - .L_1406)
	.align		4
.L_1406:
        /*0074*/ 	.word	index@(.nv.constant0._ZN2at6native29vectorized_elementwise_kernelILi2EZZZNS0_61_GLOBAL__N__b29612f4_23_ActivationMishKernel_cu_f5210f67_354811mish_kernelERNS_18TensorIteratorBaseEENKUlvE_clEvENKUlvE0_clEvEUlfE_St5arrayIPcLm2EEEEviT0_T1_)
        /*0078*/ 	.short	0x0210
        /*007a*/ 	.short	0x0018


	//----- nvinfo : EIATTR_SW_WAR
	.align		4
.L_1407:
        /*007c*/ 	.byte	0x04, 0x36
        /*007e*/ 	.short	(.L_1409 - .L_1408)
.L_1408:
        /*0080*/ 	.word	0x00000008
.L_1409:


//--------------------- .nv.info._ZN2at6native29vectorized_elementwise_kernelILi4EZZZNS0_61_GLOBAL__N__b29612f4_23_ActivationMishKernel_cu_f5210f67_354811mish_kernelERNS_18TensorIteratorBaseEENKUlvE_clEvENKUlvE0_clEvEUlfE_St5arrayIPcLm2EEEEviT0_T1_ --------------------------
	.section	.nv.info._ZN2at6native29vectorized_elementwise_kernelILi4EZZZNS0_61_GLOBAL__N__b29612f4_23_ActivationMishKernel_cu_f5210f67_354811mish_kernelERNS_18TensorIteratorBaseEENKUlvE_clEvENKUlvE0_clEvEUlfE_St5arrayIPcLm2EEEEviT0_T1_,"",@"SHT_CUDA_INFO"
	.sectionflags	@""
	.align	4


	//----- nvinfo : EIATTR_CUDA_API_VERSION
	.align		4
        /*0000*/ 	.byte	0x04, 0x37
        /*0002*/ 	.short	(.L_1411 - .L_1410)
.L_1410:
        /*0004*/ 	.word	0x00000082


	//----- nvinfo : EIATTR_KPARAM_INFO
	.align		4
.L_1411:
        /*0008*/ 	.byte	0x04, 0x17
        /*000a*/ 	.short	(.L_1413 - .L_1412)
.L_1412:
        /*000c*/ 	.word	0x00000000
        /*0010*/ 	.short	0x0002
        /*0012*/ 	.short	0x0008
        /*0014*/ 	.byte	0x00, 0xf0, 0x41, 0x00


	//----- nvinfo : EIATTR_KPARAM_INFO
	.align		4
.L_1413:
        /*0018*/ 	.byte	0x04, 0x17
        /*001a*/ 	.short	(.L_1415 - .L_1414)
.L_1414:
        /*001c*/ 	.word	0x00000000
        /*0020*/ 	.short	0x0001
        /*0022*/ 	.short	0x0004
        /*0024*/ 	.byte	0x00, 0xf0, 0x05, 0x00


	//----- nvinfo : EIATTR_KPARAM_INFO
	.align		4
.L_1415:
        /*0028*/ 	.byte	0x04, 0x17
        /*002a*/ 	.short	(.L_1417 - .L_1416)
.L_1416:
        /*002c*/ 	.word	0x00000000
        /*0030*/ 	.short	0x0000
        /*0032*/ 	.short	0x0000
        /*0034*/ 	.byte	0x00, 0xf0, 0x11, 0x00


	//----- nvinfo : EIATTR_SPARSE_MMA_MASK
	.align		4
.L_1417:
        /*0038*/ 	.byte	0x03, 0x50
        /*003a*/ 	.short	0x0000


	//----- nvinfo : EIATTR_MAXREG_COUNT
	.align		4
        /*003c*/ 	.byte	0x03, 0x1b
        /*003e*/ 	.short	0x00ff


	//----- nvinfo : EIATTR_MERCURY_ISA_VERSION
	.align		4
        /*0040*/ 	.byte	0x03, 0x5f
        /*0042*/ 	.short	0x0101


	//----- nvinfo : EIATTR_EXIT_INSTR_OFFSETS
	.align		4
        /*0044*/ 	.byte	0x04, 0x1c
        /*0046*/ 	.short	(.L_1419 - .L_1418)


	//   ....[0]....
.L_1418:
        /*0048*/ 	.word	0x000011d0


	//   ....[1]....
        /*004c*/ 	.word	0x00002c90


	//   ....[2]....
        /*0050*/ 	.word	0x00002ce0


	//----- nvinfo : EIATTR_MAX_THREADS
	.align		4
.L_1419:
        /*0054*/ 	.byte	0x04, 0x05
        /*0056*/ 	.short	(.L_1421 - .L_1420)
.L_1420:
        /*0058*/ 	.word	0x00000080
        /*005c*/ 	.word	0x00000001
        /*0060*/ 	.word	0x00000001


	//----- nvinfo : EIATTR_CRS_STACK_SIZE
	.align		4
.L_1421:
        /*0064*/ 	.byte	0x04, 0x1e
        /*0066*/ 	.short	(.L_1423 - .L_1422)
.L_1422:
        /*0068*/ 	.word	0x00000000


	//----- nvinfo : EIATTR_CBANK_PARAM_SIZE
	.align		4
.L_1423:
        /*006c*/ 	.byte	0x03, 0x19
        /*006e*/ 	.short	0x0018


	//----- nvinfo : EIATTR_PARAM_CBANK
	.align		4
        /*0070*/ 	.byte	0x04, 0x0a
        /*0072*/ 	.short	(.L_1425 - .L_1424)
	.align		4
.L_1424:
        /*0074*/ 	.word	index@(.nv.constant0._ZN2at6native29vectorized_elementwise_kernelILi4EZZZNS0_61_GLOBAL__N__b29612f4_23_ActivationMishKernel_cu_f5210f67_354811mish_kernelERNS_18TensorIteratorBaseEENKUlvE_clEvENKUlvE0_clEvEUlfE_St5arrayIPcLm2EEEEviT0_T1_)
        /*0078*/ 	.short	0x0210
        /*007a*/ 	.short	0x0018


	//----- nvinfo : EIATTR_SW_WAR
	.align		4
.L_1425:
        /*007c*/ 	.byte	0x04, 0x36
        /*007e*/ 	.short	(.L_1427 - .L_1426)
.L_1426:
        /*0080*/ 	.word	0x00000008
.L_1427:


//--------------------- .nv.info._ZN2at6native29vectorized_elementwise_kernelILi8EZZZNS0_61_GLOBAL__N__b29612f4_23_ActivationMishKernel_cu_f5210f67_354811mish_kernelERNS_18TensorIteratorBaseEENKUlvE_clEvENKUlvE0_clEvEUlfE_St5arrayIPcLm2EEEEviT0_T1_ --------------------------
	.section	.nv.info._ZN2at6native29vectorized_elementwise_kernelILi8EZZZNS0_61_GLOBAL__N__b29612f4_23_ActivationMishKernel_cu_f5210f67_354811mish_kernelERNS_18TensorIteratorBaseEENKUlvE_clEvENKUlvE0_clEvEUlfE_St5arrayIPcLm2EEEEviT0_T1_,"",@"SHT_CUDA_INFO"
	.sectionflags	@""
	.align	4


	//----- nvinfo : EIATTR_CUDA_API_VERSION
	.align		4
        /*0000*/ 	.byte	0x04, 0x37
        /*0002*/ 	.short	(.L_1429 - .L_1428)
.L_1428:
        /*0004*/ 	.word	0x00000082


	//----- nvinfo : EIATTR_KPARAM_INFO
	.align		4
.L_1429:
        /*0008*/ 	.byte	0x04, 0x17
        /*000a*/ 	.short	(.L_1431 - .L_1430)
.L_1430:
        /*000c*/ 	.word	0x00000000
        /*0010*/ 	.short	0x0002
        /*0012*/ 	.short	0x0008
        /*0014*/ 	.byte	0x00, 0xf0, 0x41, 0x00


	//----- nvinfo : EIATTR_KPARAM_INFO
	.align		4
.L_1431:
        /*0018*/ 	.byte	0x04, 0x17
        /*001a*/ 	.short	(.L_1433 - .L_1432)
.L_1432:
        /*001c*/ 	.word	0x00000000
        /*0020*/ 	.short	0x0001
        /*0022*/ 	.short	0x0004
        /*0024*/ 	.byte	0x00, 0xf0, 0x05, 0x00


	//----- nvinfo : EIATTR_KPARAM_INFO
	.align		4
.L_1433:
        /*0028*/ 	.byte	0x04, 0x17
        /*002a*/ 	.short	(.L_1435 - .L_1434)
.L_1434:
        /*002c*/ 	.word	0x00000000
        /*0030*/ 	.short	0x0000
        /*0032*/ 	.short	0x0000
        /*0034*/ 	.byte	0x00, 0xf0, 0x11, 0x00


	//----- nvinfo : EIATTR_SPARSE_MMA_MASK
	.align		4
.L_1435:
        /*0038*/ 	.byte	0x03, 0x50
        /*003a*/ 	.short	0x0000


	//----- nvinfo : EIATTR_MAXREG_COUNT
	.align		4
        /*003c*/ 	.byte	0x03, 0x1b
        /*003e*/ 	.short	0x00ff


	//----- nvinfo : EIATTR_MERCURY_ISA_VERSION
	.align		4
        /*0040*/ 	.byte	0x03, 0x5f
        /*0042*/ 	.short	0x0101


	//----- nvinfo : EIATTR_EXIT_INSTR_OFFSETS
	.align		4
        /*0044*/ 	.byte	0x04, 0x1c
        /*0046*/ 	.short	(.L_1437 - .L_1436)


	//   ....[0]....
.L_1436:
        /*0048*/ 	.word	0x000011d0


	//   ....[1]....
        /*004c*/ 	.word	0x00002c90


	//   ....[2]....
        /*0050*/ 	.word	0x00002ce0


	//----- nvinfo : EIATTR_MAX_THREADS
	.align		4
.L_1437:
        /*0054*/ 	.byte	0x04, 0x05
        /*0056*/ 	.short	(.L_1439 - .L_1438)
.L_1438:
        /*0058*/ 	.word	0x00000080
        /*005c*/ 	.word	0x00000001
        /*0060*/ 	.word	0x00000001


	//----- nvinfo : EIATTR_CRS_STACK_SIZE
	.align		4
.L_1439:
        /*0064*/ 	.byte	0x04, 0x1e
        /*0066*/ 	.short	(.L_1441 - .L_1440)
.L_1440:
        /*0068*/ 	.word	0x00000000


	//----- nvinfo : EIATTR_CBANK_PARAM_SIZE
	.align		4
.L_1441:
        /*006c*/ 	.byte	0x03, 0x19
        /*006e*/ 	.short	0x0018


	//----- nvinfo : EIATTR_PARAM_CBANK
	.align		4
        /*0070*/ 	.byte	0x04, 0x0a
        /*0072*/ 	.short	(.L_1443 - .L_1442)
	.align		4
.L_1442:
        /*0074*/ 	.word	index@(.nv.constant0._ZN2at6native29vectorized_elementwise_kernelILi8EZZZNS0_61_GLOBAL__N__b29612f4_23_ActivationMishKernel_cu_f5210f67_354811mish_kernelERNS_18TensorIteratorBaseEENKUlvE_clEvENKUlvE0_clEvEUlfE_St5arrayIPcLm2EEEEviT0_T1_)
        /*0078*/ 	.short	0x0210
        /*007a*/ 	.short	0x0018


	//----- nvinfo : EIATTR_SW_WAR
	.align		4
.L_1443:
        /*007c*/ 	.byte	0x04, 0x36
        /*007e*/ 	.short	(.L_1445 - .L_1444)
.L_1444:
        /*0080*/ 	.word	0x00000008
.L_1445:


//--------------------- .nv.info._ZN2at6native18elementwise_kernelILi128ELi4EZNS0_15gpu_kernel_implIZZZNS0_61_GLOBAL__N__b29612f4_23_ActivationMishKernel_cu_f5210f67_354811mish_kernelERNS_18TensorIteratorBaseEENKUlvE_clEvENKUlvE_clEvEUldE_EEvS5_RKT_EUliE_EEviT1_ --------------------------
	.section	.nv.info._ZN2at6native18elementwise_kernelILi128ELi4EZNS0_15gpu_kernel_implIZZZNS0_61_GLOBAL__N__b29612f4_23_ActivationMishKernel_cu_f5210f67_354811mish_kernelERNS_18TensorIteratorBaseEENKUlvE_clEvENKUlvE_clEvEUldE_EEvS5_RKT_EUliE_EEviT1_,"",@"SHT_CUDA_INFO"
	.sectionflags	@""
	.align	4


	//----- nvinfo : EIATTR_CUDA_API_VERSION
	.align		4
        /*0000*/ 	.byte	0x04, 0x37
        /*0002*/ 	.short	(.L_1447 - .L_1446)
.L_1446:
        /*0004*/ 	.word	0x00000082


	//----- nvinfo : EIATTR_KPARAM_INFO
	.align		4
.L_1447:
        /*0008*/ 	.byte	0x04, 0x17
        /*000a*/ 	.short	(.L_1449 - .L_1448)
.L_1448:
        /*000c*/ 	.word	0x00000000
        /*0010*/ 	.short	0x0001
        /*0012*/ 	.short	0x0008
        /*0014*/ 	.byte	0x00, 0xf0, 0x61, 0x08


	//----- nvinfo : EIATTR_KPARAM_INFO
	.align		4
.L_1449:
        /*0018*/ 	.byte	0x04, 0x17
        /*001a*/ 	.short	(.L_1451 - .L_1450)
.L_1450:
        /*001c*/ 	.word	0x00000000
        /*0020*/ 	.short	0x0000
        /*0022*/ 	.short	0x0000
        /*0024*/ 	.byte	0x00, 0xf0, 0x11, 0x00


	//----- nvinfo : EIATTR_SPARSE_MMA_MASK
	.align		4
.L_1451:
        /*0028*/ 	.byte	0x03, 0x50
        /*002a*/ 	.short	0x0000


	//----- nvinfo : EIATTR_MAXREG_COUNT
	.align		4
        /*002c*/ 	.byte	0x03, 0x1b
        /*002e*/ 	.short	0x0080


	//----- nvinfo : EIATTR_EXTERNS
	.align		4
        /*0030*/ 	.byte	0x04, 0x0f
        /*0032*/ 	.short	(.L_1453 - .L_1452)


	//   ....[0]....
	.align		4
.L_1452:
        /*0034*/ 	.word	index@(__assertfail)


	//----- nvinfo : EIATTR_MERCURY_ISA_VERSION
	.align		4
.L_1453:
        /*0038*/ 	.byte	0x03, 0x5f
        /*003a*/ 	.short	0x0101


	//----- nvinfo : EIATTR_SYSCALL_OFFSETS
	.align		4
        /*003c*/ 	.byte	0x04, 0x46
        /*003e*/ 	.short	(.L_1455 - .L_1454)


	//   ....[0]....
.L_1454:
        /*0040*/ 	.word	0x00002240


	//   ....[1]....
        /*0044*/ 	.word	0x00004680


	//   ....[2]....
        /*0048*/ 	.word	0x00006910


	//   ....[3]....
        /*004c*/ 	.word	0x00008d30


	//   ....[4]....
        /*0050*/ 	.word	0x0000afb0


	//   ....[5]....
        /*0054*/ 	.word	0x0000d3d0


	//   ....[6]....
        /*0058*/ 	.word	0x0000f640


	//   ....[7]....
        /*005c*/ 	.word	0x00011a60


	//----- nvinfo : EIATTR_EXIT_INSTR_OFFSETS
	.align		4
.L_1455:
        /*0060*/ 	.byte	0x04, 0x1c
        /*0062*/ 	.short	(.L_1457 - .L_1456)


	//   ....[0]....
.L_1456:
        /*0064*/ 	.word	0x0000d480


	//   ....[1]....
        /*0068*/ 	.word	0x00010aa0


	//   ....[2]....
        /*006c*/ 	.word	0x00010ae0


	//   ....[3]....
        /*0070*/ 	.word	0x00010b70


	//   ....[4]....
        /*0074*/ 	.word	0x00010ba0


	//   ....[5]....
        /*0078*/ 	.word	0x00010bd0


	//   ....[6]....
        /*007c*/ 	.word	0x00010ca0


	//   ....[7]....
        /*0080*/ 	.word	0x00010d20


	//   ....[8]....
        /*0084*/ 	.word	0x00010e00


	//   ....[9]....
        /*0088*/ 	.word	0x00010e90


	//   ....[10]....
        /*008c*/ 	.word	0x00010eb0


	//   ....[11]....
        /*0090*/ 	.word	0x00010f70


	//   ....[12]....
        /*0094*/ 	.word	0x00010fa0


	//   ....[13]....
        /*0098*/ 	.word	0x00011170


	//   ....[14]....
        /*009c*/ 	.word	0x00011310


	//   ....[15]....
        /*00a0*/ 	.word	0x00011390


	//   ....[16]....
        /*00a4*/ 	.word	0x00011440


	//   ....[17]....
        /*00a8*/ 	.word	0x00011600


	//   ....[18]....
        /*00ac*/ 	.word	0x000117c0


	//   ....[19]....
        /*00b0*/ 	.word	0x00011960


	//   ....[20]....
        /*00b4*/ 	.word	0x00011a70


	//   ....[21]....
        /*00b8*/ 	.word	0x00011aa0


	//   ....[22]....
        /*00bc*/ 	.word	0x00011ad0


	//----- nvinfo : EIATTR_MAX_THREADS
	.align		4
.L_1457:
        /*00c0*/ 	.byte	0x04, 0x05
        /*00c2*/ 	.short	(.L_1459 - .L_1458)
.L_1458:
        /*00c4*/ 	.word	0x00000080
        /*00c8*/ 	.word	0x00000001
        /*00cc*/ 	.word	0x00000001


	//----- nvinfo : EIATTR_CRS_STACK_SIZE
	.align		4
.L_1459:
        /*00d0*/ 	.byte	0x04, 0x1e
        /*00d2*/ 	.short	(.L_1461 - .L_1460)
.L_1460:
        /*00d4*/ 	.word	0x00000000


	//----- nvinfo : EIATTR_CBANK_PARAM_SIZE
	.align		4
.L_1461:
        /*00d8*/ 	.byte	0x03, 0x19
        /*00da*/ 	.short	0x0220


	//----- nvinfo : EIATTR_PARAM_CBANK
	.align		4
        /*00dc*/ 	.byte	0x04, 0x0a
        /*00de*/ 	.short	(.L_1463 - .L_1462)
	.align		4
.L_1462:
        /*00e0*/ 	.word	index@(.nv.constant0._ZN2at6native18elementwise_kernelILi128ELi4EZNS0_15gpu_kernel_implIZZZNS0_61_GLOBAL__N__b29612f4_23_ActivationMishKernel_cu_f5210f67_354811mish_kernelERNS_18TensorIteratorBaseEENKUlvE_clEvENKUlvE_clEvEUldE_EEvS5_RKT_EUliE_EEviT1_)
        /*00e4*/ 	.short	0x0210
        /*00e6*/ 	.short	0x0220


	//----- nvinfo : EIATTR_SW_WAR
	.align		4
.L_1463:
        /*00e8*/ 	.byte	0x04, 0x36
        /*00ea*/ 	.short	(.L_1465 - .L_1464)
.L_1464:
        /*00ec*/ 	.word	0x00000008
.L_1465:


//--------------------- .nv.info._ZN2at6native27unrolled_elementwise_kernelIZZZNS0_61_GLOBAL__N__b29612f4_23_ActivationMishKernel_cu_f5210f67_354811mish_kernelERNS_18TensorIteratorBaseEENKUlvE_clEvENKUlvE_clEvEUldE_St5arrayIPcLm2EELi4E23TrivialOffsetCalculatorILi1EjESC_NS0_6memory12LoadWithCastILi1EEENSD_13StoreWithCastILi1EEEEEviT_T0_T2_T3_T4_T5_ --------------------------
	.section	.nv.info._ZN2at6native27unrolled_elementwise_kernelIZZZNS0_61_GLOBAL__N__b29612f4_23_ActivationMishKernel_cu_f5210f67_354811mish_kernelERNS_18TensorIteratorBaseEENKUlvE_clEvENKUlvE_clEvEUldE_St5arrayIPcLm2EELi4E23TrivialOffsetCalculatorILi1EjESC_NS0_6memory12LoadWithCastILi1EEENSD_13StoreWithCastILi1EEEEEviT_T0_T2_T3_T4_T5_,"",@"SHT_CUDA_INFO"
	.sectionflags	@""
	.align	4


	//----- nvinfo : EIATTR_CUDA_API_VERSION
	.align		4
        /*0000*/ 	.byte	0x04, 0x37
        /*0002*/ 	.short	(.L_1467 - .L_1466)
.L_1466:
        /*0004*/ 	.word	0x00000082


	//----- nvinfo : EIATTR_KPARAM_INFO
	.align		4
.L_1467:
        /*0008*/ 	.byte	0x04, 0x17
        /*000a*/ 	.short	(.L_1469 - .L_1468)
.L_1468:
        /*000c*/ 	.word	0x00000000
        /*0010*/ 	.short	0x0006
        /*0012*/ 	.short	0x0024
        /*0014*/ 	.byte	0x00, 0xf0, 0x21, 0x00


	//----- nvinfo : EIATTR_KPARAM_INFO
	.align		4
.L_1469:
        /*0018*/ 	.byte	0x04, 0x17
        /*001a*/ 	.short	(.L_1471 - .L_1470)
.L_1470:
        /*001c*/ 	.word	0x00000000
        /*0020*/ 	.short	0x0005
        /*0022*/ 	.short	0x001c
        /*0024*/ 	.byte	0x00, 0xf0, 0x21, 0x00


	//----- nvinfo : EIATTR_KPARAM_INFO
	.align		4
.L_1471:
        /*0028*/ 	.byte	0x04, 0x17
        /*002a*/ 	.short	(.L_1473 - .L_1472)
.L_1472:
        /*002c*/ 	.word	0x00000000
        /*0030*/ 	.short	0x0004
        /*0032*/ 	.short	0x0019
        /*0034*/ 	.byte	0x00, 0xf0, 0x05, 0x00


	//----- nvinfo : EIATTR_KPARAM_INFO
	.align		4
.L_1473:
        /*0038*/ 	.byte	0x04, 0x17
        /*003a*/ 	.short	(.L_1475 - .L_1474)
.L_1474:
        /*003c*/ 	.word	0x00000000
        /*0040*/ 	.short	0x0003
        /*0042*/ 	.short	0x0018
        /*0044*/ 	.byte	0x00, 0xf0, 0x05, 0x00


	//----- nvinfo : EIATTR_KPARAM_INFO
	.align		4
.L_1475:
        /*0048*/ 	.byte	0x04, 0x17
        /*004a*/ 	.short	(.L_1477 - .L_1476)
.L_1476:
        /*004c*/ 	.word	0x00000000
        /*0050*/ 	.short	0x0002
        /*0052*/ 	.short	0x0008
        /*0054*/ 	.byte	0x00, 0xf0, 0x41, 0x00


	//----- nvinfo : EIATTR_KPARAM_INFO
	.align		4
.L_1477:
        /*0058*/ 	.byte	0x04, 0x17
        /*005a*/ 	.short	(.L_1479 - .L_1478)
.L_1478:
        /*005c*/ 	.word	0x00000000
        /*0060*/ 	.short	0x0001
        /*0062*/ 	.short	0x0004
        /*0064*/ 	.byte	0x00, 0xf0, 0x05, 0x00


	//----- nvinfo : EIATTR_KPARAM_INFO
	.align		4
.L_1479:
        /*0068*/ 	.byte	0x04, 0x17
        /*006a*/ 	.short	(.L_1481 - .L_1480)
.L_1480:
        /*006c*/ 	.word	0x00000000
        /*0070*/ 	.short	0x0000
        /*0072*/ 	.short	0x0000
        /*0074*/ 	.byte	0x00, 0xf0, 0x11, 0x00


	//----- nvinfo : EIATTR_SPARSE_MMA_MASK
	.align		4
.L_1481:
        /*0078*/ 	.byte	0x03, 0x50
        /*007a*/ 	.short	0x0000


	//----- nvinfo : EIATTR_MAXREG_COUNT
	.align		4
        /*007c*/ 	.byte	0x03, 0x1b
        /*007e*/ 	.short	0x00ff


	//----- nvinfo : EIATTR_EXTERNS
	.align		4
        /*0080*/ 	.byte	0x04, 0x0f
        /*0082*/ 	.short	(.L_1483 - .L_1482)


	//   ....[0]....
	.align		4
.L_1482:
        /*0084*/ 	.word	index@(__assertfail)


	//----- nvinfo : EIATTR_MERCURY_ISA_VERSION
	.align		4
.L_1483:
        /*0088*/ 	.byte	0x03, 0x5f
        /*008a*/ 	.short	0x0101


	//----- nvinfo : EIATTR_SYSCALL_OFFSETS
	.align		4
        /*008c*/ 	.byte	0x04, 0x46
        /*008e*/ 	.short	(.L_1485 - .L_1484)


	//   ....[0]....
.L_1484:
        /*0090*/ 	.word	0x00000f80


	//   ....[1]....
        /*0094*/ 	.word	0x00001f20


	//   ....[2]....
        /*0098*/ 	.word	0x00002ed0


	//   ....[3]....
        /*009c*/ 	.word	0x00003e50


	//   ....[4]....
        /*00a0*/ 	.word	0x00009f00


	//   ....[5]....
        /*00a4*/ 	.word	0x0000b0c0


	//   ....[6]....
        /*00a8*/ 	.word	0x0000c240


	//   ....[7]....
        /*00ac*/ 	.word	0x0000d3e0


	//----- nvinfo : EIATTR_EXIT_INSTR_OFFSETS
	.align		4
.L_1485:
        /*00b0*/ 	.byte	0x04, 0x1c
        /*00b2*/ 	.short	(.L_1487 - .L_1486)


	//   ....[0]....
.L_1486:
        /*00b4*/ 	.word	0x0000c2e0


	//   ....[1]....
        /*00b8*/ 	.word	0x0000c420


	//   ....[2]....
        /*00bc*/ 	.word	0x0000c460


	//   ....[3]....
        /*00c0*/ 	.word	0x0000c4f0


	//   ....[4]....
        /*00c4*/ 	.word	0x0000c520


	//   ....[5]....
        /*00c8*/ 	.word	0x0000c550


	//   ....[6]....
        /*00cc*/ 	.word	0x0000c620


	//   ....[7]....
        /*00d0*/ 	.word	0x0000c6a0


	//   ....[8]....
        /*00d4*/ 	.word	0x0000c780


	//   ....[9]....
        /*00d8*/ 	.word	0x0000c810


	//   ....[10]....
        /*00dc*/ 	.word	0x0000c830


	//   ....[11]....
        /*00e0*/ 	.word	0x0000c8f0


	//   ....[12]....
        /*00e4*/ 	.word	0x0000c920


	//   ....[13]....
        /*00e8*/ 	.word	0x0000caf0


	//   ....[14]....
        /*00ec*/ 	.word	0x0000cc90


	//   ....[15]....
        /*00f0*/ 	.word	0x0000cd10


	//   ....[16]....
        /*00f4*/ 	.word	0x0000cdc0


	//   ....[17]....
        /*00f8*/ 	.word	0x0000cf80


	//   ....[18]....
        /*00fc*/ 	.word	0x0000d140


	//   ....[19]....
        /*0100*/ 	.word	0x0000d2e0


	//   ....[20]....
        /*0104*/ 	.word	0x0000d3f0


	//   ....[21]....
        /*0108*/ 	.word	0x0000d420


	//   ....[22]....
        /*010c*/ 	.word	0x0000d450


	//----- nvinfo : EIATTR_MAX_THREADS
	.align		4
.L_1487:
        /*0110*/ 	.byte	0x04, 0x05
        /*0112*/ 	.short	(.L_1489 - .L_1488)
.L_1488:
        /*0114*/ 	.word	0x00000080
        /*0118*/ 	.word	0x00000001
        /*011c*/ 	.word	0x00000001


	//----- nvinfo : EIATTR_CRS_STACK_SIZE
	.align		4
.L_1489:
        /*0120*/ 	.byte	0x04, 0x1e
        /*0122*/ 	.short	(.L_1491 - .L_1490)
.L_1490:
        /*0124*/ 	.word	0x00000000


	//----- nvinfo : EIATTR_CBANK_PARAM_SIZE
	.align		4
.L_1491:
        /*0128*/ 	.byte	0x03, 0x19
        /*012a*/ 	.short	0x002c


	//----- nvinfo : EIATTR_PARAM_CBANK
	.align		4
        /*012c*/ 	.byte	0x04, 0x0a
        /*012e*/ 	.short	(.L_1493 - .L_1492)
	.align		4
.L_1492:
        /*0130*/ 	.word	index@(.nv.constant0._ZN2at6native27unrolled_elementwise_kernelIZZZNS0_61_GLOBAL__N__b29612f4_23_ActivationMishKernel_cu_f5210f67_354811mish_kernelERNS_18TensorIteratorBaseEENKUlvE_clEvENKUlvE_clEvEUldE_St5arrayIPcLm2EELi4E23TrivialOffsetCalculatorILi1EjESC_NS0_6memory12LoadWithCastILi1EEENSD_13StoreWithCastILi1EEEEEviT_T0_T2_T3_T4_T5_)
        /*0134*/ 	.short	0x0210
        /*0136*/ 	.short	0x002c


	//----- nvinfo : EIATTR_SW_WAR
	.align		4
.L_1493:
        /*0138*/ 	.byte	0x04, 0x36
        /*013a*/ 	.short	(.L_1495 - .L_1494)
.L_1494:
        /*013c*/ 	.word	0x00000008
.L_1495:


//--------------------- .nv.info._ZN2at6native18elementwise_kernelILi128ELi2EZNS0_22gpu_kernel_impl_nocastIZZZNS0_61_GLOBAL__N__b29612f4_23_ActivationMishKernel_cu_f5210f67_354811mish_kernelERNS_18TensorIteratorBaseEENKUlvE_clEvENKUlvE_clEvEUldE_EEvS5_RKT_EUliE_EEviT1_ --------------------------
	.section	.nv.info._ZN2at6native18elementwise_kernelILi128ELi2EZNS0_22gpu_kernel_impl_nocastIZZZNS0_61_GLOBAL__N__b29612f4_23_ActivationMishKernel_cu_f5210f67_354811mish_kernelERNS_18TensorIteratorBaseEENKUlvE_clEvENKUlvE_clEvEUldE_EEvS5_RKT_EUliE_EEviT1_,"",@"SHT_CUDA_INFO"
	.sectionflags	@""
	.align	4


	//----- nvinfo : EIATTR_CUDA_API_VERSION
	.align		4
        /*0000*/ 	.byte	0x04, 0x37
        /*0002*/ 	.short	(.L_1497 - .L_1496)
.L_1496:
        /*0004*/ 	.word	0x00000082


	//----- nvinfo : EIATTR_KPARAM_INFO
	.align		4
.L_1497:
        /*0008*/ 	.byte	0x04, 0x17
        /*000a*/ 	.short	(.L_1499 - .L_1498)
.L_1498:
        /*000c*/ 	.word	0x00000000
        /*0010*/ 	.short	0x0001
        /*0012*/ 	.short	0x0008
        /*0014*/ 	.byte	0x00, 0xf0, 0x61, 0x08


	//----- nvinfo : EIATTR_KPARAM_INFO
	.align		4
.L_1499:
        /*0018*/ 	.byte	0x04, 0x17
        /*001a*/ 	.short	(.L_1501 - .L_1500)
.L_1500:
        /*001c*/ 	.word	0x00000000
        /*0020*/ 	.short	0x0000
        /*0022*/ 	.short	0x0000
        /*0024*/ 	.byte	0x00, 0xf0, 0x11, 0x00


	//----- nvinfo : EIATTR_SPARSE_MMA_MASK
	.align		4
.L_1501:
        /*0028*/ 	.byte	0x03, 0x50
        /*002a*/ 	.short	0x0000


	//----- nvinfo : EIATTR_MAXREG_COUNT
	.align		4
        /*002c*/ 	.byte	0x03, 0x1b
        /*002e*/ 	.short	0x0080


	//----- nvinfo : EIATTR_MERCURY_ISA_VERSION
	.align		4
        /*0030*/ 	.byte	0x03, 0x5f
        /*0032*/ 	.short	0x0101


	//----- nvinfo : EIATTR_EXIT_INSTR_OFFSETS
	.align		4
        /*0034*/ 	.byte	0x04, 0x1c
        /*0036*/ 	.short	(.L_1503 - .L_1502)


	//   ....[0]....
.L_1502:
        /*0038*/ 	.word	0x00002740


	//   ....[1]....
        /*003c*/ 	.word	0x00004dc0


	//----- nvinfo : EIATTR_MAX_THREADS
	.align		4
.L_1503:
        /*0040*/ 	.byte	0x04, 0x05
        /*0042*/ 	.short	(.L_1505 - .L_1504)
.L_1504:
        /*0044*/ 	.word	0x00000080
        /*0048*/ 	.word	0x00000001
        /*004c*/ 	.word	0x00000001


	//----- nvinfo : EIATTR_CRS_STACK_SIZE
	.align		4
.L_1505:
        /*0050*/ 	.byte	0x04, 0x1e
        /*0052*/ 	.short	(.L_1507 - .L_1506)
.L_1506:
        /*0054*/ 	.word	0x00000000


	//----- nvinfo : EIATTR_CBANK_PARAM_SIZE
	.align		4
.L_1507:
        /*0058*/ 	.byte	0x03, 0x19
        /*005a*/ 	.short	0x0220


	//----- nvinfo : EIATTR_PARAM_CBANK
	.align		4
        /*005c*/ 	.byte	0x04, 0x0a
        /*005e*/ 	.short	(.L_1509 - .L_1508)
	.align		4
.L_1508:
        /*0060*/ 	.word	index@(.nv.constant0._ZN2at6native18elementwise_kernelILi128ELi2EZNS0_22gpu_kernel_impl_nocastIZZZNS0_61_GLOBAL__N__b29612f4_23_ActivationMishKernel_cu_f5210f67_354811mish_kernelERNS_18TensorIteratorBaseEENKUlvE_clEvENKUlvE_clEvEUldE_EEvS5_RKT_EUliE_EEviT1_)
        /*0064*/ 	.short	0x0210
        /*0066*/ 	.short	0x0220


	//----- nvinfo : EIATTR_SW_WAR
	.align		4
.L_1509:
        /*0068*/ 	.byte	0x04, 0x36
        /*006a*/ 	.short	(.L_1511 - .L_1510)
.L_1510:
        /*006c*/ 	.word	0x00000008
.L_1511:


//--------------------- .nv.info._ZN2at6native27unrolled_elementwise_kernelIZZZNS0_61_GLOBAL__N__b29612f4_23_ActivationMishKernel_cu_f5210f67_354811mish_kernelERNS_18TensorIteratorBaseEENKUlvE_clEvENKUlvE_clEvEUldE_St5arrayIPcLm2EELi4E23TrivialOffsetCalculatorILi1EjESC_NS0_6memory15LoadWithoutCastENSD_16StoreWithoutCastEEEviT_T0_T2_T3_T4_T5_ --------------------------
	.section	.nv.info._ZN2at6native27unrolled_elementwise_kernelIZZZNS0_61_GLOBAL__N__b29612f4_23_ActivationMishKernel_cu_f5210f67_354811mish_kernelERNS_18TensorIteratorBaseEENKUlvE_clEvENKUlvE_clEvEUldE_St5arrayIPcLm2EELi4E23TrivialOffsetCalculatorILi1EjESC_NS0_6memory15LoadWithoutCastENSD_16StoreWithoutCastEEEviT_T0_T2_T3_T4_T5_,"",@"SHT_CUDA_INFO"
	.sectionflags	@""
	.align	4


	//----- nvinfo : EIATTR_CUDA_API_VERSION
	.align		4
        /*0000*/ 	.byte	0x04, 0x37
        /*0002*/ 	.short	(.L_1513 - .L_1512)
.L_1512:
        /*0004*/ 	.word	0x00000082


	//----- nvinfo : EIATTR_KPARAM_INFO
	.align		4
.L_1513:
        /*0008*/ 	.byte	0x04, 0x17
        /*000a*/ 	.short	(.L_1515 - .L_1514)
.L_1514:
        /*000c*/ 	.word	0x00000000
        /*0010*/ 	.short	0x0006
        /*0012*/ 	.short	0x001b
        /*0014*/ 	.byte	0x00, 0xf0, 0x05, 0x00


	//----- nvinfo : EIATTR_KPARAM_INFO
	.align		4
.L_1515:
        /*0018*/ 	.byte	0x04, 0x17
        /*001a*/ 	.short	(.L_1517 - .L_1516)
.L_1516:
        /*001c*/ 	.word	0x00000000
        /*0020*/ 	.short	0x0005
        /*0022*/ 	.short	0x001a
        /*0024*/ 	.byte	0x00, 0xf0, 0x05, 0x00


	//----- nvinfo : EIATTR_KPARAM_INFO
	.align		4
.L_1517:
        /*0028*/ 	.byte	0x04, 0x17
        /*002a*/ 	.short	(.L_1519 - .L_1518)
.L_1518:
        /*002c*/ 	.word	0x00000000
        /*0030*/ 	.short	0x0004
        /*0032*/ 	.short	0x0019
        /*0034*/ 	.byte	0x00, 0xf0, 0x05, 0x00


	//----- nvinfo : EIATTR_KPARAM_INFO
	.align		4
.L_1519:
        /*0038*/ 	.byte	0x04, 0x17
        /*003a*/ 	.short	(.L_1521 - .L_1520)
.L_1520:
        /*003c*/ 	.word	0x00000000
        /*0040*/ 	.short	0x0003
        /*0042*/ 	.short	0x0018
        /*0044*/ 	.byte	0x00, 0xf0, 0x05, 0x00


	//----- nvinfo : EIATTR_KPARAM_INFO
	.align		4
.L_1521:
        /*0048*/ 	.byte	0x04, 0x17
        /*004a*/ 	.short	(.L_1523 - .L_1522)
.L_1522:
        /*004c*/ 	.word	0x00000000
        /*0050*/ 	.short	0x0002
        /*0052*/ 	.short	0x0008
        /*0054*/ 	.byte	0x00, 0xf0, 0x41, 0x00


	//----- nvinfo : EIATTR_KPARAM_INFO
	.align		4
.L_1523:
        /*0058*/ 	.byte	0x04, 0x17
        /*005a*/ 	.short	(.L_1525 - .L_1524)
.L_1524:
        /*005c*/ 	.word	0x00000000
        /*0060*/ 	.short	0x0001
        /*0062*/ 	.short	0x0004
        /*0064*/ 	.byte	0x00, 0xf0, 0x05, 0x00


	//----- nvinfo : EIATTR_KPARAM_INFO
	.align		4
.L_1525:
        /*0068*/ 	.byte	0x04, 0x17
        /*006a*/ 	.short	(.L_1527 - .L_1526)
.L_1526:
        /*006c*/ 	.word	0x00000000
        /*0070*/ 	.short	0x0000
        /*0072*/ 	.short	0x0000
        /*0074*/ 	.byte	0x00, 0xf0, 0x11, 0x00


	//----- nvinfo : EIATTR_SPARSE_MMA_MASK
	.align		4
.L_1527:
        /*0078*/ 	.byte	0x03, 0x50
        /*007a*/ 	.short	0x0000


	//----- nvinfo : EIATTR_MAXREG_COUNT
	.align		4
        /*007c*/ 	.byte	0x03, 0x1b
        /*007e*/ 	.short	0x00ff


	//----- nvinfo : EIATTR_MERCURY_ISA_VERSION
	.align		4
        /*0080*/ 	.byte	0x03, 0x5f
        /*0082*/ 	.short	0x0101


	//----- nvinfo : EIATTR_EXIT_INSTR_OFFSETS
	.align		4
        /*0084*/ 	.byte	0x04, 0x1c
        /*0086*/ 	.short	(.L_1529 - .L_1528)


	//   ....[0]....
.L_1528:
        /*0088*/ 	.word	0x00005160


	//   ....[1]....
        /*008c*/ 	.word	0x000051b0


	//----- nvinfo : EIATTR_MAX_THREADS
	.align		4
.L_1529:
        /*0090*/ 	.byte	0x04, 0x05
        /*0092*/ 	.short	(.L_1531 - .L_1530)
.L_1530:
        /*0094*/ 	.word	0x00000080
        /*0098*/ 	.word	0x00000001
        /*009c*/ 	.word	0x00000001


	//----- nvinfo : EIATTR_CRS_STACK_SIZE
	.align		4
.L_1531:
        /*00a0*/ 	.byte	0x04, 0x1e
        /*00a2*/ 	.short	(.L_1533 - .L_1532)
.L_1532:
        /*00a4*/ 	.word	0x00000000


	//----- nvinfo : EIATTR_CBANK_PARAM_SIZE
	.align		4
.L_1533:
        /*00a8*/ 	.byte	0x03, 0x19
        /*00aa*/ 	.short	0x001c


	//----- nvinfo : EIATTR_PARAM_CBANK
	.align		4
        /*00ac*/ 	.byte	0x04, 0x0a
        /*00ae*/ 	.short	(.L_1535 - .L_1534)
	.align		4
.L_1534:
        /*00b0*/ 	.word	index@(.nv.constant0._ZN2at6native27unrolled_elementwise_kernelIZZZNS0_61_GLOBAL__N__b29612f4_23_ActivationMishKernel_cu_f5210f67_354811mish_kernelERNS_18TensorIteratorBaseEENKUlvE_clEvENKUlvE_clEvEUldE_St5arrayIPcLm2EELi4E23TrivialOffsetCalculatorILi1EjESC_NS0_6memory15LoadWithoutCastENSD_16StoreWithoutCastEEEviT_T0_T2_T3_T4_T5_)
        /*00b4*/ 	.short	0x0210
        /*00b6*/ 	.short	0x001c


	//----- nvinfo : EIATTR_SW_WAR
	.align		4
.L_1535:
        /*00b8*/ 	.byte	0x04, 0x36
        /*00ba*/ 	.short	(.L_1537 - .L_1536)
.L_1536:
        /*00bc*/ 	.word	0x00000008
.L_1537:


//--------------------- .nv.info._ZN2at6native29vectorized_elementwise_kernelILi2EZZZNS0_61_GLOBAL__N__b29612f4_23_ActivationMishKernel_cu_f5210f67_354811mish_kernelERNS_18TensorIteratorBaseEENKUlvE_clEvENKUlvE_clEvEUldE_St5arrayIPcLm2EEEEviT0_T1_ --------------------------
	.section	.nv.info._ZN2at6native29vectorized_elementwise_kernelILi2EZZZNS0_61_GLOBAL__N__b29612f4_23_ActivationMishKernel_cu_f5210f67_354811mish_kernelERNS_18TensorIteratorBaseEENKUlvE_clEvENKUlvE_clEvEUldE_St5arrayIPcLm2EEEEviT0_T1_,"",@"SHT_CUDA_INFO"
	.sectionflags	@""
	.align	4


	//----- nvinfo : EIATTR_CUDA_API_VERSION
	.align		4
        /*0000*/ 	.byte	0x04, 0x37
        /*0002*/ 	.short	(.L_1539 - .L_1538)
.L_1538:
        /*0004*/ 	.word	0x00000082


	//----- nvinfo : EIATTR_KPARAM_INFO
	.align		4
.L_1539:
        /*0008*/ 	.byte	0x04, 0x17
        /*000a*/ 	.short	(.L_1541 - .L_1540)
.L_1540:
        /*000c*/ 	.word	0x00000000
        /*0010*/ 	.short	0x0002
        /*0012*/ 	.short	0x0008
        /*0014*/ 	.byte	0x00, 0xf0, 0x41, 0x00


	//----- nvinfo : EIATTR_KPARAM_INFO
	.align		4
.L_1541:
        /*0018*/ 	.byte	0x04, 0x17
        /*001a*/ 	.short	(.L_1543 - .L_1542)
.L_1542:
        /*001c*/ 	.word	0x00000000
        /*0020*/ 	.short	0x0001
        /*0022*/ 	.short	0x0004
        /*0024*/ 	.byte	0x00, 0xf0, 0x05, 0x00


	//----- nvinfo : EIATTR_KPARAM_INFO
	.align		4
.L_1543:
        /*0028*/ 	.byte	0x04, 0x17
        /*002a*/ 	.short	(.L_1545 - .L_1544)
.L_1544:
        /*002c*/ 	.word	0x00000000
        /*0030*/ 	.short	0x0000
        /*0032*/ 	.short	0x0000
        /*0034*/ 	.byte	0x00, 0xf0, 0x11, 0x00


	//----- nvinfo : EIATTR_SPARSE_MMA_MASK
	.align		4
.L_1545:
        /*0038*/ 	.byte	0x03, 0x50
        /*003a*/ 	.short	0x0000


	//----- nvinfo : EIATTR_MAXREG_COUNT
	.align		4
        /*003c*/ 	.byte	0x03, 0x1b
        /*003e*/ 	.short	0x00ff


	//----- nvinfo : EIATTR_MERCURY_ISA_VERSION
	.align		4
        /*0040*/ 	.byte	0x03, 0x5f
        /*0042*/ 	.short	0x0101


	//----- nvinfo : EIATTR_EXIT_INSTR_OFFSETS
	.align		4
        /*0044*/ 	.byte	0x04, 0x1c
        /*0046*/ 	.short	(.L_1547 - .L_1546)


	//   ....[0]....
.L_1546:
        /*0048*/ 	.word	0x00009920


	//   ....[1]....
        /*004c*/ 	.word	0x00013b70


	//   ....[2]....
        /*0050*/ 	.word	0x00013bc0


	//----- nvinfo : EIATTR_MAX_THREADS
	.align		4
.L_1547:
        /*0054*/ 	.byte	0x04, 0x05
        /*0056*/ 	.short	(.L_1549 - .L_1548)
.L_1548:
        /*0058*/ 	.word	0x00000080
        /*005c*/ 	.word	0x00000001
        /*0060*/ 	.word	0x00000001


	//----- nvinfo : EIATTR_CRS_STACK_SIZE
	.align		4
.L_1549:
        /*0064*/ 	.byte	0x04, 0x1e
        /*0066*/ 	.short	(.L_1551 - .L_1550)
.L_1550:
        /*0068*/ 	.word	0x00000000


	//----- nvinfo : EIATTR_CBANK_PARAM_SIZE
	.align		4
.L_1551:
        /*006c*/ 	.byte	0x03, 0x19
        /*006e*/ 	.short	0x0018


	//----- nvinfo : EIATTR_PARAM_CBANK
	.align		4
        /*0070*/ 	.byte	0x04, 0x0a
        /*0072*/ 	.short	(.L_1553 - .L_1552)
	.align		4
.L_1552:
        /*0074*/ 	.word	index@(.nv.constant0._ZN2at6native29vectorized_elementwise_kernelILi2EZZZNS0_61_GLOBAL__N__b29612f4_23_ActivationMishKernel_cu_f5210f67_354811mish_kernelERNS_18TensorIteratorBaseEENKUlvE_clEvENKUlvE_clEvEUldE_St5arrayIPcLm2EEEEviT0_T1_)
        /*0078*/ 	.short	0x0210
        /*007a*/ 	.short	0x0018


	//----- nvinfo : EIATTR_SW_WAR
	.align		4
.L_1553:
        /*007c*/ 	.byte	0x04, 0x36
        /*007e*/ 	.short	(.L_1555 - .L_1554)
.L_1554:
        /*0080*/ 	.word	0x00000008
.L_1555:


//--------------------- .nv.info._ZN2at6native29vectorized_elementwise_kernelILi4EZZZNS0_61_GLOBAL__N__b29612f4_23_ActivationMishKernel_cu_f5210f67_354811mish_kernelERNS_18TensorIteratorBaseEENKUlvE_clEvENKUlvE_clEvEUldE_St5arrayIPcLm2EEEEviT0_T1_ --------------------------
	.section	.nv.info._ZN2at6native29vectorized_elementwise_kernelILi4EZZZNS0_61_GLOBAL__N__b29612f4_23_ActivationMishKernel_cu_f5210f67_354811mish_kernelERNS_18TensorIteratorBaseEENKUlvE_clEvENKUlvE_clEvEUldE_St5arrayIPcLm2EEEEviT0_T1_,"",@"SHT_CUDA_INFO"
	.sectionflags	@""
	.align	4


	//----- nvinfo : EIATTR_CUDA_API_VERSION
	.align		4
        /*0000*/ 	.byte	0x04, 0x37
        /*0002*/ 	.short	(.L_1557 - .L_1556)
.L_1556:
        /*0004*/ 	.word	0x00000082


	//----- nvinfo : EIATTR_KPARAM_INFO
	.align		4
.L_1557:
        /*0008*/ 	.byte	0x04, 0x17
        /*000a*/ 	.short	(.L_1559 - .L_1558)
.L_1558:
        /*000c*/ 	.word	0x00000000
        /*0010*/ 	.short	0x0002
        /*0012*/ 	.short	0x0008
        /*0014*/ 	.byte	0x00, 0xf0, 0x41, 0x00


	//----- nvinfo : EIATTR_KPARAM_INFO
	.align		4
.L_1559:
        /*0018*/ 	.byte	0x04, 0x17
        /*001a*/ 	.short	(.L_1561 - .L_1560)
.L_1560:
        /*001c*/ 	.word	0x00000000
        /*0020*/ 	.short	0x0001
        /*0022*/ 	.short	0x0004
        /*0024*/ 	.byte	0x00, 0xf0, 0x05, 0x00


	//----- nvinfo : EIATTR_KPARAM_INFO
	.align		4
.L_1561:
        /*0028*/ 	.byte	0x04, 0x17
        /*002a*/ 	.short	(.L_1563 - .L_1562)
.L_1562:
        /*002c*/ 	.word	0x00000000
        /*0030*/ 	.short	0x0000
        /*0032*/ 	.short	0x0000
        /*0034*/ 	.byte	0x00, 0xf0, 0x11, 0x00


	//----- nvinfo : EIATTR_SPARSE_MMA_MASK
	.align		4
.L_1563:
        /*0038*/ 	.byte	0x03, 0x50
        /*003a*/ 	.short	0x0000


	//----- nvinfo : EIATTR_MAXREG_COUNT
	.align		4
        /*003c*/ 	.byte	0x03, 0x1b
        /*003e*/ 	.short	0x00ff


	//----- nvinfo : EIATTR_MERCURY_ISA_VERSION
	.align		4
        /*0040*/ 	.byte	0x03, 0x5f
        /*0042*/ 	.short	0x0101


	//----- nvinfo : EIATTR_EXIT_INSTR_OFFSETS
	.align		4
        /*0044*/ 	.byte	0x04, 0x1c
        /*0046*/ 	.short	(.L_1565 - .L_1564)


	//   ....[0]....
.L_1564:
        /*0048*/ 	.word	0x00009920


	//   ....[1]....
        /*004c*/ 	.word	0x00013b70


	//   ....[2]....
        /*0050*/ 	.word	0x00013bc0


	//----- nvinfo : EIATTR_MAX_THREADS
	.align		4
.L_1565:
        /*0054*/ 	.byte	0x04, 0x05
        /*0056*/ 	.short	(.L_1567 - .L_1566)
.L_1566:
        /*0058*/ 	.word	0x00000080
        /*005c*/ 	.word	0x00000001
        /*0060*/ 	.word	0x00000001


	//----- nvinfo : EIATTR_CRS_STACK_SIZE
	.align		4
.L_1567:
        /*0064*/ 	.byte	0x04, 0x1e
        /*0066*/ 	.short	(.L_1569 - .L_1568)
.L_1568:
        /*0068*/ 	.word	0x00000000


	//----- nvinfo : EIATTR_CBANK_PARAM_SIZE
	.align		4
.L_1569:
        /*006c*/ 	.byte	0x03, 0x19
        /*006e*/ 	.short	0x0018


	//----- nvinfo : EIATTR_PARAM_CBANK
	.align		4
        /*0070*/ 	.byte	0x04, 0x0a
        /*0072*/ 	.short	(.L_1571 - .L_1570)
	.align		4
.L_1570:
        /*0074*/ 	.word	index@(.nv.constant0._ZN2at6native29vectorized_elementwise_kernelILi4EZZZNS0_61_GLOBAL__N__b29612f4_23_ActivationMishKernel_cu_f5210f67_354811mish_kernelERNS_18TensorIteratorBaseEENKUlvE_clEvENKUlvE_clEvEUldE_St5arrayIPcLm2EEEEviT0_T1_)
        /*0078*/ 	.short	0x0210
        /*007a*/ 	.short	0x0018


	//----- nvinfo : EIATTR_SW_WAR
	.align		4
.L_1571:
        /*007c*/ 	.byte	0x04, 0x36
        /*007e*/ 	.short	(.L_1573 - .L_1572)
.L_1572:
        /*0080*/ 	.word	0x00000008
.L_1573:


//--------------------- .nv.info._ZN2at6native29vectorized_elementwise_kernelILi8EZZZNS0_61_GLOBAL__N__b29612f4_23_ActivationMishKernel_cu_f5210f67_354811mish_kernelERNS_18TensorIteratorBaseEENKUlvE_clEvENKUlvE_clEvEUldE_St5arrayIPcLm2EEEEviT0_T1_ --------------------------
	.section	.nv.info._ZN2at6native29vectorized_elementwise_kernelILi8EZZZNS0_61_GLOBAL__N__b29612f4_23_ActivationMishKernel_cu_f5210f67_354811mish_kernelERNS_18TensorIteratorBaseEENKUlvE_clEvENKUlvE_clEvEUldE_St5arrayIPcLm2EEEEviT0_T1_,"",@"SHT_CUDA_INFO"
	.sectionflags	@""
	.align	4


	//----- nvinfo : EIATTR_CUDA_API_VERSION
	.align		4
        /*0000*/ 	.byte	0x04, 0x37
        /*0002*/ 	.short	(.L_1575 - .L_1574)
.L_1574:
        /*0004*/ 	.word	0x00000082


	//----- nvinfo : EIATTR_KPARAM_INFO
	.align		4
.L_1575:
        /*0008*/ 	.byte	0x04, 0x17
        /*000a*/ 	.short	(.L_1577 - .L_1576)
.L_1576:
        /*000c*/ 	.word	0x00000000
        /*0010*/ 	.short	0x0002
        /*0012*/ 	.short	0x0008
        /*0014*/ 	.byte	0x00, 0xf0, 0x41, 0x00


	//----- nvinfo : EIATTR_KPARAM_INFO
	.align		4
.L_1577:
        /*0018*/ 	.byte	0x04, 0x17
        /*001a*/ 	.short	(.L_1579 - .L_1578)
.L_1578:
        /*001c*/ 	.word	0x00000000
        /*0020*/ 	.short	0x0001
        /*0022*/ 	.short	0x0004
        /*0024*/ 	.byte	0x00, 0xf0, 0x05, 0x00


	//----- nvinfo : EIATTR_KPARAM_INFO
	.align		4
.L_1579:
        /*0028*/ 	.byte	0x04, 0x17
        /*002a*/ 	.short	(.L_1581 - .L_1580)
.L_1580:
        /*002c*/ 	.word	0x00000000
        /*0030*/ 	.short	0x0000
        /*0032*/ 	.short	0x0000
        /*0034*/ 	.byte	0x00, 0xf0, 0x11, 0x00


	//----- nvinfo : EIATTR_SPARSE_MMA_MASK
	.align		4
.L_1581:
        /*0038*/ 	.byte	0x03, 0x50
        /*003a*/ 	.short	0x0000


	//----- nvinfo : EIATTR_MAXREG_COUNT
	.align		4
        /*003c*/ 	.byte	0x03, 0x1b
        /*003e*/ 	.short	0x00ff


	//----- nvinfo : EIATTR_MERCURY_ISA_VERSION
	.align		4
        /*0040*/ 	.byte	0x03, 0x5f
        /*0042*/ 	.short	0x0101


	//----- nvinfo : EIATTR_EXIT_INSTR_OFFSETS
	.align		4
        /*0044*/ 	.byte	0x04, 0x1c
        /*0046*/ 	.short	(.L_1583 - .L_1582)


	//   ....[0]....
.L_1582:
        /*0048*/ 	.word	0x00009920


	//   ....[1]....
        /*004c*/ 	.word	0x00013b70


	//   ....[2]....
        /*0050*/ 	.word	0x00013bc0


	//----- nvinfo : EIATTR_MAX_THREADS
	.align		4
.L_1583:
        /*0054*/ 	.byte	0x04, 0x05
        /*0056*/ 	.short	(.L_1585 - .L_1584)
.L_1584:
        /*0058*/ 	.word	0x00000080
        /*005c*/ 	.word	0x00000001
        /*0060*/ 	.word	0x00000001


	//----- nvinfo : EIATTR_CRS_STACK_SIZE
	.align		4
.L_1585:
        /*0064*/ 	.byte	0x04, 0x1e
        /*0066*/ 	.short	(.L_1587 - .L_1586)
.L_1586:
        /*0068*/ 	.word	0x00000000


	//----- nvinfo : EIATTR_CBANK_PARAM_SIZE
	.align		4
.L_1587:
        /*006c*/ 	.byte	0x03, 0x19
        /*006e*/ 	.short	0x0018


	//----- nvinfo : EIATTR_PARAM_CBANK
	.align		4
        /*0070*/ 	.byte	0x04, 0x0a
        /*0072*/ 	.short	(.L_1589 - .L_1588)
	.align		4
.L_1588:
        /*0074*/ 	.word	index@(.nv.constant0._ZN2at6native29vectorized_elementwise_kernelILi8EZZZNS0_61_GLOBAL__N__b29612f4_23_ActivationMishKernel_cu_f5210f67_354811mish_kernelERNS_18TensorIteratorBaseEENKUlvE_clEvENKUlvE_clEvEUldE_St5arrayIPcLm2EEEEviT0_T1_)
        /*0078*/ 	.short	0x0210
        /*007a*/ 	.short	0x0018


	//----- nvinfo : EIATTR_SW_WAR
	.align		4
.L_1589:
        /*007c*/ 	.byte	0x04, 0x36
        /*007e*/ 	.short	(.L_1591 - .L_1590)
.L_1590:
        /*0080*/ 	.word	0x00000008
.L_1591:


//--------------------- .nv.callgraph             --------------------------
	.section	.nv.callgraph,"",@"SHT_CUDA_CALLGRAPH"
	.align	4
	.sectionentsize	8
	.align		4
        /*0000*/ 	.word	0x00000000
	.align		4
        /*0004*/ 	.word	0xffffffff
	.align		4
        /*0008*/ 	.word	index@(_ZN2at6native18elementwise_kernelILi128ELi4EZNS0_15gpu_kernel_implIZZZNS0_61_GLOBAL__N__b29612f4_23_ActivationMishKernel_cu_f5210f67_354820mish_backward_kernelERNS_14TensorIteratorEENKUlvE_clEvENKUlvE2_clEvEUlN3c108BFloat16ES9_E_EEvRNS_18TensorIteratorBaseERKT_EUliE_EEviT1_)
	.align		4
        /*000c*/ 	.word	index@(__assertfail)
	.align		4
        /*0010*/ 	.word	index@(_ZN2at6native27unrolled_elementwise_kernelIZZZNS0_61_GLOBAL__N__b29612f4_23_ActivationMishKernel_cu_f5210f67_354820mish_backward_kernelERNS_14TensorIteratorEENKUlvE_clEvENKUlvE2_clEvEUlN3c108BFloat16ES8_E_St5arrayIPcLm3EELi4E23TrivialOffsetCalculatorILi2EjESD_ILi1EjENS0_6memory12LoadWithCastILi2EEENSG_13StoreWithCastILi1EEEEEviT_T0_T2_T3_T4_T5_)
	.align		4
        /*0014*/ 	.word	index@(__assertfail)
	.align		4
        /*0018*/ 	.word	index@(_ZN2at6native18elementwise_kernelILi128ELi4EZNS0_15gpu_kernel_implIZZZNS0_61_GLOBAL__N__b29612f4_23_ActivationMishKernel_cu_f5210f67_354820mish_backward_kernelERNS_14TensorIteratorEENKUlvE_clEvENKUlvE1_clEvEUlN3c104HalfES9_E_EEvRNS_18TensorIteratorBaseERKT_EUliE_EEviT1_)
	.align		4
        /*001c*/ 	.word	index@(__assertfail)
	.align		4
        /*0020*/ 	.word	index@(_ZN2at6native27unrolled_elementwise_kernelIZZZNS0_61_GLOBAL__N__b29612f4_23_ActivationMishKernel_cu_f5210f67_354820mish_backward_kernelERNS_14TensorIteratorEENKUlvE_clEvENKUlvE1_clEvEUlN3c104HalfES8_E_St5arrayIPcLm3EELi4E23TrivialOffsetCalculatorILi2EjESD_ILi1EjENS0_6memory12LoadWithCastILi2EEENSG_13StoreWithCastILi1EEEEEviT_T0_T2_T3_T4_T5_)
	.align		4
        /*0024*/ 	.word	index@(__assertfail)
	.align		4
        /*0028*/ 	.word	index@(_ZN2at6native18elementwise_kernelILi128ELi4EZNS0_15gpu_kernel_implIZZZNS0_61_GLOBAL__N__b29612f4_23_ActivationMishKernel_cu_f5210f67_354820mish_backward_kernelERNS_14TensorIteratorEENKUlvE_clEvENKUlvE0_clEvEUlffE_EEvRNS_18TensorIteratorBaseERKT_EUliE_EEviT1_)
	.align		4
        /*002c*/ 	.word	index@(__assertfail)
	.align		4
        /*0030*/ 	.word	index@(_ZN2at6native27unrolled_elementwise_kernelIZZZNS0_61_GLOBAL__N__b29612f4_23_ActivationMishKernel_cu_f5210f67_354820mish_backward_kernelERNS_14TensorIteratorEENKUlvE_clEvENKUlvE0_clEvEUlffE_St5arrayIPcLm3EELi4E23TrivialOffsetCalculatorILi2EjESB_ILi1EjENS0_6memory12LoadWithCastILi2EEENSE_13StoreWithCastILi1EEEEEviT_T0_T2_T3_T4_T5_)
	.align		4
        /*0034*/ 	.word	index@(__assertfail)
	.align		4
        /*0038*/ 	.word	index@(_ZN2at6native18elementwise_kernelILi128ELi4EZNS0_15gpu_kernel_implIZZZNS0_61_GLOBAL__N__b29612f4_23_ActivationMishKernel_cu_f5210f67_354820mish_backward_kernelERNS_14TensorIteratorEENKUlvE_clEvENKUlvE_clEvEUlddE_EEvRNS_18TensorIteratorBaseERKT_EUliE_EEviT1_)
	.align		4
        /*003c*/ 	.word	index@(__assertfail)
	.align		4
        /*0040*/ 	.word	index@(_ZN2at6native27unrolled_elementwise_kernelIZZZNS0_61_GLOBAL__N__b29612f4_23_ActivationMishKernel_cu_f5210f67_354820mish_backward_kernelERNS_14TensorIteratorEENKUlvE_clEvENKUlvE_clEvEUlddE_St5arrayIPcLm3EELi4E23TrivialOffsetCalculatorILi2EjESB_ILi1EjENS0_6memory12LoadWithCastILi2EEENSE_13StoreWithCastILi1EEEEEviT_T0_T2_T3_T4_T5_)
	.align		4
        /*0044*/ 	.word	index@(__assertfail)
	.align		4
        /*0048*/ 	.word	index@(_ZN2at6native18elementwise_kernelILi128ELi4EZNS0_15gpu_kernel_implIZZZNS0_61_GLOBAL__N__b29612f4_23_ActivationMishKernel_cu_f5210f67_354811mish_kernelERNS_18TensorIteratorBaseEENKUlvE_clEvENKUlvE2_clEvEUlN3c108BFloat16EE_EEvS5_RKT_EUliE_EEviT1_)
	.align		4
        /*004c*/ 	.word	index@(__assertfail)
	.align		4
        /*0050*/ 	.word	index@(_ZN2at6native27unrolled_elementwise_kernelIZZZNS0_61_GLOBAL__N__b29612f4_23_ActivationMishKernel_cu_f5210f67_354811mish_kernelERNS_18TensorIteratorBaseEENKUlvE_clEvENKUlvE2_clEvEUlN3c108BFloat16EE_St5arrayIPcLm2EELi4E23TrivialOffsetCalculatorILi1EjESE_NS0_6memory12LoadWithCastILi1EEENSF_13StoreWithCastILi1EEEEEviT_T0_T2_T3_T4_T5_)
	.align		4
        /*0054*/ 	.word	index@(__assertfail)
	.align		4
        /*0058*/ 	.word	index@(_ZN2at6native18elementwise_kernelILi128ELi4EZNS0_15gpu_kernel_implIZZZNS0_61_GLOBAL__N__b29612f4_23_ActivationMishKernel_cu_f5210f67_354811mish_kernelERNS_18TensorIteratorBaseEENKUlvE_clEvENKUlvE1_clEvEUlN3c104HalfEE_EEvS5_RKT_EUliE_EEviT1_)
	.align		4
        /*005c*/ 	.word	index@(__assertfail)
	.align		4
        /*0060*/ 	.word	index@(_ZN2at6native27unrolled_elementwise_kernelIZZZNS0_61_GLOBAL__N__b29612f4_23_ActivationMishKernel_cu_f5210f67_354811mish_kernelERNS_18TensorIteratorBaseEENKUlvE_clEvENKUlvE1_clEvEUlN3c104HalfEE_St5arrayIPcLm2EELi4E23TrivialOffsetCalculatorILi1EjESE_NS0_6memory12LoadWithCastILi1EEENSF_13StoreWithCastILi1EEEEEviT_T0_T2_T3_T4_T5_)
	.align		4
        /*0064*/ 	.word	index@(__assertfail)
	.align		4
        /*0068*/ 	.word	index@(_ZN2at6native18elementwise_kernelILi128ELi4EZNS0_15gpu_kernel_implIZZZNS0_61_GLOBAL__N__b29612f4_23_ActivationMishKernel_cu_f5210f67_354811mish_kernelERNS_18TensorIteratorBaseEENKUlvE_clEvENKUlvE0_clEvEUlfE_EEvS5_RKT_EUliE_EEviT1_)
	.align		4
        /*006c*/ 	.word	index@(__assertfail)
	.align		4
        /*0070*/ 	.word	index@(_ZN2at6native27unrolled_elementwise_kernelIZZZNS0_61_GLOBAL__N__b29612f4_23_ActivationMishKernel_cu_f5210f67_354811mish_kernelERNS_18TensorIteratorBaseEENKUlvE_clEvENKUlvE0_clEvEUlfE_St5arrayIPcLm2EELi4E23TrivialOffsetCalculatorILi1EjESC_NS0_6memory12LoadWithCastILi1EEENSD_13StoreWithCastILi1EEEEEviT_T0_T2_T3_T4_T5_)
	.align		4
        /*0074*/ 	.word	index@(__assertfail)
	.align		4
        /*0078*/ 	.word	index@(_ZN2at6native18elementwise_kernelILi128ELi4EZNS0_15gpu_kernel_implIZZZNS0_61_GLOBAL__N__b29612f4_23_ActivationMishKernel_cu_f5210f67_354811mish_kernelERNS_18TensorIteratorBaseEENKUlvE_clEvENKUlvE_clEvEUldE_EEvS5_RKT_EUliE_EEviT1_)
	.align		4
        /*007c*/ 	.word	index@(__assertfail)
	.align		4
        /*0080*/ 	.word	index@(_ZN2at6native27unrolled_elementwise_kernelIZZZNS0_61_GLOBAL__N__b29612f4_23_ActivationMishKernel_cu_f5210f67_354811mish_kernelERNS_18TensorIteratorBaseEENKUlvE_clEvENKUlvE_clEvEUldE_St5arrayIPcLm2EELi4E23TrivialOffsetCalculatorILi1EjESC_NS0_6memory12LoadWithCastILi1EEENSD_13StoreWithCastILi1EEEEEviT_T0_T2_T3_T4_T5_)
	.align		4
        /*0084*/ 	.word	index@(__assertfail)
	.align		4
        /*0088*/ 	.word	0x00000000
	.align		4
        /*008c*/ 	.word	0xfffffffe
	.align		4
        /*0090*/ 	.word	0x00000000
	.align		4
        /*0094*/ 	.word	0xfffffffd
	.align		4
        /*0098*/ 	.word	0x00000000
	.align		4
        /*009c*/ 	.word	0xfffffffc


//--------------------- .nv.constant4             --------------------------
	.section	.nv.constant4,"a",@progbits
	.align	8
	.align		8
.nv.constant4:
        /*0000*/ 	.dword	__assertfail
	.align		8
        /*0008*/ 	.dword	__unnamed_1
	.align		8
        /*0010*/ 	.dword	__unnamed_2
	.align		8
        /*0018*/ 	.dword	__unnamed_3
	.align		8
        /*0020*/ 	.dword	__unnamed_4
	.align		8
        /*0028*/ 	.dword	__unnamed_5
	.align		8
        /*0030*/ 	.dword	__unnamed_6
	.align		8
        /*0038*/ 	.dword	__unnamed_7
	.align		8
        /*0040*/ 	.dword	__unnamed_8
	.align		8
        /*0048*/ 	.dword	_ZN59_INTERNAL_b29612f4_23_ActivationMishKernel_cu_f5210f67_35484cuda3std3__461_GLOBAL__N__b29612f4_23_ActivationMishKernel_cu_f5210f67_35486ignoreE
	.align		8
        /*0050*/ 	.dword	_ZN59_INTERNAL_b29612f4_23_ActivationMishKernel_cu_f5210f67_35484cuda3std3__45__cpo5beginE
	.align		8
        /*0058*/ 	.dword	_ZN59_INTERNAL_b29612f4_23_ActivationMishKernel_cu_f5210f67_35484cuda3std3__45__cpo3endE
	.align		8
        /*0060*/ 	.dword	_ZN59_INTERNAL_b29612f4_23_ActivationMishKernel_cu_f5210f67_35484cuda3std3__45__cpo6cbeginE
	.align		8
        /*0068*/ 	.dword	_ZN59_INTERNAL_b29612f4_23_ActivationMishKernel_cu_f5210f67_35484cuda3std3__45__cpo4cendE
	.align		8
        /*0070*/ 	.dword	_ZN59_INTERNAL_b29612f4_23_ActivationMishKernel_cu_f5210f67_35484cuda3std3__45__cpo6rbeginE
	.align		8
        /*0078*/ 	.dword	_ZN59_INTERNAL_b29612f4_23_ActivationMishKernel_cu_f5210f67_35484cuda3std3__45__cpo4rendE
	.align		8
        /*0080*/ 	.dword	_ZN59_INTERNAL_b29612f4_23_ActivationMishKernel_cu_f5210f67_35484cuda3std3__45__cpo7crbeginE
	.align		8
        /*0088*/ 	.dword	_ZN59_INTERNAL_b29612f4_23_ActivationMishKernel_cu_f5210f67_35484cuda3std3__45__cpo5crendE
	.align		8
        /*0090*/ 	.dword	_ZN59_INTERNAL_b29612f4_23_ActivationMishKernel_cu_f5210f67_35484cuda3std3__419piecewise_constructE
	.align		8
        /*0098*/ 	.dword	_ZN59_INTERNAL_b29612f4_23_ActivationMishKernel_cu_f5210f67_35484cuda3std3__48in_placeE
	.align		8
        /*00a0*/ 	.dword	_ZN59_INTERNAL_b29612f4_23_ActivationMishKernel_cu_f5210f67_35484cuda3std3__420unreachable_sentinelE
	.align		8
        /*00a8*/ 	.dword	_ZN59_INTERNAL_b29612f4_23_ActivationMishKernel_cu_f5210f67_35484cuda3std6ranges3__45__cpo4swapE
	.align		8
        /*00b0*/ 	.dword	_ZN59_INTERNAL_b29612f4_23_ActivationMishKernel_cu_f5210f67_35484cuda3std6ranges3__45__cpo9iter_moveE
	.align		8
        /*00b8*/ 	.dword	_ZN59_INTERNAL_b29612f4_23_ActivationMishKernel_cu_f5210f67_35484cuda3std6ranges3__45__cpo5beginE
	.align		8
        /*00c0*/ 	.dword	_ZN59_INTERNAL_b29612f4_23_ActivationMishKernel_cu_f5210f67_35484cuda3std6ranges3__45__cpo3endE
	.align		8
        /*00c8*/ 	.dword	_ZN59_INTERNAL_b29612f4_23_ActivationMishKernel_cu_f5210f67_35484cuda3std6ranges3__45__cpo6cbeginE
	.align		8
        /*00d0*/ 	.dword	_ZN59_INTERNAL_b29612f4_23_ActivationMishKernel_cu_f5210f67_35484cuda3std6ranges3__45__cpo4cendE
	.align		8
        /*00d8*/ 	.dword	_ZN59_INTERNAL_b29612f4_23_ActivationMishKernel_cu_f5210f67_35484cuda3std6ranges3__45__cpo7advanceE
	.align		8
        /*00e0*/ 	.dword	_ZN59_INTERNAL_b29612f4_23_ActivationMishKernel_cu_f5210f67_35484cuda3std6ranges3__45__cpo9iter_swapE
	.align		8
        /*00e8*/ 	.dword	_ZN59_INTERNAL_b29612f4_23_ActivationMishKernel_cu_f5210f67_35484cuda3std6ranges3__45__cpo4nextE
	.align		8
        /*00f0*/ 	.dword	_ZN59_INTERNAL_b29612f4_23_ActivationMishKernel_cu_f5210f67_35484cuda3std6ranges3__45__cpo4prevE
	.align		8
        /*00f8*/ 	.dword	_ZN59_INTERNAL_b29612f4_23_ActivationMishKernel_cu_f5210f67_35484cuda3std6ranges3__45__cpo4dataE
	.align		8
        /*0100*/ 	.dword	_ZN59_INTERNAL_b29612f4_23_ActivationMishKernel_cu_f5210f67_35484cuda3std6ranges3__45__cpo5cdataE
	.align		8
        /*0108*/ 	.dword	_ZN59_INTERNAL_b29612f4_23_ActivationMishKernel_cu_f5210f67_35484cuda3std6ranges3__45__cpo4sizeE
	.align		8
        /*0110*/ 	.dword	_ZN59_INTERNAL_b29612f4_23_ActivationMishKernel_cu_f5210f67_35484cuda3std6ranges3__45__cpo5ssizeE
	.align		8
        /*0118*/ 	.dword	_ZN59_INTERNAL_b29612f4_23_ActivationMishKernel_cu_f5210f67_35484cuda3std6ranges3__45__cpo8distanceE
	.align		8
        /*0120*/ 	.dword	_ZN59_INTERNAL_b29612f4_23_ActivationMishKernel_cu_f5210f67_35486thrust23THRUST_300001_SM_900_NS6system6detail10sequential3seqE
	.align		8
        /*0128*/ 	.dword	$str$6
	.align		8
        /*0130*/ 	.dword	$str$7


//--------------------- .text._ZN2at6native18elementwise_kernelILi128ELi4EZNS0_15gpu_kernel_implIZZZNS0_61_GLOBAL__N__b29612f4_23_ActivationMishKernel_cu_f5210f67_354820mish_backward_kernelERNS_14TensorIteratorEENKUlvE_clEvENKUlvE2_clEvEUlN3c108BFloat16ES9_E_EEvRNS_18TensorIteratorBaseERKT_EUliE_EEviT1_ --------------------------
	.section	.text._ZN2at6native18elementwise_kernelILi128ELi4EZNS0_15gpu_kernel_implIZZZNS0_61_GLOBAL__N__b29612f4_23_ActivationMishKernel_cu_f5210f67_354820mish_backward_kernelERNS_14TensorIteratorEENKUlvE_clEvENKUlvE2_clEvEUlN3c108BFloat16ES9_E_EEvRNS_18TensorIteratorBaseERKT_EUliE_EEviT1_,"ax",@progbits
	.align	128
        .global         _ZN2at6native18elementwise_kernelILi128ELi4EZNS0_15gpu_kernel_implIZZZNS0_61_GLOBAL__N__b29612f4_23_ActivationMishKernel_cu_f5210f67_354820mish_backward_kernelERNS_14TensorIteratorEENKUlvE_clEvENKUlvE2_clEvEUlN3c108BFloat16ES9_E_EEvRNS_18TensorIteratorBaseERKT_EUliE_EEviT1_
        .type           _ZN2at6native18elementwise_kernelILi128ELi4EZNS0_15gpu_kernel_implIZZZNS0_61_GLOBAL__N__b29612f4_23_ActivationMishKernel_cu_f5210f67_354820mish_backward_kernelERNS_14TensorIteratorEENKUlvE_clEvENKUlvE2_clEvEUlN3c108BFloat16ES9_E_EEvRNS_18TensorIteratorBaseERKT_EUliE_EEviT1_,@function
        .size           _ZN2at6native18elementwise_kernelILi128ELi4EZNS0_15gpu_kernel_implIZZZNS0_61_GLOBAL__N__b29612f4_23_ActivationMishKernel_cu_f5210f67_354820mish_backward_kernelERNS_14TensorIteratorEENKUlvE_clEvENKUlvE2_clEvEUlN3c108BFloat16ES9_E_EEvRNS_18TensorIteratorBaseERKT_EUliE_EEviT1_,(.L_x_8574 - _ZN2at6native18elementwise_kernelILi128ELi4EZNS0_15gpu_kernel_implIZZZNS0_61_GLOBAL__N__b29612f4_23_ActivationMishKernel_cu_f5210f67_354820mish_backward_kernelERNS_14TensorIteratorEENKUlvE_clEvENKUlvE2_clEvEUlN3c108BFloat16ES9_E_EEvRNS_18TensorIteratorBaseERKT_EUliE_EEviT1_)
        .other          _ZN2at6native18elementwise_kernelILi128ELi4EZNS0_15gpu_kernel_implIZZZNS0_61_GLOBAL__N__b29612f4_23_ActivationMishKernel_cu_f5210f67_354820mish_backward_kernelERNS_14TensorIteratorEENKUlvE_clEvENKUlvE2_clEvEUlN3c108BFloat16ES9_E_EEvRNS_18TensorIteratorBaseERKT_EUliE_EEviT1_,@"STO_CUDA_ENTRY STV_DEFAULT"
_ZN2at6native18elementwise_kernelILi128ELi4EZNS0_15gpu_kernel_implIZZZNS0_61_GLOBAL__N__b29612f4_23_ActivationMishKernel_cu_f5210f67_354820mish_backward_kernelERNS_14TensorIteratorEENKUlvE_clEvENKUlvE2_clEvEUlN3c108BFloat16ES9_E_EEvRNS_18TensorIteratorBaseERKT_EUliE_EEviT1_:
.text._ZN2at6native18elementwise_kernelILi128ELi4EZNS0_15gpu_kernel_implIZZZNS0_61_GLOBAL__N__b29612f4_23_ActivationMishKernel_cu_f5210f67_354820mish_backward_kernelERNS_14TensorIteratorEENKUlvE_clEvENKUlvE2_clEvEUlN3c108BFloat16ES9_E_EEvRNS_18TensorIteratorBaseERKT_EUliE_EEviT1_:
[----:B------:R-:W0:Y:S01]  /*0000*/  LDC R1, c[0x0][0x28] ;  /* 0x00000a00ff017b82 */ /* 0x000e220000000800 */
[----:B------:R-:W1:Y:S01]  /*0010*/  S2R R18, SR_CTAID.X ;  /* 0x0000000000127919 */ /* 0x000e620000002500 */
[----:B------:R-:W-:Y:S01]  /*0020*/  ULDC UR4, c[0x0][0x210] ;  /* 0x0000840000047ab9 */ /* 0x000fe20000000800 */
[----:B------:R-:W-:Y:S01]  /*0030*/  ULDC.64 UR36, c[0x0][0x208] ;  /* 0x0000820000247ab9 */ /* 0x000fe20000000a00 */
[----:B------:R-:W-:Y:S01]  /*0040*/  BSSY B6, `(.L_x_0) ;  /* 0x0000496000067945 */ /* 0x000fe20003800000 */
[----:B------:R-:W1:Y:S02]  /*0050*/  S2R R23, SR_TID.X ;  /* 0x0000000000177919 */ /* 0x000e640000002100 */
[----:B-1----:R-:W-:-:S05]  /*0060*/  IMAD R19, R18, 0x200, R23 ;  /* 0x0000020012137824 */ /* 0x002fca00078e0217 */
[----:B------:R-:W-:-:S13]  /*0070*/  ISETP.GE.AND P0, PT, R19, UR4, PT ;  /* 0x0000000413007c0c */ /* 0x000fda000bf06270 */
[----:B0-----:R-:W-:Y:S05]  /*0080*/  @P0 BRA `(.L_x_1) ;  /* 0x0000004800440947 */ /* 0x001fea0003800000 */
[----:B------:R-:W0:Y:S01]  /*0090*/  LDC R6, c[0x0][0x218] ;  /* 0x00008600ff067b82 */ /* 0x000e220000000800 */
[----:B------:R-:W-:Y:S02]  /*00a0*/  IMAD.MOV.U32 R22, RZ, RZ, RZ ;  /* 0x000000ffff167224 */ /* 0x000fe400078e00ff */
[----:B------:R-:W-:Y:S02]  /*00b0*/  IMAD.MOV.U32 R0, RZ, RZ, RZ ;  /* 0x000000ffff007224 */ /* 0x000fe400078e00ff */
[----:B------:R-:W-:Y:S01]  /*00c0*/  IMAD.MOV.U32 R16, RZ, RZ, RZ ;  /* 0x000000ffff107224 */ /* 0x000fe200078e00ff */
[----:B0-----:R-:W-:-:S13]  /*00d0*/  ISETP.NE.AND P0, PT, R6, RZ, PT ;  /* 0x000000ff0600720c */ /* 0x001fda0003f05270 */
[----:B------:R-:W-:Y:S05]  /*00e0*/  @!P0 BRA `(.L_x_2) ;  /* 0x0000001400748947 */ /* 0x000fea0003800000 */
[----:B------:R-:W-:Y:S01]  /*00f0*/  IMAD.MOV.U32 R2, RZ, RZ, RZ ;  /* 0x000000ffff027224 */ /* 0x000fe200078e00ff */
[----:B------:R-:W-:Y:S01]  /*0100*/  ULDC.64 UR4, c[0x0][0x220] ;  /* 0x0000880000047ab9 */ /* 0x000fe20000000a00 */
[----:B------:R-:W-:Y:S01]  /*0110*/  IMAD.MOV.U32 R3, RZ, RZ, R19 ;  /* 0x000000ffff037224 */ /* 0x000fe200078e0013 */
[----:B------:R-:W-:Y:S01]  /*0120*/  ISETP.NE.AND P0, PT, R6, 0x1, PT ;  /* 0x000000010600780c */ /* 0x000fe20003f05270 */
[----:B------:R-:W-:Y:S01]  /*0130*/  ULDC UR6, c[0x0][0x350] ;  /* 0x0000d40000067ab9 */ /* 0x000fe20000000800 */
[----:B------:R-:W-:Y:S01]  /*0140*/  IMAD.HI.U32 R2, R19, UR4, R2 ;  /* 0x0000000413027c27 */ /* 0x000fe2000f8e0002 */
[----:B------:R-:W-:-:S04]  /*0150*/  ULDC UR4, c[0x0][0x21c] ;  /* 0x0000870000047ab9 */ /* 0x000fc80000000800 */
[----:B------:R-:W-:-:S05]  /*0160*/  SHF.R.U32.HI R3, RZ, UR5, R2 ;  /* 0x00000005ff037c19 */ /* 0x000fca0008011602 */
[----:B------:R-:W-:-:S04]  /*0170*/  IMAD.MOV R0, RZ, RZ, -R3 ;  /* 0x000000ffff007224 */ /* 0x000fc800078e0a03 */
[----:B------:R-:W-:Y:S01]  /*0180*/  IMAD R19, R0, UR4, R19 ;  /* 0x0000000400137c24 */ /* 0x000fe2000f8e0213 */
[----:B------:R-:W-:-:S03]  /*0190*/  ULDC.64 UR4, c[0x0][0x348] ;  /* 0x0000d20000047ab9 */ /* 0x000fc60000000a00 */
[C---:B------:R-:W-:Y:S02]  /*01a0*/  IMAD R16, R19.reuse, UR4, RZ ;  /* 0x0000000413107c24 */ /* 0x040fe4000f8e02ff */
[C---:B------:R-:W-:Y:S02]  /*01b0*/  IMAD R0, R19.reuse, UR5, RZ ;  /* 0x0000000513007c24 */ /* 0x040fe4000f8e02ff */
[----:B------:R-:W-:Y:S01]  /*01c0*/  IMAD R22, R19, UR6, RZ ;  /* 0x0000000613167c24 */ /* 0x000fe2000f8e02ff */
[----:B------:R-:W-:Y:S06]  /*01d0*/  @!P0 BRA `(.L_x_2) ;  /* 0x0000001400388947 */ /* 0x000fec0003800000 */
[----:B------:R-:W-:Y:S01]  /*01e0*/  IMAD.MOV.U32 R2, RZ, RZ, RZ ;  /* 0x000000ffff027224 */ /* 0x000fe200078e00ff */
[----:B------:R-:W-:Y:S01]  /*01f0*/  ULDC.64 UR6, c[0x0][0x228] ;  /* 0x00008a0000067ab9 */ /* 0x000fe20000000a00 */
[----:B------:R-:W-:Y:S01]  /*0200*/  ULDC UR4, c[0x0][0x230] ;  /* 0x00008c0000047ab9 */ /* 0x000fe20000000800 */
[----:B------:R-:W-:Y:S01]  /*0210*/  ISETP.NE.AND P0, PT, R6, 0x2, PT ;  /* 0x000000020600780c */ /* 0x000fe20003f05270 */
[----:B------:R-:W-:-:S05]  /*0220*/  IMAD.HI.U32 R4, R3, UR7, R2 ;  /* 0x0000000703047c27 */ /* 0x000fca000f8e0002 */
[----:B------:R-:W-:Y:S01]  /*0230*/  SHF.R.U32.HI R5, RZ, UR4, R4 ;  /* 0x00000004ff057c19 */ /* 0x000fe20008011604 */
[----:B------:R-:W-:-:S04]  /*0240*/  ULDC UR4, c[0x0][0x354] ;  /* 0x0000d50000047ab9 */ /* 0x000fc80000000800 */
[----:B------:R-:W-:-:S04]  /*0250*/  IMAD.MOV R2, RZ, RZ, -R5 ;  /* 0x000000ffff027224 */ /* 0x000fc800078e0a05 */
[----:B------:R-:W-:Y:S01]  /*0260*/  IMAD R3, R2, UR6, R3 ;  /* 0x0000000602037c24 */ /* 0x000fe2000f8e0203 */
[----:B------:R-:W-:-:S03]  /*0270*/  ULDC.64 UR6, c[0x0][0x358] ;  /* 0x0000d60000067ab9 */ /* 0x000fc60000000a00 */
[C---:B------:R-:W-:Y:S02]  /*0280*/  IMAD R16, R3.reuse, UR4, R16 ;  /* 0x0000000403107c24 */ /* 0x040fe4000f8e0210 */
[C---:B------:R-:W-:Y:S02]  /*0290*/  IMAD R0, R3.reuse, UR6, R0 ;  /* 0x0000000603007c24 */ /* 0x040fe4000f8e0200 */
[----:B------:R-:W-:Y:S01]  /*02a0*/  IMAD R22, R3, UR7, R22 ;  /* 0x0000000703167c24 */ /* 0x000fe2000f8e0216 */
[----:B------:R-:W-:Y:S06]  /*02b0*/  @!P0 BRA `(.L_x_2) ;  /* 0x0000001400008947 */ /* 0x000fec0003800000 */
[----:B------:R-:W-:Y:S01]  /*02c0*/  IMAD.MOV.U32 R4, RZ, RZ, RZ ;  /* 0x000000ffff047224 */ /* 0x000fe200078e00ff */
[----:B------:R-:W-:Y:S01]  /*02d0*/  ULDC.64 UR4, c[0x0][0x238] ;  /* 0x00008e0000047ab9 */ /* 0x000fe20000000a00 */
        /* <DEDUP_REMOVED lines=308> */
[----:B------:R-:W-:Y:S02]  /*1620*/  ULDC UR6, c[0x0][0x470] ;  /* 0x00011c0000067ab9 */ /* 0x000fe40000000800 */
        /* <DEDUP_REMOVED lines=8> */
[----:B------:R-:W-:-:S07]  /*16b0*/  IMAD R22, R5, UR6, R22 ;  /* 0x0000000605167c24 */ /* 0x000fce000f8e0216 */
.L_x_2:
[----:B------:R-:W0:Y:S01]  /*16c0*/  LDC.U8 R5, c[0x0][0x492] ;  /* 0x00012480ff057b82 */ /* 0x000e220000000000 */
[----:B------:R-:W-:Y:S01]  /*16d0*/  ULDC.64 UR4, c[0x0][0x478] ;  /* 0x00011e0000047ab9 */ /* 0x000fe20000000a00 */
[----:B------:R-:W-:Y:S01]  /*16e0*/  ULDC.64 UR6, c[0x0][0x480] ;  /* 0x0001200000067ab9 */ /* 0x000fe20000000a00 */
[----:B------:R-:W-:Y:S02]  /*16f0*/  IADD3 R16, P1, R16, UR4, RZ ;  /* 0x0000000410107c10 */ /* 0x000fe4000ff3e0ff */
[----:B------:R-:W-:-:S03]  /*1700*/  IADD3 R2, P2, R0, UR6, RZ ;  /* 0x0000000600027c10 */ /* 0x000fc6000ff5e0ff */
[----:B------:R-:W-:Y:S02]  /*1710*/  IMAD.X R17, RZ, RZ, UR5, P1 ;  /* 0x00000005ff117e24 */ /* 0x000fe400088e06ff */
[----:B------:R-:W-:Y:S01]  /*1720*/  IMAD.X R3, RZ, RZ, UR7, P2 ;  /* 0x00000007ff037e24 */ /* 0x000fe200090e06ff */
[----:B0-----:R-:W-:-:S04]  /*1730*/  PRMT R4, R5, 0x9910, RZ ;  /* 0x0000991005047816 */ /* 0x001fc800000000ff */
[----:B------:R-:W-:-:S13]  /*1740*/  ISETP.GT.AND P0, PT, R4, 0x9, PT ;  /* 0x000000090400780c */ /* 0x000fda0003f04270 */
[----:B------:R-:W-:Y:S05]  /*1750*/  @P0 BRA `(.L_x_3) ;  /* 0x0000000400300947 */ /* 0x000fea0003800000 */
[----:B------:R-:W-:-:S13]  /*1760*/  ISETP.GT.AND P0, PT, R4, 0x4, PT ;  /* 0x000000040400780c */ /* 0x000fda0003f04270 */
[----:B------:R-:W-:Y:S05]  /*1770*/  @P0 BRA `(.L_x_4) ;  /* 0x0000000000940947 */ /* 0x000fea0003800000 */
[----:B------:R-:W-:-:S13]  /*1780*/  ISETP.GT.AND P0, PT, R4, 0x1, PT ;  /* 0x000000010400780c */ /* 0x000fda0003f04270 */
[----:B------:R-:W-:Y:S05]  /*1790*/  @P0 BRA `(.L_x_5) ;  /* 0x0000000000380947 */ /* 0x000fea0003800000 */
[----:B------:R-:W-:-:S13]  /*17a0*/  ISETP.NE.AND P0, PT, R5, RZ, PT ;  /* 0x000000ff0500720c */ /* 0x000fda0003f05270 */
[----:B------:R-:W-:Y:S05]  /*17b0*/  @!P0 BRA `(.L_x_6) ;  /* 0x00000000001c8947 */ /* 0x000fea0003800000 */
[----:B------:R-:W-:-:S13]  /*17c0*/  ISETP.NE.AND P0, PT, R4, 0x1, PT ;  /* 0x000000010400780c */ /* 0x000fda0003f05270 */
[----:B------:R-:W-:Y:S05]  /*17d0*/  @P0 BRA `(.L_x_7) ;  /* 0x0000000c00840947 */ /* 0x000fea0003800000 */
[----:B------:R-:W2:Y:S02]  /*17e0*/  LDG.E.S8 R2, desc[UR36][R2.64] ;  /* 0x0000002402027981 */ /* 0x000ea4000c1e1300 */
[----:B--2---:R-:W0:Y:S02]  /*17f0*/  I2F.S16 R0, R2 ;  /* 0x0000000200007306 */ /* 0x004e240000101400 */
[----:B0-----:R-:W-:-:S04]  /*1800*/  F2FP.BF16.F32.PACK_AB R0, RZ, R0 ;  /* 0x00000000ff00723e */ /* 0x001fc800000010ff */
[----:B------:R-:W-:Y:S01]  /*1810*/  PRMT R19, R0, 0x7610, R19 ;  /* 0x0000761000137816 */ /* 0x000fe20000000013 */
[----:B------:R-:W-:Y:S06]  /*1820*/  BRA `(.L_x_8) ;  /* 0x0000000c00dc7947 */ /* 0x000fec0003800000 */
.L_x_6:
[----:B------:R-:W2:Y:S02]  /*1830*/  LDG.E.U8 R2, desc[UR36][R2.64] ;  /* 0x0000002402027981 */ /* 0x000ea4000c1e1100 */
[----:B--2---:R-:W-:-:S04]  /*1840*/  I2FP.F32.U32 R0, R2 ;  /* 0x0000000200007245 */ /* 0x004fc80000201000 */
[----:B------:R-:W-:-:S04]  /*1850*/  F2FP.BF16.F32.PACK_AB R0, RZ, R0 ;  /* 0x00000000ff00723e */ /* 0x000fc800000010ff */
[----:B------:R-:W-:Y:S01]  /*1860*/  PRMT R19, R0, 0x7610, R19 ;  /* 0x0000761000137816 */ /* 0x000fe20000000013 */
[----:B------:R-:W-:Y:S06]  /*1870*/  BRA `(.L_x_8) ;  /* 0x0000000c00c87947 */ /* 0x000fec0003800000 */
.L_x_5:
[----:B------:R-:W-:-:S13]  /*1880*/  ISETP.NE.AND P0, PT, R4, 0x2, PT ;  /* 0x000000020400780c */ /* 0x000fda0003f05270 */
[----:B------:R-:W-:Y:S05]  /*1890*/  @!P0 BRA `(.L_x_9) ;  /* 0x0000000000388947 */ /* 0x000fea0003800000 */
[----:B------:R-:W-:-:S13]  /*18a0*/  ISETP.NE.AND P0, PT, R4, 0x3, PT ;  /* 0x000000030400780c */ /* 0x000fda0003f05270 */
[----:B------:R-:W-:Y:S05]  /*18b0*/  @!P0 BRA `(.L_x_10) ;  /* 0x00000000001c8947 */ /* 0x000fea0003800000 */
[----:B------:R-:W-:-:S13]  /*18c0*/  ISETP.NE.AND P0, PT, R4, 0x4, PT ;  /* 0x000000040400780c */ /* 0x000fda0003f05270 */
[----:B------:R-:W-:Y:S05]  /*18d0*/  @P0 BRA `(.L_x_7) ;  /* 0x0000000c00440947 */ /* 0x000fea0003800000 */
[----:B------:R-:W2:Y:S02]  /*18e0*/  LDG.E.64 R2, desc[UR36][R2.64] ;  /* 0x0000002402027981 */ /* 0x000ea4000c1e1b00 */
[----:B--2---:R-:W0:Y:S02]  /*18f0*/  I2F.S64 R0, R2 ;  /* 0x0000000200007312 */ /* 0x004e240000301400 */
[----:B0-----:R-:W-:-:S04]  /*1900*/  F2FP.BF16.F32.PACK_AB R0, RZ, R0 ;  /* 0x00000000ff00723e */ /* 0x001fc800000010ff */
[----:B------:R-:W-:Y:S01]  /*1910*/  PRMT R19, R0, 0x7610, R19 ;  /* 0x0000761000137816 */ /* 0x000fe20000000013 */
[----:B------:R-:W-:Y:S06]  /*1920*/  BRA `(.L_x_8) ;  /* 0x0000000c009c7947 */ /* 0x000fec0003800000 */
.L_x_10:
[----:B------:R-:W2:Y:S02]  /*1930*/  LDG.E R2, desc[UR36][R2.64] ;  /* 0x0000002402027981 */ /* 0x000ea4000c1e1900 */
[----:B--2---:R-:W-:-:S04]  /*1940*/  I2FP.F32.S32 R0, R2 ;  /* 0x0000000200007245 */ /* 0x004fc80000201400 */
[----:B------:R-:W-:-:S04]  /*1950*/  F2FP.BF16.F32.PACK_AB R0, RZ, R0 ;  /* 0x00000000ff00723e */ /* 0x000fc800000010ff */
[----:B------:R-:W-:Y:S01]  /*1960*/  PRMT R19, R0, 0x7610, R19 ;  /* 0x0000761000137816 */ /* 0x000fe20000000013 */
[----:B------:R-:W-:Y:S06]  /*1970*/  BRA `(.L_x_8) ;  /* 0x0000000c00887947 */ /* 0x000fec0003800000 */
.L_x_9:
[----:B------:R-:W2:Y:S02]  /*1980*/  LDG.E.U16 R2, desc[UR36][R2.64] ;  /* 0x0000002402027981 */ /* 0x000ea4000c1e1500 */
[----:B--2---:R-:W0:Y:S02]  /*1990*/  I2F.S16 R0, R2 ;  /* 0x0000000200007306 */ /* 0x004e240000101400 */
[----:B0-----:R-:W-:-:S04]  /*19a0*/  F2FP.BF16.F32.PACK_AB R0, RZ, R0 ;  /* 0x00000000ff00723e */ /* 0x001fc800000010ff */
[----:B------:R-:W-:Y:S01]  /*19b0*/  PRMT R19, R0, 0x7610, R19 ;  /* 0x0000761000137816 */ /* 0x000fe20000000013 */
[----:B------:R-:W-:Y:S06]  /*19c0*/  BRA `(.L_x_8) ;  /* 0x0000000c00747947 */ /* 0x000fec0003800000 */
.L_x_4:
[----:B------:R-:W-:-:S13]  /*19d0*/  ISETP.GT.AND P0, PT, R4, 0x6, PT ;  /* 0x000000060400780c */ /* 0x000fda0003f04270 */
[----:B------:R-:W-:Y:S05]  /*19e0*/  @P0 BRA `(.L_x_11) ;  /* 0x0000000000300947 */ /* 0x000fea0003800000 */
[----:B------:R-:W-:-:S13]  /*19f0*/  ISETP.NE.AND P0, PT, R4, 0x5, PT ;  /* 0x000000050400780c */ /* 0x000fda0003f05270 */
[----:B------:R-:W-:Y:S05]  /*1a00*/  @!P0 BRA `(.L_x_12) ;  /* 0x0000000000148947 */ /* 0x000fea0003800000 */
[----:B------:R-:W-:-:S13]  /*1a10*/  ISETP.NE.AND P0, PT, R4, 0x6, PT ;  /* 0x000000060400780c */ /* 0x000fda0003f05270 */
[----:B------:R-:W-:Y:S05]  /*1a20*/  @P0 BRA `(.L_x_7) ;  /* 0x0000000800f00947 */ /* 0x000fea0003800000 */
[----:B------:R-:W2:Y:S02]  /*1a30*/  LDG.E R2, desc[UR36][R2.64] ;  /* 0x0000002402027981 */ /* 0x000ea4000c1e1900 */
[----:B--2---:R-:W-:Y:S01]  /*1a40*/  F2FP.BF16.F32.PACK_AB R19, RZ, R2 ;  /* 0x00000002ff13723e */ /* 0x004fe200000010ff */
[----:B------:R-:W-:Y:S06]  /*1a50*/  BRA `(.L_x_8) ;  /* 0x0000000c00507947 */ /* 0x000fec0003800000 */
.L_x_12:
[----:B------:R-:W2:Y:S02]  /*1a60*/  LDG.E.U16 R0, desc[UR36][R2.64] ;  /* 0x0000002402007981 */ /* 0x000ea4000c1e1500 */
[----:B--2---:R-:W-:-:S05]  /*1a70*/  HADD2.F32 R0, -RZ, R0.H0_H0 ;  /* 0x20000000ff007230 */ /* 0x004fca0000004100 */
[----:B------:R-:W-:-:S04]  /*1a80*/  F2FP.BF16.F32.PACK_AB R0, RZ, R0 ;  /* 0x00000000ff00723e */ /* 0x000fc800000010ff */
[----:B------:R-:W-:Y:S01]  /*1a90*/  PRMT R19, R0, 0x7610, R19 ;  /* 0x0000761000137816 */ /* 0x000fe20000000013 */
[----:B------:R-:W-:Y:S06]  /*1aa0*/  BRA `(.L_x_8) ;  /* 0x0000000c003c7947 */ /* 0x000fec0003800000 */
.L_x_11:
[----:B------:R-:W-:-:S13]  /*1ab0*/  ISETP.NE.AND P0, PT, R4, 0x7, PT ;  /* 0x000000070400780c */ /* 0x000fda0003f05270 */
[----:B------:R-:W-:Y:S05]  /*1ac0*/  @!P0 BRA `(.L_x_13) ;  /* 0x0000000000308947 */ /* 0x000fea0003800000 */
[----:B------:R-:W-:-:S13]  /*1ad0*/  ISETP.NE.AND P0, PT, R4, 0x8, PT ;  /* 0x000000080400780c */ /* 0x000fda0003f05270 */
[----:B------:R-:W-:Y:S05]  /*1ae0*/  @!P0 BRA `(.L_x_14) ;  /* 0x0000000000148947 */ /* 0x000fea0003800000 */
[----:B------:R-:W-:-:S13]  /*1af0*/  ISETP.NE.AND P0, PT, R4, 0x9, PT ;  /* 0x000000090400780c */ /* 0x000fda0003f05270 */
[----:B------:R-:W-:Y:S05]  /*1b00*/  @P0 BRA `(.L_x_7) ;  /* 0x0000000800b80947 */ /* 0x000fea0003800000 */
[----:B------:R-:W2:Y:S02]  /*1b10*/  LDG.E R2, desc[UR36][R2.64] ;  /* 0x0000002402027981 */ /* 0x000ea4000c1e1900 */
[----:B--2---:R-:W-:Y:S01]  /*1b20*/  F2FP.BF16.F32.PACK_AB R19, RZ, R2 ;  /* 0x00000002ff13723e */ /* 0x004fe200000010ff */
[----:B------:R-:W-:Y:S06]  /*1b30*/  BRA `(.L_x_8) ;  /* 0x0000000c00187947 */ /* 0x000fec0003800000 */
.L_x_14:
[----:B------:R-:W2:Y:S02]  /*1b40*/  LDG.E.U16 R2, desc[UR36][R2.64] ;  /* 0x0000002402027981 */ /* 0x000ea4000c1e1500 */
[----:B--2---:R-:W-:-:S05]  /*1b50*/  HADD2.F32 R0, -RZ, R2.H0_H0 ;  /* 0x20000002ff007230 */ /* 0x004fca0000004100 */
[----:B------:R-:W-:-:S04]  /*1b60*/  F2FP.BF16.F32.PACK_AB R0, RZ, R0 ;  /* 0x00000000ff00723e */ /* 0x000fc800000010ff */
[----:B------:R-:W-:Y:S01]  /*1b70*/  PRMT R19, R0, 0x7610, R19 ;  /* 0x0000761000137816 */ /* 0x000fe20000000013 */
[----:B------:R-:W-:Y:S06]  /*1b80*/  BRA `(.L_x_8) ;  /* 0x0000000c00047947 */ /* 0x000fec0003800000 */
.L_x_13:
[----:B------:R-:W2:Y:S01]  /*1b90*/  LDG.E.64 R2, desc[UR36][R2.64] ;  /* 0x0000002402027981 */ /* 0x000ea2000c1e1b00 */
[----:B------:R-:W-:Y:S01]  /*1ba0*/  UMOV UR4, 0xf0000000 ;  /* 0xf000000000047882 */ /* 0x000fe20000000000 */
[----:B------:R-:W-:Y:S01]  /*1bb0*/  UMOV UR5, 0x380fffff ;  /* 0x380fffff00057882 */ /* 0x000fe20000000000 */
[----:B--2---:R-:W0:Y:S01]  /*1bc0*/  F2F.F32.F64 R0, R2 ;  /* 0x0000000200007310 */ /* 0x004e220000301000 */
[----:B------:R-:W-:-:S14]  /*1bd0*/  DSETP.GEU.AND P0, PT, |R2|, UR4, PT ;  /* 0x0000000402007e2a */ /* 0x000fdc000bf0e200 */
[----:B0-----:R-:W-:-:S05]  /*1be0*/  @!P0 FMUL R0, R0, 1.175494350822287508e-38 ;  /* 0x0080000000008820 */ /* 0x001fca0000400000 */
[----:B------:R-:W-:-:S04]  /*1bf0*/  F2FP.BF16.F32.PACK_AB R0, RZ, R0 ;  /* 0x00000000ff00723e */ /* 0x000fc800000010ff */
[----:B------:R-:W-:Y:S01]  /*1c00*/  PRMT R19, R0, 0x7610, R19 ;  /* 0x0000761000137816 */ /* 0x000fe20000000013 */
[----:B------:R-:W-:Y:S06]  /*1c10*/  BRA `(.L_x_8) ;  /* 0x0000000800e07947 */ /* 0x000fec0003800000 */
.L_x_3:
[----:B------:R-:W-:-:S13]  /*1c20*/  ISETP.GT.AND P0, PT, R4, 0x18, PT ;  /* 0x000000180400780c */ /* 0x000fda0003f04270 */
[----:B------:R-:W-:Y:S05]  /*1c30*/  @P0 BRA `(.L_x_15) ;  /* 0x0000000400080947 */ /* 0x000fea0003800000 */
[----:B------:R-:W-:-:S13]  /*1c40*/  ISETP.GT.AND P0, PT, R4, 0xe, PT ;  /* 0x0000000e0400780c */ /* 0x000fda0003f04270 */
[----:B------:R-:W-:Y:S05]  /*1c50*/  @P0 BRA `(.L_x_16) ;  /* 0x00000000004c0947 */ /* 0x000fea0003800000 */
[----:B------:R-:W-:-:S13]  /*1c60*/  ISETP.NE.AND P0, PT, R4, 0xa, PT ;  /* 0x0000000a0400780c */ /* 0x000fda0003f05270 */
[----:B------:R-:W-:Y:S05]  /*1c70*/  @!P0 BRA `(.L_x_17) ;  /* 0x0000000000208947 */ /* 0x000fea0003800000 */
[----:B------:R-:W-:-:S13]  /*1c80*/  ISETP.NE.AND P0, PT, R4, 0xb, PT ;  /* 0x0000000b0400780c */ /* 0x000fda0003f05270 */
[----:B------:R-:W-:Y:S05]  /*1c90*/  @P0 BRA `(.L_x_7) ;  /* 0x0000000800540947 */ /* 0x000fea0003800000 */
[----:B------:R-:W2:Y:S02]  /*1ca0*/  LDG.E.U8 R2, desc[UR36][R2.64] ;  /* 0x0000002402027981 */ /* 0x000ea4000c1e1100 */
[----:B--2---:R-:W-:-:S04]  /*1cb0*/  ISETP.NE.AND P0, PT, R2, RZ, PT ;  /* 0x000000ff0200720c */ /* 0x004fc80003f05270 */
[----:B------:R-:W-:-:S04]  /*1cc0*/  FSEL R0, RZ, 1, !P0 ;  /* 0x3f800000ff007808 */ /* 0x000fc80004000000 */
[----:B------:R-:W-:-:S04]  /*1cd0*/  F2FP.BF16.F32.PACK_AB R0, RZ, R0 ;  /* 0x00000000ff00723e */ /* 0x000fc800000010ff */
[----:B------:R-:W-:Y:S01]  /*1ce0*/  PRMT R19, R0, 0x7610, R19 ;  /* 0x0000761000137816 */ /* 0x000fe20000000013 */
[----:B------:R-:W-:Y:S06]  /*1cf0*/  BRA `(.L_x_8) ;  /* 0x0000000800a87947 */ /* 0x000fec0003800000 */
.L_x_17:
        /* <DEDUP_REMOVED lines=9> */
.L_x_16:
[----:B------:R-:W-:-:S13]  /*1d90*/  ISETP.NE.AND P0, PT, R4, 0xf, PT ;  /* 0x0000000f0400780c */ /* 0x000fda0003f05270 */
[----:B------:R-:W-:Y:S05]  /*1da0*/  @!P0 BRA `(.L_x_18) ;  /* 0x0000000000a48947 */ /* 0x000fea0003800000 */
[----:B------:R-:W-:-:S13]  /*1db0*/  ISETP.NE.AND P0, PT, R4, 0x17, PT ;  /* 0x000000170400780c */ /* 0x000fda0003f05270 */
[----:B------:R-:W-:Y:S05]  /*1dc0*/  @!P0 BRA `(.L_x_19) ;  /* 0x0000000000608947 */ /* 0x000fea0003800000 */
[----:B------:R-:W-:-:S13]  /*1dd0*/  ISETP.NE.AND P0, PT, R4, 0x18, PT ;  /* 0x000000180400780c */ /* 0x000fda0003f05270 */
[----:B------:R-:W-:Y:S05]  /*1de0*/  @P0 BRA `(.L_x_7) ;  /* 0x0000000800000947 */ /* 0x000fea0003800000 */
[----:B------:R-:W2:Y:S01]  /*1df0*/  LDG.E.U8 R0, desc[UR36][R2.64] ;  /* 0x0000002402007981 */ /* 0x000ea2000c1e1100 */
[----:B------:R-:W-:Y:S02]  /*1e00*/  IMAD.MOV.U32 R8, RZ, RZ, -0x800000 ;  /* 0xff800000ff087424 */ /* 0x000fe400078e00ff */
[----:B--2---:R-:W-:-:S05]  /*1e10*/  IMAD.SHL.U32 R0, R0, 0x1000000, RZ ;  /* 0x0100000000007824 */ /* 0x004fca00078e00ff */
[----:B------:R-:W-:-:S04]  /*1e20*/  LOP3.LUT R4, R0, 0x7f000000, RZ, 0xc0, !PT ;  /* 0x7f00000000047812 */ /* 0x000fc800078ec0ff */
[----:B------:R-:W0:Y:S01]  /*1e30*/  FLO.U32 R5, R4 ;  /* 0x0000000400057300 */ /* 0x000e2200000e0000 */
[C---:B------:R-:W-:Y:S02]  /*1e40*/  VIADD R6, R4.reuse, 0x1000000 ;  /* 0x0100000004067836 */ /* 0x040fe40000000000 */
[----:B------:R-:W-:-:S03]  /*1e50*/  VIADD R2, R4, 0xffffffff ;  /* 0xffffffff04027836 */ /* 0x000fc60000000000 */
[----:B------:R-:W-:Y:S02]  /*1e60*/  SHF.R.S32.HI R6, RZ, 0x8, R6 ;  /* 0x00000008ff067819 */ /* 0x000fe40000011406 */
[----:B------:R-:W-:Y:S02]  /*1e70*/  SHF.R.S32.HI R2, RZ, 0x1f, R2 ;  /* 0x0000001fff027819 */ /* 0x000fe40000011402 */
[----:B0-----:R-:W-:-:S04]  /*1e80*/  IADD3 R5, -R5, 0x1f, RZ ;  /* 0x0000001f05057810 */ /* 0x001fc80007ffe1ff */
[C---:B------:R-:W-:Y:S01]  /*1e90*/  ISETP.GT.U32.AND P0, PT, R5.reuse, 0x4, PT ;  /* 0x000000040500780c */ /* 0x040fe20003f04070 */
[----:B------:R-:W-:-:S05]  /*1ea0*/  VIADD R5, R5, 0xfffffffc ;  /* 0xfffffffc05057836 */ /* 0x000fca0000000000 */
[----:B------:R-:W-:-:S05]  /*1eb0*/  SEL R5, R5, RZ, P0 ;  /* 0x000000ff05057207 */ /* 0x000fca0000000000 */
[----:B------:R-:W-:Y:S01]  /*1ec0*/  IMAD R8, R5, R8, 0x3c000000 ;  /* 0x3c00000005087424 */ /* 0x000fe200078e0208 */
[----:B------:R-:W-:-:S04]  /*1ed0*/  SHF.L.U32 R5, R4, R5, RZ ;  /* 0x0000000504057219 */ /* 0x000fc800000006ff */
[----:B------:R-:W-:-:S04]  /*1ee0*/  LEA.HI R5, R5, R8, RZ, 0x1c ;  /* 0x0000000805057211 */ /* 0x000fc800078fe0ff */
[----:B------:R-:W-:-:S04]  /*1ef0*/  LOP3.LUT R5, R5, 0x7f800000, R6, 0xf8, !PT ;  /* 0x7f80000005057812 */ /* 0x000fc800078ef806 */
[----:B------:R-:W-:-:S04]  /*1f00*/  LOP3.LUT R5, R5, R2, RZ, 0x30, !PT ;  /* 0x0000000205057212 */ /* 0x000fc800078e30ff */
[----:B------:R-:W-:-:S04]  /*1f10*/  LOP3.LUT R5, R5, 0x80000000, R0, 0xf8, !PT ;  /* 0x8000000005057812 */ /* 0x000fc800078ef800 */
[----:B------:R-:W-:-:S04]  /*1f20*/  F2FP.BF16.F32.PACK_AB R5, RZ, R5 ;  /* 0x00000005ff05723e */ /* 0x000fc800000010ff */
[----:B------:R-:W-:Y:S01]  /*1f30*/  PRMT R19, R5, 0x7610, R19 ;  /* 0x0000761005137816 */ /* 0x000fe20000000013 */
[----:B------:R-:W-:Y:S06]  /*1f40*/  BRA `(.L_x_8) ;  /* 0x0000000800147947 */ /* 0x000fec0003800000 */
.L_x_19:
[----:B------:R-:W2:Y:S02]  /*1f50*/  LDG.E.U8 R2, desc[UR36][R2.64] ;  /* 0x0000002402027981 */ /* 0x000ea4000c1e1100 */
[C---:B--2---:R-:W-:Y:S02]  /*1f60*/  IMAD.SHL.U32 R0, R2.reuse, 0x2000000, RZ ;  /* 0x0200000002007824 */ /* 0x044fe400078e00ff */
[----:B------:R-:W-:-:S03]  /*1f70*/  IMAD.SHL.U32 R5, R2, 0x1000000, RZ ;  /* 0x0100000002057824 */ /* 0x000fc600078e00ff */
[----:B------:R-:W-:-:S13]  /*1f80*/  ISETP.GE.U32.AND P0, PT, R0, 0x8000000, PT ;  /* 0x080000000000780c */ /* 0x000fda0003f06070 */
[C---:B------:R-:W-:Y:S02]  /*1f90*/  @!P0 IMAD.SHL.U32 R0, R2.reuse, 0x100, RZ ;  /* 0x0000010002008824 */ /* 0x040fe400078e00ff */
[----:B------:R-:W-:-:S03]  /*1fa0*/  @P0 IMAD.SHL.U32 R4, R2, 0x200000, RZ ;  /* 0x0020000002040824 */ /* 0x000fc600078e00ff */
[----:B------:R-:W-:Y:S02]  /*1fb0*/  @!P0 LOP3.LUT R0, R0, 0x7f00, RZ, 0xc0, !PT ;  /* 0x00007f0000008812 */ /* 0x000fe400078ec0ff */
[----:B------:R-:W-:Y:S02]  /*1fc0*/  @P0 LOP3.LUT R4, R4, 0x70000000, RZ, 0xfc, !PT ;  /* 0x7000000004040812 */ /* 0x000fe400078efcff */
[----:B------:R-:W-:-:S03]  /*1fd0*/  @!P0 LOP3.LUT R0, R0, 0x3f000000, RZ, 0xfc, !PT ;  /* 0x3f00000000008812 */ /* 0x000fc600078efcff */
[----:B------:R-:W-:Y:S02]  /*1fe0*/  @P0 FMUL.FTZ R4, R4, 1.9259299443872358531e-34 ;  /* 0x0780000004040820 */ /* 0x000fe40000410000 */
[----:B------:R-:W-:-:S05]  /*1ff0*/  @!P0 FADD.FTZ R4, R0, -0.5 ;  /* 0xbf00000000048421 */ /* 0x000fca0000010000 */
[----:B------:R-:W-:-:S04]  /*2000*/  LOP3.LUT R4, R4, 0x80000000, R5, 0xf8, !PT ;  /* 0x8000000004047812 */ /* 0x000fc800078ef805 */
[----:B------:R-:W-:-:S04]  /*2010*/  F2FP.BF16.F32.PACK_AB R4, RZ, R4 ;  /* 0x00000004ff04723e */ /* 0x000fc800000010ff */
[----:B------:R-:W-:Y:S01]  /*2020*/  PRMT R19, R4, 0x7610, R19 ;  /* 0x0000761004137816 */ /* 0x000fe20000000013 */
[----:B------:R-:W-:Y:S06]  /*2030*/  BRA `(.L_x_8) ;  /* 0x0000000400d87947 */ /* 0x000fec0003800000 */
.L_x_18:
[----:B------:R0:W5:Y:S01]  /*2040*/  LDG.E.U16 R19, desc[UR36][R2.64] ;  /* 0x0000002402137981 */ /* 0x000162000c1e1500 */
[----:B------:R-:W-:Y:S05]  /*2050*/  BRA `(.L_x_8) ;  /* 0x0000000400d07947 */ /* 0x000fea0003800000 */
.L_x_15:
[----:B------:R-:W-:-:S13]  /*2060*/  ISETP.GT.AND P0, PT, R4, 0x1b, PT ;  /* 0x0000001b0400780c */ /* 0x000fda0003f04270 */
[----:B------:R-:W-:Y:S05]  /*2070*/  @P0 BRA `(.L_x_20) ;  /* 0x0000000400140947 */ /* 0x000fea0003800000 */
[----:B------:R-:W-:-:S13]  /*2080*/  ISETP.NE.AND P0, PT, R4, 0x19, PT ;  /* 0x000000190400780c */ /* 0x000fda0003f05270 */
[----:B------:R-:W-:Y:S05]  /*2090*/  @!P0 BRA `(.L_x_21) ;  /* 0x0000000000988947 */ /* 0x000fea0003800000 */
[----:B------:R-:W-:-:S13]  /*20a0*/  ISETP.NE.AND P0, PT, R4, 0x1a, PT ;  /* 0x0000001a0400780c */ /* 0x000fda0003f05270 */
[----:B------:R-:W-:Y:S05]  /*20b0*/  @!P0 BRA `(.L_x_22) ;  /* 0x00000000001c8947 */ /* 0x000fea0003800000 */
[----:B------:R-:W-:-:S13]  /*20c0*/  ISETP.NE.AND P0, PT, R4, 0x1b, PT ;  /* 0x0000001b0400780c */ /* 0x000fda0003f05270 */
[----:B------:R-:W-:Y:S05]  /*20d0*/  @P0 BRA `(.L_x_7) ;  /* 0x0000000400440947 */ /* 0x000fea0003800000 */
[----:B------:R-:W2:Y:S02]  /*20e0*/  LDG.E.U16 R0, desc[UR36][R2.64] ;  /* 0x0000002402007981 */ /* 0x000ea4000c1e1500 */
[----:B--2---:R-:W-:-:S04]  /*20f0*/  I2FP.F32.U32 R0, R0 ;  /* 0x0000000000007245 */ /* 0x004fc80000201000 */
[----:B------:R-:W-:-:S04]  /*2100*/  F2FP.BF16.F32.PACK_AB R0, RZ, R0 ;  /* 0x00000000ff00723e */ /* 0x000fc800000010ff */
[----:B------:R-:W-:Y:S01]  /*2110*/  PRMT R19, R0, 0x7610, R19 ;  /* 0x0000761000137816 */ /* 0x000fe20000000013 */
[----:B------:R-:W-:Y:S06]  /*2120*/  BRA `(.L_x_8) ;  /* 0x00000004009c7947 */ /* 0x000fec0003800000 */
.L_x_22:
[----:B------:R-:W2:Y:S01]  /*2130*/  LDG.E.U8 R2, desc[UR36][R2.64] ;  /* 0x0000002402027981 */ /* 0x000ea2000c1e1100 */
[----:B------:R-:W-:Y:S01]  /*2140*/  BSSY B0, `(.L_x_23) ;  /* 0x0000018000007945 */ /* 0x000fe20003800000 */
[----:B------:R-:W-:Y:S01]  /*2150*/  IMAD.MOV.U32 R0, RZ, RZ, RZ ;  /* 0x000000ffff007224 */ /* 0x000fe200078e00ff */
[----:B--2---:R-:W-:-:S13]  /*2160*/  ISETP.NE.AND P0, PT, R2, RZ, PT ;  /* 0x000000ff0200720c */ /* 0x004fda0003f05270 */
[----:B------:R-:W-:Y:S05]  /*2170*/  @!P0 BRA `(.L_x_24) ;  /* 0x0000000000508947 */ /* 0x000fea0003800000 */
[----:B------:R-:W-:-:S13]  /*2180*/  ISETP.NE.AND P0, PT, R2, 0x80, PT ;  /* 0x000000800200780c */ /* 0x000fda0003f05270 */
[----:B------:R-:W-:Y:S01]  /*2190*/  @!P0 IMAD.MOV.U32 R0, RZ, RZ, 0x7f800001 ;  /* 0x7f800001ff008424 */ /* 0x000fe200078e00ff */
[----:B------:R-:W-:Y:S06]  /*21a0*/  @!P0 BRA `(.L_x_24) ;  /* 0x0000000000448947 */ /* 0x000fec0003800000 */
[C---:B------:R-:W-:Y:S01]  /*21b0*/  LOP3.LUT P0, R0, R2.reuse, 0x78, RZ, 0xc0, !PT ;  /* 0x0000007802007812 */ /* 0x040fe2000780c0ff */
[----:B------:R-:W-:Y:S01]  /*21c0*/  BSSY B1, `(.L_x_25) ;  /* 0x000000c000017945 */ /* 0x000fe20003800000 */
[----:B------:R-:W-:Y:S02]  /*21d0*/  SHF.R.U32.HI R3, RZ, 0x7, R2 ;  /* 0x00000007ff037819 */ /* 0x000fe40000011602 */
[----:B------:R-:W-:Y:S02]  /*21e0*/  LOP3.LUT R2, R2, 0x7, RZ, 0xc0, !PT ;  /* 0x0000000702027812 */ /* 0x000fe400078ec0ff */
[----:B------:R-:W-:Y:S01]  /*21f0*/  SHF.R.U32.HI R0, RZ, 0x3, R0 ;  /* 0x00000003ff007819 */ /* 0x000fe20000011600 */
[----:B------:R-:W-:-:S06]  /*2200*/  IMAD.U32 R4, R3, -0x80000000, RZ ;  /* 0x8000000003047824 */ /* 0x000fcc00078e00ff */
[----:B------:R-:W-:Y:S05]  /*2210*/  @P0 BRA `(.L_x_26) ;  /* 0x0000000000180947 */ /* 0x000fea0003800000 */
[----:B------:R-:W0:Y:S02]  /*2220*/  FLO.U32 R3, R2 ;  /* 0x0000000200037300 */ /* 0x000e2400000e0000 */
[----:B0-----:R-:W-:-:S04]  /*2230*/  IADD3 R3, -R3, 0x1f, RZ ;  /* 0x0000001f03037810 */ /* 0x001fc80007ffe1ff */
[----:B------:R-:W-:Y:S01]  /*2240*/  IADD3 R0, R0, 0x1d, -R3 ;  /* 0x0000001d00007810 */ /* 0x000fe20007ffe803 */
[----:B------:R-:W-:-:S05]  /*2250*/  VIADD R5, R3, 0xffffffe4 ;  /* 0xffffffe403057836 */ /* 0x000fca0000000000 */
[----:B------:R-:W-:-:S04]  /*2260*/  SHF.L.U32 R5, R2, R5, RZ ;  /* 0x0000000502057219 */ /* 0x000fc800000006ff */
[----:B------:R-:W-:-:S07]  /*2270*/  LOP3.LUT R2, R5, 0x7, RZ, 0xc0, !PT ;  /* 0x0000000705027812 */ /* 0x000fce00078ec0ff */
.L_x_26:
[----:B------:R-:W-:Y:S05]  /*2280*/  BSYNC B1 ;  /* 0x0000000000017941 */ /* 0x000fea0003800000 */
.L_x_25:
[----:B------:R-:W-:Y:S01]  /*2290*/  LEA R3, R0, 0x3b800000, 0x17 ;  /* 0x3b80000000037811 */ /* 0x000fe200078eb8ff */
[----:B------:R-:W-:-:S05]  /*22a0*/  IMAD.SHL.U32 R0, R2, 0x100000, RZ ;  /* 0x0010000002007824 */ /* 0x000fca00078e00ff */
[----:B------:R-:W-:-:S07]  /*22b0*/  LOP3.LUT R0, R3, R0, R4, 0xfe, !PT ;  /* 0x0000000003007212 */ /* 0x000fce00078efe04 */
.L_x_24:
[----:B------:R-:W-:Y:S05]  /*22c0*/  BSYNC B0 ;  /* 0x0000000000007941 */ /* 0x000fea0003800000 */
.L_x_23:
[----:B------:R-:W-:-:S04]  /*22d0*/  F2FP.BF16.F32.PACK_AB R0, RZ, R0 ;  /* 0x00000000ff00723e */ /* 0x000fc800000010ff */
[----:B------:R-:W-:Y:S01]  /*22e0*/  PRMT R19, R0, 0x7610, R19 ;  /* 0x0000761000137816 */ /* 0x000fe20000000013 */
[----:B------:R-:W-:Y:S06]  /*22f0*/  BRA `(.L_x_8) ;  /* 0x0000000400287947 */ /* 0x000fec0003800000 */
.L_x_21:
        /* <DEDUP_REMOVED lines=21> */
.L_x_30:
[----:B------:R-:W-:Y:S05]  /*2450*/  BSYNC B1 ;  /* 0x0000000000017941 */ /* 0x000fea0003800000 */
.L_x_29:
[----:B------:R-:W-:Y:S01]  /*2460*/  LEA R3, R0, 0x37800000, 0x17 ;  /* 0x3780000000037811 */ /* 0x000fe200078eb8ff */
[----:B------:R-:W-:-:S05]  /*2470*/  IMAD.SHL.U32 R0, R2, 0x200000, RZ ;  /* 0x0020000002007824 */ /* 0x000fca00078e00ff */
[----:B------:R-:W-:-:S07]  /*2480*/  LOP3.LUT R0, R3, R0, R4, 0xfe, !PT ;  /* 0x0000000003007212 */ /* 0x000fce00078efe04 */
.L_x_28:
[----:B------:R-:W-:Y:S05]  /*2490*/  BSYNC B0 ;  /* 0x0000000000007941 */ /* 0x000fea0003800000 */
.L_x_27:
[----:B------:R-:W-:-:S04]  /*24a0*/  F2FP.BF16.F32.PACK_AB R0, RZ, R0 ;  /* 0x00000000ff00723e */ /* 0x000fc800000010ff */
[----:B------:R-:W-:Y:S01]  /*24b0*/  PRMT R19, R0, 0x7610, R19 ;  /* 0x0000761000137816 */ /* 0x000fe20000000013 */
[----:B------:R-:W-:Y:S06]  /*24c0*/  BRA `(.L_x_8) ;  /* 0x0000000000b47947 */ /* 0x000fec0003800000 */
.L_x_20:
[----:B------:R-:W-:-:S13]  /*24d0*/  ISETP.NE.AND P0, PT, R4, 0x1c, PT ;  /* 0x0000001c0400780c */ /* 0x000fda0003f05270 */
[----:B------:R-:W-:Y:S05]  /*24e0*/  @!P0 BRA `(.L_x_31) ;  /* 0x00000000009c8947 */ /* 0x000fea0003800000 */
[----:B------:R-:W-:-:S13]  /*24f0*/  ISETP.NE.AND P0, PT, R4, 0x1d, PT ;  /* 0x0000001d0400780c */ /* 0x000fda0003f05270 */
[----:B------:R-:W-:Y:S05]  /*2500*/  @!P0 BRA `(.L_x_32) ;  /* 0x0000000000808947 */ /* 0x000fea0003800000 */
[----:B------:R-:W-:-:S13]  /*2510*/  ISETP.NE.AND P0, PT, R4, 0x2c, PT ;  /* 0x0000002c0400780c */ /* 0x000fda0003f05270 */
[----:B------:R-:W-:Y:S05]  /*2520*/  @P0 BRA `(.L_x_7) ;  /* 0x0000000000300947 */ /* 0x000fea0003800000 */
[----:B------:R-:W2:Y:S01]  /*2530*/  LDG.E.U8 R2, desc[UR36][R2.64] ;  /* 0x0000002402027981 */ /* 0x000ea2000c1e1100 */
[----:B------:R-:W-:Y:S01]  /*2540*/  BSSY B0, `(.L_x_33) ;  /* 0x0000007000007945 */ /* 0x000fe20003800000 */
[----:B------:R-:W-:Y:S01]  /*2550*/  IMAD.MOV.U32 R0, RZ, RZ, 0x400000 ;  /* 0x00400000ff007424 */ /* 0x000fe200078e00ff */
[----:B--2---:R-:W-:-:S13]  /*2560*/  ISETP.NE.AND P0, PT, R2, RZ, PT ;  /* 0x000000ff0200720c */ /* 0x004fda0003f05270 */
[----:B------:R-:W-:Y:S05]  /*2570*/  @!P0 BRA `(.L_x_34) ;  /* 0x00000000000c8947 */ /* 0x000fea0003800000 */
[----:B------:R-:W-:-:S13]  /*2580*/  ISETP.NE.AND P0, PT, R2, 0xff, PT ;  /* 0x000000ff0200780c */ /* 0x000fda0003f05270 */
[----:B------:R-:W-:Y:S02]  /*2590*/  @!P0 IMAD.MOV.U32 R0, RZ, RZ, 0x7f800001 ;  /* 0x7f800001ff008424 */ /* 0x000fe400078e00ff */
[----:B------:R-:W-:-:S07]  /*25a0*/  @P0 IMAD.SHL.U32 R0, R2, 0x800000, RZ ;  /* 0x0080000002000824 */ /* 0x000fce00078e00ff */
.L_x_34:
[----:B------:R-:W-:Y:S05]  /*25b0*/  BSYNC B0 ;  /* 0x0000000000007941 */ /* 0x000fea0003800000 */
.L_x_33:
[----:B------:R-:W-:-:S04]  /*25c0*/  F2FP.BF16.F32.PACK_AB R0, RZ, R0 ;  /* 0x00000000ff00723e */ /* 0x000fc800000010ff */
[----:B------:R-:W-:Y:S01]  /*25d0*/  PRMT R19, R0, 0x7610, R19 ;  /* 0x0000761000137816 */ /* 0x000fe20000000013 */
[----:B------:R-:W-:Y:S06]  /*25e0*/  BRA `(.L_x_8) ;  /* 0x00000000006c7947 */ /* 0x000fec0003800000 */
.L_x_7:
[----:B------:R-:W-:Y:S01]  /*25f0*/  MOV R2, 0x0 ;  /* 0x0000000000027802 */ /* 0x000fe20000000f00 */
[----:B------:R-:W-:Y:S01]  /*2600*/  ULDC.64 UR4, c[0x4][0x128] ;  /* 0x01004a0000047ab9 */ /* 0x000fe20000000a00 */
[----:B------:R-:W-:Y:S01]  /*2610*/  ULDC.64 UR6, c[0x4][0x38] ;  /* 0x01000e0000067ab9 */ /* 0x000fe20000000a00 */
[----:B------:R-:W-:Y:S02]  /*2620*/  IMAD.U32 R4, RZ, RZ, UR4 ;  /* 0x00000004ff047e24 */ /* 0x000fe4000f8e00ff */
[----:B------:R-:W-:Y:S01]  /*2630*/  IMAD.U32 R5, RZ, RZ, UR5 ;  /* 0x00000005ff057e24 */ /* 0x000fe2000f8e00ff */
[----:B------:R-:W0:Y:S01]  /*2640*/  LDC.64 R2, c[0x4][R2] ;  /* 0x0100000002027b82 */ /* 0x000e220000000a00 */
[----:B------:R-:W-:Y:S01]  /*2650*/  ULDC.64 UR4, c[0x4][0x130] ;  /* 0x01004c0000047ab9 */ /* 0x000fe20000000a00 */
[----:B------:R-:W-:Y:S02]  /*2660*/  IMAD.U32 R10, RZ, RZ, UR6 ;  /* 0x00000006ff0a7e24 */ /* 0x000fe4000f8e00ff */
[----:B------:R-:W-:-:S02]  /*2670*/  IMAD.U32 R6, RZ, RZ, UR4 ;  /* 0x00000004ff067e24 */ /* 0x000fc4000f8e00ff */
[----:B------:R-:W-:Y:S02]  /*2680*/  IMAD.U32 R7, RZ, RZ, UR5 ;  /* 0x00000005ff077e24 */ /* 0x000fe4000f8e00ff */
[----:B------:R-:W-:Y:S02]  /*2690*/  IMAD.U32 R11, RZ, RZ, UR7 ;  /* 0x00000007ff0b7e24 */ /* 0x000fe4000f8e00ff */
[----:B------:R-:W-:Y:S02]  /*26a0*/  IMAD.MOV.U32 R8, RZ, RZ, 0x4e ;  /* 0x0000004eff087424 */ /* 0x000fe400078e00ff */
[----:B------:R-:W-:Y:S02]  /*26b0*/  IMAD.MOV.U32 R12, RZ, RZ, 0x1 ;  /* 0x00000001ff0c7424 */ /* 0x000fe400078e00ff */
[----:B------:R-:W-:-:S07]  /*26c0*/  IMAD.MOV.U32 R13, RZ, RZ, RZ ;  /* 0x000000ffff0d7224 */ /* 0x000fce00078e00ff */
[----:B------:R-:W-:-:S07]  /*26d0*/  LEPC R20, `(.L_x_35) ;  /* 0x000000001014794e */ /* 0x000fce0000000000 */
[----:B0-----:R-:W-:Y:S05]  /*26e0*/  CALL.ABS.NOINC R2 ;  /* 0x0000000002007343 */ /* 0x001fea0003c00000 */
.L_x_35:
[----:B------:R-:W-:Y:S01]  /*26f0*/  PRMT R19, RZ, 0x7610, R19 ;  /* 0x00007610ff137816 */ /* 0x000fe20000000013 */
[----:B------:R-:W-:Y:S06]  /*2700*/  BRA `(.L_x_8) ;  /* 0x0000000000247947 */ /* 0x000fec0003800000 */
.L_x_32:
[----:B------:R-:W2:Y:S02]  /*2710*/  LDG.E.64 R2, desc[UR36][R2.64] ;  /* 0x0000002402027981 */ /* 0x000ea4000c1e1b00 */
[----:B--2---:R-:W0:Y:S02]  /*2720*/  I2F.U64 R0, R2 ;  /* 0x0000000200007312 */ /* 0x004e240000301000 */
[----:B0-----:R-:W-:-:S04]  /*2730*/  F2FP.BF16.F32.PACK_AB R0, RZ, R0 ;  /* 0x00000000ff00723e */ /* 0x001fc800000010ff */
[----:B------:R-:W-:Y:S01]  /*2740*/  PRMT R19, R0, 0x7610, R19 ;  /* 0x0000761000137816 */ /* 0x000fe20000000013 */
[----:B------:R-:W-:Y:S06]  /*2750*/  BRA `(.L_x_8) ;  /* 0x0000000000107947 */ /* 0x000fec0003800000 */
.L_x_31:
[----:B------:R-:W2:Y:S02]  /*2760*/  LDG.E R2, desc[UR36][R2.64] ;  /* 0x0000002402027981 */ /* 0x000ea4000c1e1900 */
[----:B--2---:R-:W-:-:S04]  /*2770*/  I2FP.F32.U32 R0, R2 ;  /* 0x0000000200007245 */ /* 0x004fc80000201000 */
[----:B------:R-:W-:-:S04]  /*2780*/  F2FP.BF16.F32.PACK_AB R0, RZ, R0 ;  /* 0x00000000ff00723e */ /* 0x000fc800000010ff */
[----:B------:R-:W-:-:S07]  /*2790*/  PRMT R19, R0, 0x7610, R19 ;  /* 0x0000761000137816 */ /* 0x000fce0000000013 */
.L_x_8:
[----:B------:R-:W1:Y:S01]  /*27a0*/  LDC.U8 R4, c[0x0][0x493] ;  /* 0x000124c0ff047b82 */ /* 0x000e620000000000 */
[----:B------:R-:W-:Y:S02]  /*27b0*/  ULDC.64 UR4, c[0x0][0x488] ;  /* 0x0001220000047ab9 */ /* 0x000fe40000000a00 */
[----:B0-----:R-:W-:-:S05]  /*27c0*/  IADD3 R2, P1, R22, UR4, RZ ;  /* 0x0000000416027c10 */ /* 0x001fca000ff3e0ff */
[----:B------:R-:W-:Y:S01]  /*27d0*/  IMAD.X R3, RZ, RZ, UR5, P1 ;  /* 0x00000005ff037e24 */ /* 0x000fe200088e06ff */
[----:B-1----:R-:W-:-:S04]  /*27e0*/  PRMT R0, R4, 0x9910, RZ ;  /* 0x0000991004007816 */ /* 0x002fc800000000ff */
        /* <DEDUP_REMOVED lines=12> */
[----:B0-----:R-:W-:Y:S01]  /*28b0*/  F2FP.BF16.F32.PACK_AB R0, RZ, R0 ;  /* 0x00000000ff00723e */ /* 0x001fe200000010ff */
[----:B------:R-:W-:Y:S06]  /*28c0*/  BRA `(.L_x_41) ;  /* 0x0000000c00a07947 */ /* 0x000fec0003800000 */
.L_x_39:
[----:B------:R-:W2:Y:S02]  /*28d0*/  LDG.E.U8 R2, desc[UR36][R2.64] ;  /* 0x0000002402027981 */ /* 0x000ea4000c1e1100 */
[----:B--2---:R-:W-:-:S04]  /*28e0*/  I2FP.F32.U32 R0, R2 ;  /* 0x0000000200007245 */ /* 0x004fc80000201000 */
[----:B------:R-:W-:Y:S01]  /*28f0*/  F2FP.BF16.F32.PACK_AB R0, RZ, R0 ;  /* 0x00000000ff00723e */ /* 0x000fe200000010ff */
[----:B------:R-:W-:Y:S06]  /*2900*/  BRA `(.L_x_41) ;  /* 0x0000000c00907947 */ /* 0x000fec0003800000 */
.L_x_38:
        /* <DEDUP_REMOVED lines=8> */
[----:B0-----:R-:W-:Y:S01]  /*2990*/  F2FP.BF16.F32.PACK_AB R0, RZ, R0 ;  /* 0x00000000ff00723e */ /* 0x001fe200000010ff */
[----:B------:R-:W-:Y:S06]  /*29a0*/  BRA `(.L_x_41) ;  /* 0x0000000c00687947 */ /* 0x000fec0003800000 */
.L_x_43:
[----:B------:R-:W2:Y:S02]  /*29b0*/  LDG.E R2, desc[UR36][R2.64] ;  /* 0x0000002402027981 */ /* 0x000ea4000c1e1900 */
[----:B--2---:R-:W-:-:S04]  /*29c0*/  I2FP.F32.S32 R0, R2 ;  /* 0x0000000200007245 */ /* 0x004fc80000201400 */
[----:B------:R-:W-:Y:S01]  /*29d0*/  F2FP.BF16.F32.PACK_AB R0, RZ, R0 ;  /* 0x00000000ff00723e */ /* 0x000fe200000010ff */
[----:B------:R-:W-:Y:S06]  /*29e0*/  BRA `(.L_x_41) ;  /* 0x0000000c00587947 */ /* 0x000fec0003800000 */
.L_x_42:
[----:B------:R-:W2:Y:S02]  /*29f0*/  LDG.E.U16 R2, desc[UR36][R2.64] ;  /* 0x0000002402027981 */ /* 0x000ea4000c1e1500 */
[----:B--2---:R-:W0:Y:S02]  /*2a00*/  I2F.S16 R0, R2 ;  /* 0x0000000200007306 */ /* 0x004e240000101400 */
[----:B0-----:R-:W-:Y:S01]  /*2a10*/  F2FP.BF16.F32.PACK_AB R0, RZ, R0 ;  /* 0x00000000ff00723e */ /* 0x001fe200000010ff */
[----:B------:R-:W-:Y:S06]  /*2a20*/  BRA `(.L_x_41) ;  /* 0x0000000c00487947 */ /* 0x000fec0003800000 */
.L_x_37:
        /* <DEDUP_REMOVED lines=9> */
.L_x_45:
[----:B------:R-:W2:Y:S02]  /*2ac0*/  LDG.E.U16 R0, desc[UR36][R2.64] ;  /* 0x0000002402007981 */ /* 0x000ea4000c1e1500 */
[----:B--2---:R-:W-:-:S05]  /*2ad0*/  HADD2.F32 R0, -RZ, R0.H0_H0 ;  /* 0x20000000ff007230 */ /* 0x004fca0000004100 */
[----:B------:R-:W-:Y:S01]  /*2ae0*/  F2FP.BF16.F32.PACK_AB R0, RZ, R0 ;  /* 0x00000000ff00723e */ /* 0x000fe200000010ff */
[----:B------:R-:W-:Y:S06]  /*2af0*/  BRA `(.L_x_41) ;  /* 0x0000000c00147947 */ /* 0x000fec0003800000 */
.L_x_44:
        /* <DEDUP_REMOVED lines=9> */
.L_x_47:
[----:B------:R-:W2:Y:S02]  /*2b90*/  LDG.E.U16 R2, desc[UR36][R2.64] ;  /* 0x0000002402027981 */ /* 0x000ea4000c1e1500 */
[----:B--2---:R-:W-:-:S05]  /*2ba0*/  HADD2.F32 R0, -RZ, R2.H0_H0 ;  /* 0x20000002ff007230 */ /* 0x004fca0000004100 */
[----:B------:R-:W-:Y:S01]  /*2bb0*/  F2FP.BF16.F32.PACK_AB R0, RZ, R0 ;  /* 0x00000000ff00723e */ /* 0x000fe200000010ff */
[----:B------:R-:W-:Y:S06]  /*2bc0*/  BRA `(.L_x_41) ;  /* 0x0000000800e07947 */ /* 0x000fec0003800000 */
.L_x_46:
[----:B------:R-:W2:Y:S01]  /*2bd0*/  LDG.E.64 R2, desc[UR36][R2.64] ;  /* 0x0000002402027981 */ /* 0x000ea2000c1e1b00 */
[----:B------:R-:W-:Y:S01]  /*2be0*/  UMOV UR4, 0xf0000000 ;  /* 0xf000000000047882 */ /* 0x000fe20000000000 */
[----:B------:R-:W-:Y:S01]  /*2bf0*/  UMOV UR5, 0x380fffff ;  /* 0x380fffff00057882 */ /* 0x000fe20000000000 */
[----:B--2---:R-:W0:Y:S01]  /*2c00*/  F2F.F32.F64 R0, R2 ;  /* 0x0000000200007310 */ /* 0x004e220000301000 */
[----:B------:R-:W-:-:S14]  /*2c10*/  DSETP.GEU.AND P0, PT, |R2|, UR4, PT ;  /* 0x0000000402007e2a */ /* 0x000fdc000bf0e200 */
[----:B0-----:R-:W-:-:S05]  /*2c20*/  @!P0 FMUL R0, R0, 1.175494350822287508e-38 ;  /* 0x0080000000008820 */ /* 0x001fca0000400000 */
[----:B------:R-:W-:Y:S01]  /*2c30*/  F2FP.BF16.F32.PACK_AB R0, RZ, R0 ;  /* 0x00000000ff00723e */ /* 0x000fe200000010ff */
[----:B------:R-:W-:Y:S06]  /*2c40*/  BRA `(.L_x_41) ;  /* 0x0000000800c07947 */ /* 0x000fec0003800000 */
.L_x_36:
        /* <DEDUP_REMOVED lines=11> */
[----:B------:R-:W-:Y:S01]  /*2d00*/  F2FP.BF16.F32.PACK_AB R0, RZ, R0 ;  /* 0x00000000ff00723e */ /* 0x000fe200000010ff */
[----:B------:R-:W-:Y:S06]  /*2d10*/  BRA `(.L_x_41) ;  /* 0x00000008008c7947 */ /* 0x000fec0003800000 */
.L_x_50:
        /* <DEDUP_REMOVED lines=8> */
.L_x_49:
        /* <DEDUP_REMOVED lines=28> */
.L_x_52:
        /* <DEDUP_REMOVED lines=15> */
.L_x_51:
[----:B------:R0:W5:Y:S01]  /*3050*/  LDG.E.U16 R0, desc[UR36][R2.64] ;  /* 0x0000002402007981 */ /* 0x000162000c1e1500 */
[----:B------:R-:W-:Y:S05]  /*3060*/  BRA `(.L_x_41) ;  /* 0x0000000400b87947 */ /* 0x000fea0003800000 */
.L_x_48:
        /* <DEDUP_REMOVED lines=10> */
[----:B------:R-:W-:Y:S01]  /*3110*/  F2FP.BF16.F32.PACK_AB R0, RZ, R0 ;  /* 0x00000000ff00723e */ /* 0x000fe200000010ff */
[----:B------:R-:W-:Y:S06]  /*3120*/  BRA `(.L_x_41) ;  /* 0x0000000400887947 */ /* 0x000fec0003800000 */
.L_x_55:
        /* <DEDUP_REMOVED lines=21> */
.L_x_59:
[----:B------:R-:W-:Y:S05]  /*3280*/  BSYNC B1 ;  /* 0x0000000000017941 */ /* 0x000fea0003800000 */
.L_x_58:
[----:B------:R-:W-:Y:S01]  /*3290*/  LEA R3, R0, 0x3b800000, 0x17 ;  /* 0x3b80000000037811 */ /* 0x000fe200078eb8ff */
[----:B------:R-:W-:-:S05]  /*32a0*/  IMAD.SHL.U32 R0, R2, 0x100000, RZ ;  /* 0x0010000002007824 */ /* 0x000fca00078e00ff */
[----:B------:R-:W-:-:S07]  /*32b0*/  LOP3.LUT R0, R3, R0, R4, 0xfe, !PT ;  /* 0x0000000003007212 */ /* 0x000fce00078efe04 */
.L_x_57:
[----:B------:R-:W-:Y:S05]  /*32c0*/  BSYNC B0 ;  /* 0x0000000000007941 */ /* 0x000fea0003800000 */
.L_x_56:
[----:B------:R-:W-:Y:S01]  /*32d0*/  F2FP.BF16.F32.PACK_AB R0, RZ, R0 ;  /* 0x00000000ff00723e */ /* 0x000fe200000010ff */
[----:B------:R-:W-:Y:S06]  /*32e0*/  BRA `(.L_x_41) ;  /* 0x0000000400187947 */ /* 0x000fec0003800000 */
.L_x_54:
        /* <DEDUP_REMOVED lines=21> */
.L_x_63:
[----:B------:R-:W-:Y:S05]  /*3440*/  BSYNC B1 ;  /* 0x0000000000017941 */ /* 0x000fea0003800000 */
.L_x_62:
[----:B------:R-:W-:Y:S01]  /*3450*/  LEA R3, R0, 0x37800000, 0x17 ;  /* 0x3780000000037811 */ /* 0x000fe200078eb8ff */
[----:B------:R-:W-:-:S05]  /*3460*/  IMAD.SHL.U32 R0, R2, 0x200000, RZ ;  /* 0x0020000002007824 */ /* 0x000fca00078e00ff */
[----:B------:R-:W-:-:S07]  /*3470*/  LOP3.LUT R0, R3, R0, R4, 0xfe, !PT ;  /* 0x0000000003007212 */ /* 0x000fce00078efe04 */
.L_x_61:
[----:B------:R-:W-:Y:S05]  /*3480*/  BSYNC B0 ;  /* 0x0000000000007941 */ /* 0x000fea0003800000 */
.L_x_60:
[----:B------:R-:W-:Y:S01]  /*3490*/  F2FP.BF16.F32.PACK_AB R0, RZ, R0 ;  /* 0x00000000ff00723e */ /* 0x000fe200000010ff */
[----:B------:R-:W-:Y:S06]  /*34a0*/  BRA `(.L_x_41) ;  /* 0x0000000000a87947 */ /* 0x000fec0003800000 */
.L_x_53:
        /* <DEDUP_REMOVED lines=14> */
.L_x_67:
[----:B------:R-:W-:Y:S05]  /*3590*/  BSYNC B0 ;  /* 0x0000000000007941 */ /* 0x000fea0003800000 */
.L_x_66:
[----:B------:R-:W-:Y:S01]  /*35a0*/  F2FP.BF16.F32.PACK_AB R0, RZ, R0 ;  /* 0x00000000ff00723e */ /* 0x000fe200000010ff */
[----:B------:R-:W-:Y:S06]  /*35b0*/  BRA `(.L_x_41) ;  /* 0x0000000000647947 */ /* 0x000fec0003800000 */
.L_x_40:
        /* <DEDUP_REMOVED lines=15> */
[----:B0----5:R-:W-:Y:S05]  /*36b0*/  CALL.ABS.NOINC R2 ;  /* 0x0000000002007343 */ /* 0x021fea0003c00000 */
.L_x_68:
[----:B------:R-:W-:Y:S01]  /*36c0*/  PRMT R0, RZ, 0x7610, R0 ;  /* 0x00007610ff007816 */ /* 0x000fe20000000000 */
[----:B------:R-:W-:Y:S06]  /*36d0*/  BRA `(.L_x_41) ;  /* 0x00000000001c7947 */ /* 0x000fec0003800000 */
.L_x_65:
[----:B------:R-:W2:Y:S02]  /*36e0*/  LDG.E.64 R2, desc[UR36][R2.64] ;  /* 0x0000002402027981 */ /* 0x000ea4000c1e1b00 */
[----:B--2---:R-:W0:Y:S02]  /*36f0*/  I2F.U64 R0, R2 ;  /* 0x0000000200007312 */ /* 0x004e240000301000 */
[----:B0-----:R-:W-:Y:S01]  /*3700*/  F2FP.BF16.F32.PACK_AB R0, RZ, R0 ;  /* 0x00000000ff00723e */ /* 0x001fe200000010ff */
[----:B------:R-:W-:Y:S06]  /*3710*/  BRA `(.L_x_41) ;  /* 0x00000000000c7947 */ /* 0x000fec0003800000 */
.L_x_64:
[----:B------:R-:W2:Y:S02]  /*3720*/  LDG.E R2, desc[UR36][R2.64] ;  /* 0x0000002402027981 */ /* 0x000ea4000c1e1900 */
[----:B--2---:R-:W-:-:S04]  /*3730*/  I2FP.F32.U32 R0, R2 ;  /* 0x0000000200007245 */ /* 0x004fc80000201000 */
[----:B------:R-:W-:-:S07]  /*3740*/  F2FP.BF16.F32.PACK_AB R0, RZ, R0 ;  /* 0x00000000ff00723e */ /* 0x000fce00000010ff */
.L_x_41:
[----:B-----5:R-:W-:Y:S01]  /*3750*/  IMAD.U32 R0, R0, 0x10000, RZ ;  /* 0x0001000000007824 */ /* 0x020fe200078e00ff */
[----:B------:R-:W-:Y:S01]  /*3760*/  BSSY B0, `(.L_x_69) ;  /* 0x0000025000007945 */ /* 0x000fe20003800000 */
[----:B------:R-:W-:Y:S02]  /*3770*/  IMAD.MOV.U32 R7, RZ, RZ, 0x3e800000 ;  /* 0x3e800000ff077424 */ /* 0x000fe400078e00ff */
[C---:B0-----:R-:W-:Y:S01]  /*3780*/  FMUL.FTZ R2, R0.reuse, 1.4426950216293334961 ;  /* 0x3fb8aa3b00027820 */ /* 0x041fe20000410000 */
[----:B------:R-:W-:-:S05]  /*3790*/  FMUL.FTZ R6, R0, -1.4426950216293334961 ;  /* 0xbfb8aa3b00067820 */ /* 0x000fca0000410000 */
[----:B------:R-:W0:Y:S08]  /*37a0*/  MUFU.EX2 R2, R2 ;  /* 0x0000000200027308 */ /* 0x000e300000000800 */
[----:B------:R-:W1:Y:S01]  /*37b0*/  MUFU.EX2 R6, R6 ;  /* 0x0000000600067308 */ /* 0x000e620000000800 */
[C---:B0-----:R-:W-:Y:S01]  /*37c0*/  FADD.FTZ.RZ R3, R2.reuse, 1 ;  /* 0x3f80000002037421 */ /* 0x041fe2000001c000 */
[----:B------:R-:W-:-:S03]  /*37d0*/  ISETP.GE.U32.AND P0, PT, R2, 0x7f800000, PT ;  /* 0x7f8000000200780c */ /* 0x000fc60003f06070 */
[----:B------:R-:W-:Y:S02]  /*37e0*/  VIADD R3, R3, 0xc0c00000 ;  /* 0xc0c0000003037836 */ /* 0x000fe40000000000 */
[----:B-1----:R-:W-:-:S03]  /*37f0*/  FADD.FTZ R8, R6, 1 ;  /* 0x3f80000006087421 */ /* 0x002fc60000010000 */
[----:B------:R-:W-:Y:S01]  /*3800*/  LOP3.LUT R5, R3, 0xff800000, RZ, 0xc0, !PT ;  /* 0xff80000003057812 */ /* 0x000fe200078ec0ff */
[----:B------:R0:W1:Y:S03]  /*3810*/  MUFU.RCP R9, R8 ;  /* 0x0000000800097308 */ /* 0x0000660000001000 */
[----:B------:R-:W-:Y:S01]  /*3820*/  IADD3 R4, -R5, 0x40800000, RZ ;  /* 0x4080000005047810 */ /* 0x000fe20007ffe1ff */
[----:B------:R-:W-:Y:S01]  /*3830*/  IMAD.IADD R3, R2, 0x1, -R5 ;  /* 0x0000000102037824 */ /* 0x000fe200078e0a05 */
[----:B------:R-:W-:-:S03]  /*3840*/  I2FP.F32.S32 R5, R5 ;  /* 0x0000000500057245 */ /* 0x000fc60000201400 */
[----:B------:R-:W-:Y:S01]  /*3850*/  FFMA.FTZ R4, R4, R7, -1 ;  /* 0xbf80000004047423 */ /* 0x000fe20000010007 */
[----:B------:R-:W-:Y:S02]  /*3860*/  IMAD.MOV.U32 R7, RZ, RZ, 0x3d39bf78 ;  /* 0x3d39bf78ff077424 */ /* 0x000fe400078e00ff */
[----:B------:R-:W-:Y:S01]  /*3870*/  FMUL.FTZ R5, R5, 1.1920928955078125e-07 ;  /* 0x3400000005057820 */ /* 0x000fe20000410000 */
[----:B------:R-:W-:-:S04]  /*3880*/  FADD.FTZ R4, R3, R4 ;  /* 0x0000000403047221 */ /* 0x000fc80000010000 */
[----:B------:R-:W-:-:S04]  /*3890*/  FFMA.FTZ R3, R4, -R7, 0.10546888411045074463 ;  /* 0x3dd8001204037423 */ /* 0x000fc80000010807 */
[----:B------:R-:W-:-:S04]  /*38a0*/  FFMA.FTZ R3, R4, R3, -0.13229703903198242188 ;  /* 0xbe0778e004037423 */ /* 0x000fc80000010003 */
[----:B------:R-:W-:-:S04]  /*38b0*/  FFMA.FTZ R3, R4, R3, 0.14491446316242218018 ;  /* 0x3e14647504037423 */ /* 0x000fc80000010003 */
[----:B------:R-:W-:-:S04]  /*38c0*/  FFMA.FTZ R3, R4, R3, -0.16641564667224884033 ;  /* 0xbe2a68dd04037423 */ /* 0x000fc80000010003 */
[----:B------:R-:W-:-:S04]  /*38d0*/  FFMA.FTZ R3, R4, R3, 0.19988867640495300293 ;  /* 0x3e4caf9e04037423 */ /* 0x000fc80000010003 */
[C---:B------:R-:W-:Y:S02]  /*38e0*/  FFMA.FTZ R7, R4.reuse, R3, -0.25000196695327758789 ;  /* 0xbe80004204077423 */ /* 0x040fe40000010003 */
[----:B------:R-:W2:Y:S02]  /*38f0*/  LDC.U8 R3, c[0x0][0x491] ;  /* 0x00012440ff037b82 */ /* 0x000ea40000000000 */
[----:B------:R-:W-:-:S04]  /*3900*/  FFMA.FTZ R7, R4, R7, 0.33333510160446166992 ;  /* 0x3eaaaae604077423 */ /* 0x000fc80000010007 */
[----:B------:R-:W-:-:S04]  /*3910*/  FFMA.FTZ R7, R4, R7, -0.5 ;  /* 0xbf00000004077423 */ /* 0x000fc80000010007 */
[----:B------:R-:W-:-:S04]  /*3920*/  FMUL.FTZ R7, R4, R7 ;  /* 0x0000000704077220 */ /* 0x000fc80000410000 */
[----:B------:R-:W-:-:S04]  /*3930*/  FFMA.FTZ R4, R4, R7, R4 ;  /* 0x0000000704047223 */ /* 0x000fc80000010004 */
[----:B------:R-:W-:Y:S01]  /*3940*/  FFMA.FTZ R4, R5, 0.69314718246459960938, R4 ;  /* 0x3f31721805047823 */ /* 0x000fe20000010004 */
[----:B01----:R-:W-:Y:S06]  /*3950*/  @!P0 BRA `(.L_x_70) ;  /* 0x0000000000148947 */ /* 0x003fec0003800000 */
[C---:B------:R-:W-:Y:S02]  /*3960*/  ISETP.GE.AND P0, PT, R2.reuse, -0x407fffff, PT ;  /* 0xbf8000010200780c */ /* 0x040fe40003f06270 */
[----:B------:R-:W-:-:S11]  /*3970*/  FSETP.NEU.FTZ.AND P1, PT, R2, RZ, PT ;  /* 0x000000ff0200720b */ /* 0x000fd60003f3d000 */
[----:B------:R-:W-:-:S04]  /*3980*/  @P0 IMAD.MOV.U32 R5, RZ, RZ, 0x7f800000 ;  /* 0x7f800000ff050424 */ /* 0x000fc800078e00ff */
[----:B------:R-:W-:-:S05]  /*3990*/  @P0 FFMA.FTZ R4, R2, R5, +INF ;  /* 0x7f80000002040423 */ /* 0x000fca0000010005 */
[----:B------:R-:W-:-:S07]  /*39a0*/  FSEL R4, R4, -RZ, P1 ;  /* 0x800000ff04047208 */ /* 0x000fce0000800000 */
.L_x_70:
[----:B------:R-:W-:Y:S05]  /*39b0*/  BSYNC B0 ;  /* 0x0000000000007941 */ /* 0x000fea0003800000 */
.L_x_69:
[----:B------:R-:W0:Y:S01]  /*39c0*/  MUFU.TANH R4, R4 ;  /* 0x0000000400047308 */ /* 0x000e220000002400 */
[----:B------:R-:W-:Y:S01]  /*39d0*/  FMUL.FTZ R9, R0, R9 ;  /* 0x0000000900097220 */ /* 0x000fe20000410000 */
[----:B------:R-:W-:Y:S01]  /*39e0*/  IMAD.U32 R0, R19, 0x10000, RZ ;  /* 0x0001000013007824 */ /* 0x000fe200078e00ff */
[----:B--2---:R-:W-:Y:S01]  /*39f0*/  PRMT R2, R3, 0x9910, RZ ;  /* 0x0000991003027816 */ /* 0x004fe200000000ff */
[----:B0-----:R-:W-:-:S04]  /*3a00*/  FFMA.FTZ R5, -R4, R4, 1 ;  /* 0x3f80000004057423 */ /* 0x001fc80000010104 */
[----:B------:R-:W-:-:S04]  /*3a10*/  FFMA.FTZ R5, R5, R9, R4 ;  /* 0x0000000905057223 */ /* 0x000fc80000010004 */
[----:B------:R-:W-:Y:S01]  /*3a20*/  FMUL.FTZ R5, R0, R5 ;  /* 0x0000000500057220 */ /* 0x000fe20000410000 */
[----:B------:R-:W-:-:S05]  /*3a30*/  IMAD.MOV.U32 R0, RZ, RZ, R2 ;  /* 0x000000ffff007224 */ /* 0x000fca00078e0002 */
[----:B------:R-:W-:Y:S01]  /*3a40*/  ISETP.GT.AND P0, PT, R0, 0x9, PT ;  /* 0x000000090000780c */ /* 0x000fe20003f04270 */
[----:B------:R-:W0:-:S12]  /*3a50*/  F2F.BF16.F32 R5, R5 ;  /* 0x0000000500057304 */ /* 0x000e180000202000 */
        /* <DEDUP_REMOVED lines=9> */
[----:B0-----:R-:W-:-:S04]  /*3af0*/  IMAD.U32 R0, R5, 0x10000, RZ ;  /* 0x0001000005007824 */ /* 0x001fc800078e00ff */
[----:B------:R-:W0:Y:S02]  /*3b00*/  F2I.FTZ.TRUNC.NTZ R3, R0 ;  /* 0x0000000000037305 */ /* 0x000e24000021f100 */
[----:B0-----:R0:W-:Y:S01]  /*3b10*/  STG.E.U8 desc[UR36][R16.64], R3 ;  /* 0x0000000310007986 */ /* 0x0011e2000c101124 */
[----:B------:R-:W-:Y:S05]  /*3b20*/  BRA `(.L_x_76) ;  /* 0x0000000c00947947 */ /* 0x000fea0003800000 */
.L_x_74:
[----:B0-----:R-:W-:-:S06]  /*3b30*/  IMAD.U32 R3, R5, 0x10000, RZ ;  /* 0x0001000005037824 */ /* 0x001fcc00078e00ff */
[----:B------:R-:W0:Y:S02]  /*3b40*/  F2I.S64.TRUNC R2, R3 ;  /* 0x0000000300027311 */ /* 0x000e24000020d900 */
[----:B0-----:R0:W-:Y:S01]  /*3b50*/  STG.E.U8 desc[UR36][R16.64], R2 ;  /* 0x0000000210007986 */ /* 0x0011e2000c101124 */
[----:B------:R-:W-:Y:S05]  /*3b60*/  BRA `(.L_x_76) ;  /* 0x0000000c00847947 */ /* 0x000fea0003800000 */
.L_x_73:
[----:B------:R-:W-:-:S13]  /*3b70*/  ISETP.NE.AND P0, PT, R0, 0x2, PT ;  /* 0x000000020000780c */ /* 0x000fda0003f05270 */
[----:B------:R-:W-:Y:S05]  /*3b80*/  @!P0 BRA `(.L_x_77) ;  /* 0x0000000000308947 */ /* 0x000fea0003800000 */
[----:B------:R-:W-:-:S13]  /*3b90*/  ISETP.NE.AND P0, PT, R0, 0x3, PT ;  /* 0x000000030000780c */ /* 0x000fda0003f05270 */
[----:B------:R-:W-:Y:S05]  /*3ba0*/  @!P0 BRA `(.L_x_78) ;  /* 0x0000000000188947 */ /* 0x000fea0003800000 */
[----:B------:R-:W-:-:S13]  /*3bb0*/  ISETP.NE.AND P0, PT, R0, 0x4, PT ;  /* 0x000000040000780c */ /* 0x000fda0003f05270 */
[----:B------:R-:W-:Y:S05]  /*3bc0*/  @P0 BRA `(.L_x_75) ;  /* 0x0000000c000c0947 */ /* 0x000fea0003800000 */
[----:B0-----:R-:W-:-:S06]  /*3bd0*/  IMAD.U32 R2, R5, 0x10000, RZ ;  /* 0x0001000005027824 */ /* 0x001fcc00078e00ff */
[----:B------:R-:W0:Y:S02]  /*3be0*/  F2I.S64.TRUNC R2, R2 ;  /* 0x0000000200027311 */ /* 0x000e24000020d900 */
[----:B0-----:R0:W-:Y:S01]  /*3bf0*/  STG.E.64 desc[UR36][R16.64], R2 ;  /* 0x0000000210007986 */ /* 0x0011e2000c101b24 */
[----:B------:R-:W-:Y:S05]  /*3c00*/  BRA `(.L_x_76) ;  /* 0x0000000c005c7947 */ /* 0x000fea0003800000 */
.L_x_78:
[----:B0-----:R-:W-:-:S06]  /*3c10*/  IMAD.U32 R5, R5, 0x10000, RZ ;  /* 0x0001000005057824 */ /* 0x001fcc00078e00ff */
[----:B------:R-:W0:Y:S02]  /*3c20*/  F2I.FTZ.TRUNC.NTZ R5, R5 ;  /* 0x0000000500057305 */ /* 0x000e24000021f100 */
[----:B0-----:R0:W-:Y:S01]  /*3c30*/  STG.E desc[UR36][R16.64], R5 ;  /* 0x0000000510007986 */ /* 0x0011e2000c101924 */
[----:B------:R-:W-:Y:S05]  /*3c40*/  BRA `(.L_x_76) ;  /* 0x0000000c004c7947 */ /* 0x000fea0003800000 */
.L_x_77:
[----:B0-----:R-:W-:-:S06]  /*3c50*/  IMAD.U32 R5, R5, 0x10000, RZ ;  /* 0x0001000005057824 */ /* 0x001fcc00078e00ff */
[----:B------:R-:W0:Y:S02]  /*3c60*/  F2I.FTZ.TRUNC.NTZ R5, R5 ;  /* 0x0000000500057305 */ /* 0x000e24000021f100 */
[----:B0-----:R0:W-:Y:S01]  /*3c70*/  STG.E.U16 desc[UR36][R16.64], R5 ;  /* 0x0000000510007986 */ /* 0x0011e2000c101524 */
[----:B------:R-:W-:Y:S05]  /*3c80*/  BRA `(.L_x_76) ;  /* 0x0000000c003c7947 */ /* 0x000fea0003800000 */
.L_x_72:
[----:B------:R-:W-:-:S13]  /*3c90*/  ISETP.GT.AND P0, PT, R0, 0x6, PT ;  /* 0x000000060000780c */ /* 0x000fda0003f04270 */
[----:B------:R-:W-:Y:S05]  /*3ca0*/  @P0 BRA `(.L_x_79) ;  /* 0x00000000002c0947 */ /* 0x000fea0003800000 */
[----:B------:R-:W-:-:S13]  /*3cb0*/  ISETP.NE.AND P0, PT, R0, 0x5, PT ;  /* 0x000000050000780c */ /* 0x000fda0003f05270 */
[----:B------:R-:W-:Y:S05]  /*3cc0*/  @!P0 BRA `(.L_x_80) ;  /* 0x0000000000148947 */ /* 0x000fea0003800000 */
[----:B------:R-:W-:-:S13]  /*3cd0*/  ISETP.NE.AND P0, PT, R0, 0x6, PT ;  /* 0x000000060000780c */ /* 0x000fda0003f05270 */
[----:B------:R-:W-:Y:S05]  /*3ce0*/  @P0 BRA `(.L_x_75) ;  /* 0x0000000800c40947 */ /* 0x000fea0003800000 */
[----:B0-----:R-:W-:-:S05]  /*3cf0*/  IMAD.U32 R5, R5, 0x10000, RZ ;  /* 0x0001000005057824 */ /* 0x001fca00078e00ff */
[----:B------:R0:W-:Y:S01]  /*3d00*/  STG.E desc[UR36][R16.64], R5 ;  /* 0x0000000510007986 */ /* 0x0001e2000c101924 */
[----:B------:R-:W-:Y:S05]  /*3d10*/  BRA `(.L_x_76) ;  /* 0x0000000c00187947 */ /* 0x000fea0003800000 */
.L_x_80:
[----:B0-----:R-:W-:-:S05]  /*3d20*/  IMAD.U32 R0, R5, 0x10000, RZ ;  /* 0x0001000005007824 */ /* 0x001fca00078e00ff */
[----:B------:R-:W-:-:S05]  /*3d30*/  F2FP.F16.F32.PACK_AB R0, RZ, R0 ;  /* 0x00000000ff00723e */ /* 0x000fca00000000ff */
[----:B------:R0:W-:Y:S01]  /*3d40*/  STG.E.U16 desc[UR36][R16.64], R0 ;  /* 0x0000000010007986 */ /* 0x0001e2000c101524 */
[----:B------:R-:W-:Y:S05]  /*3d50*/  BRA `(.L_x_76) ;  /* 0x0000000c00087947 */ /* 0x000fea0003800000 */
.L_x_79:
[----:B------:R-:W-:-:S13]  /*3d60*/  ISETP.NE.AND P0, PT, R0, 0x7, PT ;  /* 0x000000070000780c */ /* 0x000fda0003f05270 */
[----:B------:R-:W-:Y:S05]  /*3d70*/  @!P0 BRA `(.L_x_81) ;  /* 0x0000000000348947 */ /* 0x000fea0003800000 */
[----:B------:R-:W-:-:S13]  /*3d80*/  ISETP.NE.AND P0, PT, R0, 0x8, PT ;  /* 0x000000080000780c */ /* 0x000fda0003f05270 */
[----:B------:R-:W-:Y:S05]  /*3d90*/  @!P0 BRA `(.L_x_82) ;  /* 0x0000000000188947 */ /* 0x000fea0003800000 */
[----:B------:R-:W-:-:S13]  /*3da0*/  ISETP.NE.AND P0, PT, R0, 0x9, PT ;  /* 0x000000090000780c */ /* 0x000fda0003f05270 */
[----:B------:R-:W-:Y:S05]  /*3db0*/  @P0 BRA `(.L_x_75) ;  /* 0x0000000800900947 */ /* 0x000fea0003800000 */
[----:B0-----:R-:W-:Y:S02]  /*3dc0*/  IMAD.U32 R2, R5, 0x10000, RZ ;  /* 0x0001000005027824 */ /* 0x001fe400078e00ff */
[----:B------:R-:W-:-:S05]  /*3dd0*/  IMAD.MOV.U32 R3, RZ, RZ, RZ ;  /* 0x000000ffff037224 */ /* 0x000fca00078e00ff */
[----:B------:R0:W-:Y:S01]  /*3de0*/  STG.E.64 desc[UR36][R16.64], R2 ;  /* 0x0000000210007986 */ /* 0x0001e2000c101b24 */
[----:B------:R-:W-:Y:S05]  /*3df0*/  BRA `(.L_x_76) ;  /* 0x0000000800e07947 */ /* 0x000fea0003800000 */
.L_x_82:
[----:B0-----:R-:W-:-:S05]  /*3e00*/  IMAD.U32 R5, R5, 0x10000, RZ ;  /* 0x0001000005057824 */ /* 0x001fca00078e00ff */
[----:B------:R-:W-:-:S04]  /*3e10*/  F2FP.F16.F32.PACK_AB R3, RZ, R5 ;  /* 0x00000005ff03723e */ /* 0x000fc800000000ff */
[----:B------:R-:W-:-:S05]  /*3e20*/  PRMT R3, R3, 0x5410, RZ ;  /* 0x0000541003037816 */ /* 0x000fca00000000ff */
[----:B------:R0:W-:Y:S01]  /*3e30*/  STG.E desc[UR36][R16.64], R3 ;  /* 0x0000000310007986 */ /* 0x0001e2000c101924 */
[----:B------:R-:W-:Y:S05]  /*3e40*/  BRA `(.L_x_76) ;  /* 0x0000000800cc7947 */ /* 0x000fea0003800000 */
.L_x_81:
[----:B0-----:R-:W-:-:S04]  /*3e50*/  IMAD.U32 R2, R5, 0x10000, RZ ;  /* 0x0001000005027824 */ /* 0x001fc800078e00ff */
[----:B------:R-:W-:-:S06]  /*3e60*/  FMUL.FTZ R2, R2, 1 ;  /* 0x3f80000002027820 */ /* 0x000fcc0000410000 */
[----:B------:R-:W0:Y:S02]  /*3e70*/  F2F.F64.F32 R2, R2 ;  /* 0x0000000200027310 */ /* 0x000e240000201800 */
[----:B0-----:R0:W-:Y:S01]  /*3e80*/  STG.E.64 desc[UR36][R16.64], R2 ;  /* 0x0000000210007986 */ /* 0x0011e2000c101b24 */
[----:B------:R-:W-:Y:S05]  /*3e90*/  BRA `(.L_x_76) ;  /* 0x0000000800b87947 */ /* 0x000fea0003800000 */
.L_x_71:
        /* <DEDUP_REMOVED lines=8> */
[----:B0-----:R-:W-:-:S05]  /*3f20*/  IMAD.U32 R5, R5, 0x10000, RZ ;  /* 0x0001000005057824 */ /* 0x001fca00078e00ff */
[----:B------:R-:W-:-:S04]  /*3f30*/  FSETP.NEU.FTZ.AND P0, PT, R5, RZ, PT ;  /* 0x000000ff0500720b */ /* 0x000fc80003f1d000 */
[----:B------:R-:W-:-:S05]  /*3f40*/  SEL R3, RZ, 0x1, !P0 ;  /* 0x00000001ff037807 */ /* 0x000fca0004000000 */
[----:B------:R4:W-:Y:S01]  /*3f50*/  STG.E.U8 desc[UR36][R16.64], R3 ;  /* 0x0000000310007986 */ /* 0x0009e2000c101124 */
[----:B------:R-:W-:Y:S05]  /*3f60*/  BRA `(.L_x_76) ;  /* 0x0000000800847947 */ /* 0x000fea0003800000 */
.L_x_85:
[----:B0-----:R-:W-:Y:S01]  /*3f70*/  IMAD.U32 R5, R5, 0x10000, RZ ;  /* 0x0001000005057824 */ /* 0x001fe200078e00ff */
[----:B------:R-:W-:-:S03]  /*3f80*/  CS2R R6, SRZ ;  /* 0x0000000000067805 */ /* 0x000fc6000001ff00 */
[----:B------:R-:W-:-:S06]  /*3f90*/  FMUL.FTZ R5, R5, 1 ;  /* 0x3f80000005057820 */ /* 0x000fcc0000410000 */
[----:B------:R-:W0:Y:S02]  /*3fa0*/  F2F.F64.F32 R4, R5 ;  /* 0x0000000500047310 */ /* 0x000e240000201800 */
[----:B0-----:R3:W-:Y:S01]  /*3fb0*/  STG.E.128 desc[UR36][R16.64], R4 ;  /* 0x0000000410007986 */ /* 0x0017e2000c101d24 */
[----:B------:R-:W-:Y:S05]  /*3fc0*/  BRA `(.L_x_76) ;  /* 0x00000008006c7947 */ /* 0x000fea0003800000 */
.L_x_84:
[----:B------:R-:W-:-:S13]  /*3fd0*/  ISETP.NE.AND P0, PT, R0, 0xf, PT ;  /* 0x0000000f0000780c */ /* 0x000fda0003f05270 */
[----:B------:R-:W-:Y:S05]  /*3fe0*/  @!P0 BRA `(.L_x_86) ;  /* 0x0000000000b48947 */ /* 0x000fea0003800000 */
[----:B------:R-:W-:-:S13]  /*3ff0*/  ISETP.NE.AND P0, PT, R0, 0x17, PT ;  /* 0x000000170000780c */ /* 0x000fda0003f05270 */
[----:B------:R-:W-:Y:S05]  /*4000*/  @!P0 BRA `(.L_x_87) ;  /* 0x0000000000548947 */ /* 0x000fea0003800000 */
[----:B------:R-:W-:-:S13]  /*4010*/  ISETP.NE.AND P0, PT, R0, 0x18, PT ;  /* 0x000000180000780c */ /* 0x000fda0003f05270 */
[----:B------:R-:W-:Y:S05]  /*4020*/  @P0 BRA `(.L_x_75) ;  /* 0x0000000400f40947 */ /* 0x000fea0003800000 */
[----:B0-----:R-:W-:Y:S01]  /*4030*/  IMAD.U32 R5, R5, 0x10000, RZ ;  /* 0x0001000005057824 */ /* 0x001fe200078e00ff */
[----:B------:R-:W-:Y:S04]  /*4040*/  BSSY B0, `(.L_x_88) ;  /* 0x000000e000007945 */ /* 0x000fe80003800000 */
[C---:B------:R-:W-:Y:S02]  /*4050*/  LOP3.LUT R2, R5.reuse, 0x7fffffff, RZ, 0xc0, !PT ;  /* 0x7fffffff05027812 */ /* 0x040fe400078ec0ff */
[----:B------:R-:W-:Y:S02]  /*4060*/  LOP3.LUT R0, R5, 0x80000000, RZ, 0xc0, !PT ;  /* 0x8000000005007812 */ /* 0x000fe400078ec0ff */
[----:B------:R-:W-:Y:S02]  /*4070*/  ISETP.GT.U32.AND P0, PT, R2, 0x43efffff, PT ;  /* 0x43efffff0200780c */ /* 0x000fe40003f04070 */
[----:B------:R-:W-:Y:S01]  /*4080*/  SHF.R.U32.HI R3, RZ, 0x18, R0 ;  /* 0x00000018ff037819 */ /* 0x000fe20000011600 */
[----:B------:R-:W-:-:S10]  /*4090*/  IMAD.MOV.U32 R0, RZ, RZ, 0x7f ;  /* 0x0000007fff007424 */ /* 0x000fd400078e00ff */
[----:B------:R-:W-:Y:S05]  /*40a0*/  @P0 BRA `(.L_x_89) ;  /* 0x00000000001c0947 */ /* 0x000fea0003800000 */
[----:B------:R-:W-:-:S13]  /*40b0*/  ISETP.GE.U32.AND P0, PT, R2, 0x3c800000, PT ;  /* 0x3c8000000200780c */ /* 0x000fda0003f06070 */
[----:B------:R-:W-:Y:S01]  /*40c0*/  @P0 SHF.R.U32.HI R0, RZ, 0x14, R5 ;  /* 0x00000014ff000819 */ /* 0x000fe20000011605 */
[----:B------:R-:W-:-:S03]  /*40d0*/  @!P0 FADD.FTZ R2, R2, 16384 ;  /* 0x4680000002028421 */ /* 0x000fc60000010000 */
[----:B------:R-:W-:-:S04]  /*40e0*/  @P0 LOP3.LUT R0, R0, 0x1, RZ, 0xc0, !PT ;  /* 0x0000000100000812 */ /* 0x000fc800078ec0ff */
[----:B------:R-:W-:-:S04]  /*40f0*/  @P0 IADD3 R0, R5, 0x407ffff, R0 ;  /* 0x0407ffff05000810 */ /* 0x000fc80007ffe000 */
[----:B------:R-:W-:Y:S01]  /*4100*/  @P0 SHF.R.U32.HI R0, RZ, 0x14, R0 ;  /* 0x00000014ff000819 */ /* 0x000fe20000011600 */
[----:B------:R-:W-:-:S07]  /*4110*/  @!P0 VIADD R0, R2, 0xb9800000 ;  /* 0xb980000002008836 */ /* 0x000fce0000000000 */
.L_x_89:
[----:B------:R-:W-:Y:S05]  /*4120*/  BSYNC B0 ;  /* 0x0000000000007941 */ /* 0x000fea0003800000 */
.L_x_88:
[----:B------:R-:W-:-:S05]  /*4130*/  LOP3.LUT R3, R0, R3, RZ, 0xfc, !PT ;  /* 0x0000000300037212 */ /* 0x000fca00078efcff */
[----:B------:R0:W-:Y:S01]  /*4140*/  STG.E.U8 desc[UR36][R16.64], R3 ;  /* 0x0000000310007986 */ /* 0x0001e2000c101124 */
[----:B------:R-:W-:Y:S05]  /*4150*/  BRA `(.L_x_76) ;  /* 0x0000000800087947 */ /* 0x000fea0003800000 */
.L_x_87:
[----:B0-----:R-:W-:Y:S01]  /*4160*/  IMAD.U32 R5, R5, 0x10000, RZ ;  /* 0x0001000005057824 */ /* 0x001fe200078e00ff */
[----:B------:R-:W-:Y:S04]  /*4170*/  BSSY B0, `(.L_x_90) ;  /* 0x000000f000007945 */ /* 0x000fe80003800000 */
[----:B------:R-:W-:-:S04]  /*4180*/  LOP3.LUT R2, R5, 0x7fffffff, RZ, 0xc0, !PT ;  /* 0x7fffffff05027812 */ /* 0x000fc800078ec0ff */
[----:B------:R-:W-:-:S13]  /*4190*/  ISETP.GT.U32.AND P0, PT, R2, 0x477fffff, PT ;  /* 0x477fffff0200780c */ /* 0x000fda0003f04070 */
[----:B------:R-:W-:Y:S05]  /*41a0*/  @P0 BRA `(.L_x_91) ;  /* 0x0000000000200947 */ /* 0x000fea0003800000 */
[----:B------:R-:W-:-:S13]  /*41b0*/  ISETP.GE.U32.AND P0, PT, R2, 0x38800000, PT ;  /* 0x388000000200780c */ /* 0x000fda0003f06070 */
[----:B------:R-:W-:Y:S01]  /*41c0*/  @P0 SHF.R.U32.HI R0, RZ, 0x15, R5 ;  /* 0x00000015ff000819 */ /* 0x000fe20000011605 */
[----:B------:R-:W-:-:S03]  /*41d0*/  @!P0 FADD.FTZ R2, R2, 128 ;  /* 0x4300000002028421 */ /* 0x000fc60000010000 */
[----:B------:R-:W-:-:S04]  /*41e0*/  @P0 LOP3.LUT R0, R0, 0x1, RZ, 0xc0, !PT ;  /* 0x0000000100000812 */ /* 0x000fc800078ec0ff */
[----:B------:R-:W-:-:S04]  /*41f0*/  @P0 IADD3 R0, R5, 0x80fffff, R0 ;  /* 0x080fffff05000810 */ /* 0x000fc80007ffe000 */
[----:B------:R-:W-:Y:S01]  /*4200*/  @P0 SHF.R.U32.HI R0, RZ, 0x15, R0 ;  /* 0x00000015ff000819 */ /* 0x000fe20000011600 */
[----:B------:R-:W-:Y:S01]  /*4210*/  @!P0 VIADD R0, R2, 0xbd000000 ;  /* 0xbd00000002008836 */ /* 0x000fe20000000000 */
[----:B------:R-:W-:Y:S06]  /*4220*/  BRA `(.L_x_92) ;  /* 0x00000000000c7947 */ /* 0x000fec0003800000 */
.L_x_91:
[----:B------:R-:W-:Y:S01]  /*4230*/  IMAD.MOV.U32 R0, RZ, RZ, 0x7f ;  /* 0x0000007fff007424 */ /* 0x000fe200078e00ff */
[----:B------:R-:W-:-:S04]  /*4240*/  ISETP.GT.U32.AND P0, PT, R2, 0x7f800000, PT ;  /* 0x7f8000000200780c */ /* 0x000fc80003f04070 */
[----:B------:R-:W-:-:S09]  /*4250*/  SEL R0, R0, 0x7c, P0 ;  /* 0x0000007c00007807 */ /* 0x000fd20000000000 */
.L_x_92:
[----:B------:R-:W-:Y:S05]  /*4260*/  BSYNC B0 ;  /* 0x0000000000007941 */ /* 0x000fea0003800000 */
.L_x_90:
[----:B------:R-:W-:-:S04]  /*4270*/  LOP3.LUT R2, R5, 0x80000000, RZ, 0xc0, !PT ;  /* 0x8000000005027812 */ /* 0x000fc800078ec0ff */
[----:B------:R-:W-:-:S04]  /*4280*/  SHF.R.U32.HI R3, RZ, 0x18, R2 ;  /* 0x00000018ff037819 */ /* 0x000fc80000011602 */
[----:B------:R-:W-:-:S05]  /*4290*/  LOP3.LUT R3, R0, R3, RZ, 0xfc, !PT ;  /* 0x0000000300037212 */ /* 0x000fca00078efcff */
[----:B------:R1:W-:Y:S01]  /*42a0*/  STG.E.U8 desc[UR36][R16.64], R3 ;  /* 0x0000000310007986 */ /* 0x0003e2000c101124 */
[----:B------:R-:W-:Y:S05]  /*42b0*/  BRA `(.L_x_76) ;  /* 0x0000000400b07947 */ /* 0x000fea0003800000 */
.L_x_86:
[----:B0-----:R2:W-:Y:S01]  /*42c0*/  STG.E.U16 desc[UR36][R16.64], R5 ;  /* 0x0000000510007986 */ /* 0x0015e2000c101524 */
[----:B------:R-:W-:Y:S05]  /*42d0*/  BRA `(.L_x_76) ;  /* 0x0000000400a87947 */ /* 0x000fea0003800000 */
.L_x_83:
        /* <DEDUP_REMOVED lines=8> */
[----:B0-----:R-:W-:-:S06]  /*4360*/  IMAD.U32 R3, R5, 0x10000, RZ ;  /* 0x0001000005037824 */ /* 0x001fcc00078e00ff */
[----:B------:R-:W0:Y:S02]  /*4370*/  F2I.FTZ.U32.TRUNC.NTZ R3, R3 ;  /* 0x0000000300037305 */ /* 0x000e24000021f000 */
[----:B0-----:R0:W-:Y:S01]  /*4380*/  STG.E.U16 desc[UR36][R16.64], R3 ;  /* 0x0000000310007986 */ /* 0x0011e2000c101524 */
[----:B------:R-:W-:Y:S05]  /*4390*/  BRA `(.L_x_76) ;  /* 0x0000000400787947 */ /* 0x000fea0003800000 */
.L_x_95:
[----:B0-----:R-:W-:Y:S01]  /*43a0*/  IMAD.U32 R5, R5, 0x10000, RZ ;  /* 0x0001000005057824 */ /* 0x001fe200078e00ff */
[----:B------:R-:W-:Y:S01]  /*43b0*/  BSSY B0, `(.L_x_96) ;  /* 0x0000014000007945 */ /* 0x000fe20003800000 */
[----:B------:R-:W-:-:S03]  /*43c0*/  IMAD.MOV.U32 R8, RZ, RZ, 0x80 ;  /* 0x00000080ff087424 */ /* 0x000fc600078e00ff */
[----:B------:R-:W-:-:S04]  /*43d0*/  LOP3.LUT R2, R5, 0x7fffffff, RZ, 0xc0, !PT ;  /* 0x7fffffff05027812 */ /* 0x000fc800078ec0ff */
[----:B------:R-:W-:-:S13]  /*43e0*/  ISETP.GT.U32.AND P0, PT, R2, 0x437fffff, PT ;  /* 0x437fffff0200780c */ /* 0x000fda0003f04070 */
[----:B------:R-:W-:Y:S05]  /*43f0*/  @P0 BRA `(.L_x_97) ;  /* 0x00000000003c0947 */ /* 0x000fea0003800000 */
[----:B------:R-:W-:-:S13]  /*4400*/  ISETP.GE.U32.AND P0, PT, R2, 0x3c000000, PT ;  /* 0x3c0000000200780c */ /* 0x000fda0003f06070 */
[----:B------:R-:W-:-:S04]  /*4410*/  @P0 SHF.R.U32.HI R0, RZ, 0x14, R5 ;  /* 0x00000014ff000819 */ /* 0x000fc80000011605 */
[----:B------:R-:W-:-:S04]  /*4420*/  @P0 LOP3.LUT R0, R0, 0x1, RZ, 0xc0, !PT ;  /* 0x0000000100000812 */ /* 0x000fc800078ec0ff */
[----:B------:R-:W-:-:S04]  /*4430*/  @P0 IADD3 R0, R5, 0x487ffff, R0 ;  /* 0x0487ffff05000810 */ /* 0x000fc80007ffe000 */
[----:B------:R-:W-:-:S04]  /*4440*/  @P0 SHF.R.U32.HI R0, RZ, 0x14, R0 ;  /* 0x00000014ff000819 */ /* 0x000fc80000011600 */
[----:B------:R-:W-:Y:S01]  /*4450*/  @P0 LOP3.LUT R0, R0, 0xff, RZ, 0xc0, !PT ;  /* 0x000000ff00000812 */ /* 0x000fe200078ec0ff */
[----:B------:R-:W-:Y:S06]  /*4460*/  @P0 BRA `(.L_x_98) ;  /* 0x0000000000100947 */ /* 0x000fec0003800000 */
[----:B------:R-:W-:Y:S01]  /*4470*/  FADD.FTZ R0, R2, 8192 ;  /* 0x4600000002007421 */ /* 0x000fe20000010000 */
[----:B------:R-:W-:-:S04]  /*4480*/  PRMT R8, RZ, 0x7610, R8 ;  /* 0x00007610ff087816 */ /* 0x000fc80000000008 */
[----:B------:R-:W-:-:S13]  /*4490*/  LOP3.LUT P0, R0, R0, 0xff, RZ, 0xc0, !PT ;  /* 0x000000ff00007812 */ /* 0x000fda000780c0ff */
[----:B------:R-:W-:Y:S05]  /*44a0*/  @!P0 BRA `(.L_x_97) ;  /* 0x0000000000108947 */ /* 0x000fea0003800000 */
.L_x_98:
[----:B------:R-:W-:-:S04]  /*44b0*/  LOP3.LUT R2, R5, 0x80000000, RZ, 0xc0, !PT ;  /* 0x8000000005027812 */ /* 0x000fc800078ec0ff */
[----:B------:R-:W-:-:S04]  /*44c0*/  SHF.R.U32.HI R3, RZ, 0x18, R2 ;  /* 0x00000018ff037819 */ /* 0x000fc80000011602 */
[----:B------:R-:W-:-:S04]  /*44d0*/  LOP3.LUT R0, R0, R3, RZ, 0xfc, !PT ;  /* 0x0000000300007212 */ /* 0x000fc800078efcff */
[----:B------:R-:W-:-:S07]  /*44e0*/  PRMT R8, R0, 0x7610, R8 ;  /* 0x0000761000087816 */ /* 0x000fce0000000008 */
.L_x_97:
[----:B------:R-:W-:Y:S05]  /*44f0*/  BSYNC B0 ;  /* 0x0000000000007941 */ /* 0x000fea0003800000 */
.L_x_96:
[----:B------:R0:W-:Y:S01]  /*4500*/  STG.E.U8 desc[UR36][R16.64], R8 ;  /* 0x0000000810007986 */ /* 0x0001e2000c101124 */
[----:B------:R-:W-:Y:S05]  /*4510*/  BRA `(.L_x_76) ;  /* 0x0000000400187947 */ /* 0x000fea0003800000 */
.L_x_94:
        /* <DEDUP_REMOVED lines=17> */
.L_x_101:
[----:B------:R-:W-:-:S04]  /*4630*/  LOP3.LUT R2, R5, 0x80000000, RZ, 0xc0, !PT ;  /* 0x8000000005027812 */ /* 0x000fc800078ec0ff */
[----:B------:R-:W-:-:S04]  /*4640*/  SHF.R.U32.HI R3, RZ, 0x18, R2 ;  /* 0x00000018ff037819 */ /* 0x000fc80000011602 */
[----:B------:R-:W-:-:S04]  /*4650*/  LOP3.LUT R0, R0, R3, RZ, 0xfc, !PT ;  /* 0x0000000300007212 */ /* 0x000fc800078efcff */
[----:B------:R-:W-:-:S07]  /*4660*/  PRMT R8, R0, 0x7610, R8 ;  /* 0x0000761000087816 */ /* 0x000fce0000000008 */
.L_x_100:
[----:B------:R-:W-:Y:S05]  /*4670*/  BSYNC B0 ;  /* 0x0000000000007941 */ /* 0x000fea0003800000 */
.L_x_99:
[----:B------:R0:W-:Y:S01]  /*4680*/  STG.E.U8 desc[UR36][R16.64], R8 ;  /* 0x0000000810007986 */ /* 0x0001e2000c101124 */
[----:B------:R-:W-:Y:S05]  /*4690*/  BRA `(.L_x_76) ;  /* 0x0000000000b87947 */ /* 0x000fea0003800000 */
.L_x_93:
[----:B------:R-:W-:-:S13]  /*46a0*/  ISETP.NE.AND P0, PT, R0, 0x1c, PT ;  /* 0x0000001c0000780c */ /* 0x000fda0003f05270 */
[----:B------:R-:W-:Y:S05]  /*46b0*/  @!P0 BRA `(.L_x_102) ;  /* 0x0000000000a48947 */ /* 0x000fea0003800000 */
[----:B------:R-:W-:-:S13]  /*46c0*/  ISETP.NE.AND P0, PT, R0, 0x1d, PT ;  /* 0x0000001d0000780c */ /* 0x000fda0003f05270 */
[----:B------:R-:W-:Y:S05]  /*46d0*/  @!P0 BRA `(.L_x_103) ;  /* 0x00000000008c8947 */ /* 0x000fea0003800000 */
[----:B------:R-:W-:-:S13]  /*46e0*/  ISETP.NE.AND P0, PT, R0, 0x2c, PT ;  /* 0x0000002c0000780c */ /* 0x000fda0003f05270 */
[----:B------:R-:W-:Y:S05]  /*46f0*/  @P0 BRA `(.L_x_75) ;  /* 0x0000000000400947 */ /* 0x000fea0003800000 */
[----:B0-----:R-:W-:Y:S02]  /*4700*/  IMAD.U32 R5, R5, 0x10000, RZ ;  /* 0x0001000005057824 */ /* 0x001fe400078e00ff */
[----:B------:R-:W-:-:S03]  /*4710*/  IMAD.MOV.U32 R3, RZ, RZ, 0xff ;  /* 0x000000ffff037424 */ /* 0x000fc600078e00ff */
[----:B------:R-:W-:-:S04]  /*4720*/  SHF.R.U32.HI R4, RZ, 0x17, R5 ;  /* 0x00000017ff047819 */ /* 0x000fc80000011605 */
[----:B------:R-:W-:-:S04]  /*4730*/  LOP3.LUT R2, R4, 0xff, RZ, 0xc0, !PT ;  /* 0x000000ff04027812 */ /* 0x000fc800078ec0ff */
[----:B------:R-:W-:-:S13]  /*4740*/  ISETP.NE.AND P1, PT, R2, 0xff, PT ;  /* 0x000000ff0200780c */ /* 0x000fda0003f25270 */
[--C-:B------:R-:W-:Y:S02]  /*4750*/  @P1 SHF.R.U32.HI R0, RZ, 0x16, R5.reuse ;  /* 0x00000016ff001819 */ /* 0x100fe40000011605 */
[----:B------:R-:W-:Y:S02]  /*4760*/  @P1 LOP3.LUT P0, RZ, R2, 0x3fffff, R5, 0xf8, !PT ;  /* 0x003fffff02ff1812 */ /* 0x000fe4000780f805 */
[----:B------:R-:W-:-:S04]  /*4770*/  @P1 LOP3.LUT R0, R0, 0x1, RZ, 0xc0, !PT ;  /* 0x0000000100001812 */ /* 0x000fc800078ec0ff */
[----:B------:R-:W-:Y:S01]  /*4780*/  @P1 ISETP.EQ.U32.AND P2, PT, R0, 0x1, P0 ;  /* 0x000000010000180c */ /* 0x000fe20000742070 */
[----:B------:R-:W-:Y:S01]  /*4790*/  @P1 VIADD R0, R4, 0x1 ;  /* 0x0000000104001836 */ /* 0x000fe20000000000 */
[----:B------:R-:W-:Y:S02]  /*47a0*/  PLOP3.LUT P0, PT, PT, PT, PT, 0x80, 0x0 ;  /* 0x000000000000781c */ /* 0x000fe40003f0f070 */
[----:B------:R-:W-:-:S13]  /*47b0*/  @P1 PLOP3.LUT P0, PT, P2, PT, PT, 0x80, 0x0 ;  /* 0x000000000000181c */ /* 0x000fda000170f070 */
[----:B------:R-:W-:-:S04]  /*47c0*/  @!P0 IMAD.MOV R0, RZ, RZ, R4 ;  /* 0x000000ffff008224 */ /* 0x000fc800078e0204 */
[----:B------:R-:W-:-:S05]  /*47d0*/  @P1 IMAD.MOV.U32 R3, RZ, RZ, R0 ;  /* 0x000000ffff031224 */ /* 0x000fca00078e0000 */
[----:B------:R0:W-:Y:S01]  /*47e0*/  STG.E.U8 desc[UR36][R16.64], R3 ;  /* 0x0000000310007986 */ /* 0x0001e2000c101124 */
[----:B------:R-:W-:Y:S05]  /*47f0*/  BRA `(.L_x_76) ;  /* 0x0000000000607947 */ /* 0x000fea0003800000 */
.L_x_75:
[----:B------:R-:W-:Y:S01]  /*4800*/  MOV R2, 0x0 ;  /* 0x0000000000027802 */ /* 0x000fe20000000f00 */
[----:B------:R-:W-:Y:S01]  /*4810*/  ULDC.64 UR4, c[0x4][0x128] ;  /* 0x01004a0000047ab9 */ /* 0x000fe20000000a00 */
[----:B------:R-:W-:Y:S01]  /*4820*/  ULDC.64 UR6, c[0x4][0x130] ;  /* 0x01004c0000067ab9 */ /* 0x000fe20000000a00 */
[----:B------:R-:W-:Y:S02]  /*4830*/  IMAD.U32 R4, RZ, RZ, UR4 ;  /* 0x00000004ff047e24 */ /* 0x000fe4000f8e00ff */
[----:B0-----:R-:W-:Y:S01]  /*4840*/  IMAD.U32 R5, RZ, RZ, UR5 ;  /* 0x00000005ff057e24 */ /* 0x001fe2000f8e00ff */
        /* <DEDUP_REMOVED lines=11> */
.L_x_104:
[----:B------:R-:W-:Y:S05]  /*4900*/  BRA `(.L_x_76) ;  /* 0x00000000001c7947 */ /* 0x000fea0003800000 */
.L_x_103:
[----:B0-----:R-:W-:-:S06]  /*4910*/  IMAD.U32 R2, R5, 0x10000, RZ ;  /* 0x0001000005027824 */ /* 0x001fcc00078e00ff */
[----:B------:R-:W0:Y:S02]  /*4920*/  F2I.U64.TRUNC R2, R2 ;  /* 0x0000000200027311 */ /* 0x000e24000020d800 */
[----:B0-----:R0:W-:Y:S01]  /*4930*/  STG.E.64 desc[UR36][R16.64], R2 ;  /* 0x0000000210007986 */ /* 0x0011e2000c101b24 */
[----:B------:R-:W-:Y:S05]  /*4940*/  BRA `(.L_x_76) ;  /* 0x00000000000c7947 */ /* 0x000fea0003800000 */
.L_x_102:
[----:B0-----:R-:W-:-:S06]  /*4950*/  IMAD.U32 R5, R5, 0x10000, RZ ;  /* 0x0001000005057824 */ /* 0x001fcc00078e00ff */
[----:B------:R-:W0:Y:S02]  /*4960*/  F2I.FTZ.U32.TRUNC.NTZ R5, R5 ;  /* 0x0000000500057305 */ /* 0x000e24000021f000 */
[----:B0-----:R0:W-:Y:S02]  /*4970*/  STG.E desc[UR36][R16.64], R5 ;  /* 0x0000000510007986 */ /* 0x0011e4000c101924 */
.L_x_76:
[----:B------:R-:W-:-:S04]  /*4980*/  IMAD R18, R18, 0x200, R23 ;  /* 0x0000020012127824 */ /* 0x000fc800078e0217 */
[----:B------:R-:W-:-:S07]  /*4990*/  VIADD R19, R18, 0x80 ;  /* 0x0000008012137836 */ /* 0x000fce0000000000 */
.L_x_1:
[----:B------:R-:W-:Y:S05]  /*49a0*/  BSYNC B6 ;  /* 0x0000000000067941 */ /* 0x000fea0003800000 */
.L_x_0:
[----:B------:R-:W-:Y:S01]  /*49b0*/  ULDC UR4, c[0x0][0x210] ;  /* 0x0000840000047ab9 */ /* 0x000fe20000000800 */
[----:B------:R-:W-:Y:S01]  /*49c0*/  BSSY B6, `(.L_x_105) ;  /* 0x0000491000067945 */ /* 0x000fe20003800000 */
[----:B------:R-:W-:-:S13]  /*49d0*/  ISETP.GE.AND P0, PT, R19, UR4, PT ;  /* 0x0000000413007c0c */ /* 0x000fda000bf06270 */
[----:B------:R-:W-:Y:S05]  /*49e0*/  @P0 BRA `(.L_x_106) ;  /* 0x0000004800380947 */ /* 0x000fea0003800000 */
[----:B---3--:R-:W3:Y:S01]  /*49f0*/  LDC R6, c[0x0][0x218] ;  /* 0x00008600ff067b82 */ /* 0x008ee20000000800 */
[----:B------:R-:W-:Y:S02]  /*4a00*/  IMAD.MOV.U32 R18, RZ, RZ, RZ ;  /* 0x000000ffff127224 */ /* 0x000fe400078e00ff */
[----:B0-----:R-:W-:Y:S02]  /*4a10*/  IMAD.MOV.U32 R0, RZ, RZ, RZ ;  /* 0x000000ffff007224 */ /* 0x001fe400078e00ff */
[----:B-12-4-:R-:W-:Y:S01]  /*4a20*/  IMAD.MOV.U32 R16, RZ, RZ, RZ ;  /* 0x000000ffff107224 */ /* 0x016fe200078e00ff */
[----:B---3--:R-:W-:-:S13]  /*4a30*/  ISETP.NE.AND P0, PT, R6, RZ, PT ;  /* 0x000000ff0600720c */ /* 0x008fda0003f05270 */
[----:B------:R-:W-:Y:S05]  /*4a40*/  @!P0 BRA `(.L_x_107) ;  /* 0x0000001400708947 */ /* 0x000fea0003800000 */
        /* <DEDUP_REMOVED lines=348> */
.L_x_107:
        /* <DEDUP_REMOVED lines=23> */
.L_x_111:
[----:B------:R-:W2:Y:S02]  /*6180*/  LDG.E.U8 R2, desc[UR36][R2.64] ;  /* 0x0000002402027981 */ /* 0x000ea4000c1e1100 */
[----:B--2---:R-:W-:-:S04]  /*6190*/  I2FP.F32.U32 R0, R2 ;  /* 0x0000000200007245 */ /* 0x004fc80000201000 */
[----:B------:R-:W-:-:S04]  /*61a0*/  F2FP.BF16.F32.PACK_AB R0, RZ, R0 ;  /* 0x00000000ff00723e */ /* 0x000fc800000010ff */
[----:B------:R-:W-:Y:S01]  /*61b0*/  PRMT R22, R0, 0x7610, R22 ;  /* 0x0000761000167816 */ /* 0x000fe20000000016 */
[----:B------:R-:W-:Y:S06]  /*61c0*/  BRA `(.L_x_113) ;  /* 0x0000000c00c87947 */ /* 0x000fec0003800000 */
.L_x_110:
        /* <DEDUP_REMOVED lines=11> */
.L_x_115:
[----:B------:R-:W2:Y:S02]  /*6280*/  LDG.E R2, desc[UR36][R2.64] ;  /* 0x0000002402027981 */ /* 0x000ea4000c1e1900 */
[----:B--2---:R-:W-:-:S04]  /*6290*/  I2FP.F32.S32 R0, R2 ;  /* 0x0000000200007245 */ /* 0x004fc80000201400 */
[----:B------:R-:W-:-:S04]  /*62a0*/  F2FP.BF16.F32.PACK_AB R0, RZ, R0 ;  /* 0x00000000ff00723e */ /* 0x000fc800000010ff */
[----:B------:R-:W-:Y:S01]  /*62b0*/  PRMT R22, R0, 0x7610, R22 ;  /* 0x0000761000167816 */ /* 0x000fe20000000016 */
[----:B------:R-:W-:Y:S06]  /*62c0*/  BRA `(.L_x_113) ;  /* 0x0000000c00887947 */ /* 0x000fec0003800000 */
.L_x_114:
[----:B------:R-:W2:Y:S02]  /*62d0*/  LDG.E.U16 R2, desc[UR36][R2.64] ;  /* 0x0000002402027981 */ /* 0x000ea4000c1e1500 */
[----:B--2---:R-:W0:Y:S02]  /*62e0*/  I2F.S16 R0, R2 ;  /* 0x0000000200007306 */ /* 0x004e240000101400 */
[----:B0-----:R-:W-:-:S04]  /*62f0*/  F2FP.BF16.F32.PACK_AB R0, RZ, R0 ;  /* 0x00000000ff00723e */ /* 0x001fc800000010ff */
[----:B------:R-:W-:Y:S01]  /*6300*/  PRMT R22, R0, 0x7610, R22 ;  /* 0x0000761000167816 */ /* 0x000fe20000000016 */
[----:B------:R-:W-:Y:S06]  /*6310*/  BRA `(.L_x_113) ;  /* 0x0000000c00747947 */ /* 0x000fec0003800000 */
.L_x_109:
        /* <DEDUP_REMOVED lines=9> */
.L_x_117:
[----:B------:R-:W2:Y:S02]  /*63b0*/  LDG.E.U16 R0, desc[UR36][R2.64] ;  /* 0x0000002402007981 */ /* 0x000ea4000c1e1500 */
[----:B--2---:R-:W-:-:S05]  /*63c0*/  HADD2.F32 R0, -RZ, R0.H0_H0 ;  /* 0x20000000ff007230 */ /* 0x004fca0000004100 */
[----:B------:R-:W-:-:S04]  /*63d0*/  F2FP.BF16.F32.PACK_AB R0, RZ, R0 ;  /* 0x00000000ff00723e */ /* 0x000fc800000010ff */
[----:B------:R-:W-:Y:S01]  /*63e0*/  PRMT R22, R0, 0x7610, R22 ;  /* 0x0000761000167816 */ /* 0x000fe20000000016 */
[----:B------:R-:W-:Y:S06]  /*63f0*/  BRA `(.L_x_113) ;  /* 0x0000000c003c7947 */ /* 0x000fec0003800000 */
.L_x_116:
        /* <DEDUP_REMOVED lines=9> */
.L_x_119:
[----:B------:R-:W2:Y:S02]  /*6490*/  LDG.E.U16 R2, desc[UR36][R2.64] ;  /* 0x0000002402027981 */ /* 0x000ea4000c1e1500 */
[----:B--2---:R-:W-:-:S05]  /*64a0*/  HADD2.F32 R0, -RZ, R2.H0_H0 ;  /* 0x20000002ff007230 */ /* 0x004fca0000004100 */
[----:B------:R-:W-:-:S04]  /*64b0*/  F2FP.BF16.F32.PACK_AB R0, RZ, R0 ;  /* 0x00000000ff00723e */ /* 0x000fc800000010ff */
[----:B------:R-:W-:Y:S01]  /*64c0*/  PRMT R22, R0, 0x7610, R22 ;  /* 0x0000761000167816 */ /* 0x000fe20000000016 */
[----:B------:R-:W-:Y:S06]  /*64d0*/  BRA `(.L_x_113) ;  /* 0x0000000c00047947 */ /* 0x000fec0003800000 */
.L_x_118:
        /* <DEDUP_REMOVED lines=9> */
.L_x_108:
        /* <DEDUP_REMOVED lines=14> */
.L_x_122:
        /* <DEDUP_REMOVED lines=9> */
.L_x_121:
        /* <DEDUP_REMOVED lines=28> */
.L_x_124:
        /* <DEDUP_REMOVED lines=15> */
.L_x_123:
[----:B------:R0:W5:Y:S01]  /*6990*/  LDG.E.U16 R22, desc[UR36][R2.64] ;  /* 0x0000002402167981 */ /* 0x000162000c1e1500 */
[----:B------:R-:W-:Y:S05]  /*69a0*/  BRA `(.L_x_113) ;  /* 0x0000000400d07947 */ /* 0x000fea0003800000 */
.L_x_120:
        /* <DEDUP_REMOVED lines=13> */
.L_x_127:
        /* <DEDUP_REMOVED lines=21> */
.L_x_131:
[----:B------:R-:W-:Y:S05]  /*6bd0*/  BSYNC B1 ;  /* 0x0000000000017941 */ /* 0x000fea0003800000 */
.L_x_130:
[----:B------:R-:W-:Y:S01]  /*6be0*/  LEA R3, R0, 0x3b800000, 0x17 ;  /* 0x3b80000000037811 */ /* 0x000fe200078eb8ff */
[----:B------:R-:W-:-:S05]  /*6bf0*/  IMAD.SHL.U32 R0, R2, 0x100000, RZ ;  /* 0x0010000002007824 */ /* 0x000fca00078e00ff */
[----:B------:R-:W-:-:S07]  /*6c00*/  LOP3.LUT R0, R3, R0, R4, 0xfe, !PT ;  /* 0x0000000003007212 */ /* 0x000fce00078efe04 */
.L_x_129:
[----:B------:R-:W-:Y:S05]  /*6c10*/  BSYNC B0 ;  /* 0x0000000000007941 */ /* 0x000fea0003800000 */
.L_x_128:
[----:B------:R-:W-:-:S04]  /*6c20*/  F2FP.BF16.F32.PACK_AB R0, RZ, R0 ;  /* 0x00000000ff00723e */ /* 0x000fc800000010ff */
[----:B------:R-:W-:Y:S01]  /*6c30*/  PRMT R22, R0, 0x7610, R22 ;  /* 0x0000761000167816 */ /* 0x000fe20000000016 */
[----:B------:R-:W-:Y:S06]  /*6c40*/  BRA `(.L_x_113) ;  /* 0x0000000400287947 */ /* 0x000fec0003800000 */
.L_x_126:
        /* <DEDUP_REMOVED lines=21> */
.L_x_135:
[----:B------:R-:W-:Y:S05]  /*6da0*/  BSYNC B1 ;  /* 0x0000000000017941 */ /* 0x000fea0003800000 */
.L_x_134:
[----:B------:R-:W-:Y:S01]  /*6db0*/  LEA R3, R0, 0x37800000, 0x17 ;  /* 0x3780000000037811 */ /* 0x000fe200078eb8ff */
[----:B------:R-:W-:-:S05]  /*6dc0*/  IMAD.SHL.U32 R0, R2, 0x200000, RZ ;  /* 0x0020000002007824 */ /* 0x000fca00078e00ff */
[----:B------:R-:W-:-:S07]  /*6dd0*/  LOP3.LUT R0, R3, R0, R4, 0xfe, !PT ;  /* 0x0000000003007212 */ /* 0x000fce00078efe04 */
.L_x_133:
[----:B------:R-:W-:Y:S05]  /*6de0*/  BSYNC B0 ;  /* 0x0000000000007941 */ /* 0x000fea0003800000 */
.L_x_132:
[----:B------:R-:W-:-:S04]  /*6df0*/  F2FP.BF16.F32.PACK_AB R0, RZ, R0 ;  /* 0x00000000ff00723e */ /* 0x000fc800000010ff */
[----:B------:R-:W-:Y:S01]  /*6e00*/  PRMT R22, R0, 0x7610, R22 ;  /* 0x0000761000167816 */ /* 0x000fe20000000016 */
[----:B------:R-:W-:Y:S06]  /*6e10*/  BRA `(.L_x_113) ;  /* 0x0000000000b47947 */ /* 0x000fec0003800000 */
.L_x_125:
        /* <DEDUP_REMOVED lines=14> */
.L_x_139:
[----:B------:R-:W-:Y:S05]  /*6f00*/  BSYNC B0 ;  /* 0x0000000000007941 */ /* 0x000fea0003800000 */
.L_x_138:
[----:B------:R-:W-:-:S04]  /*6f10*/  F2FP.BF16.F32.PACK_AB R0, RZ, R0 ;  /* 0x00000000ff00723e */ /* 0x000fc800000010ff */
[----:B------:R-:W-:Y:S01]  /*6f20*/  PRMT R22, R0, 0x7610, R22 ;  /* 0x0000761000167816 */ /* 0x000fe20000000016 */
[----:B------:R-:W-:Y:S06]  /*6f30*/  BRA `(.L_x_113) ;  /* 0x00000000006c7947 */ /* 0x000fec0003800000 */
.L_x_112:
        /* <DEDUP_REMOVED lines=16> */
.L_x_140:
[----:B------:R-:W-:Y:S01]  /*7040*/  PRMT R22, RZ, 0x7610, R22 ;  /* 0x00007610ff167816 */ /* 0x000fe20000000016 */
[----:B------:R-:W-:Y:S06]  /*7050*/  BRA `(.L_x_113) ;  /* 0x0000000000247947 */ /* 0x000fec0003800000 */
.L_x_137:
[----:B------:R-:W2:Y:S02]  /*7060*/  LDG.E.64 R2, desc[UR36][R2.64] ;  /* 0x0000002402027981 */ /* 0x000ea4000c1e1b00 */
[----:B--2---:R-:W0:Y:S02]  /*7070*/  I2F.U64 R0, R2 ;  /* 0x0000000200007312 */ /* 0x004e240000301000 */
[----:B0-----:R-:W-:-:S04]  /*7080*/  F2FP.BF16.F32.PACK_AB R0, RZ, R0 ;  /* 0x00000000ff00723e */ /* 0x001fc800000010ff */
[----:B------:R-:W-:Y:S01]  /*7090*/  PRMT R22, R0, 0x7610, R22 ;  /* 0x0000761000167816 */ /* 0x000fe20000000016 */
[----:B------:R-:W-:Y:S06]  /*70a0*/  BRA `(.L_x_113) ;  /* 0x0000000000107947 */ /* 0x000fec0003800000 */
.L_x_136:
[----:B------:R-:W2:Y:S02]  /*70b0*/  LDG.E R2, desc[UR36][R2.64] ;  /* 0x0000002402027981 */ /* 0x000ea4000c1e1900 */
[----:B--2---:R-:W-:-:S04]  /*70c0*/  I2FP.F32.U32 R0, R2 ;  /* 0x0000000200007245 */ /* 0x004fc80000201000 */
[----:B------:R-:W-:-:S04]  /*70d0*/  F2FP.BF16.F32.PACK_AB R0, RZ, R0 ;  /* 0x00000000ff00723e */ /* 0x000fc800000010ff */
[----:B------:R-:W-:-:S07]  /*70e0*/  PRMT R22, R0, 0x7610, R22 ;  /* 0x0000761000167816 */ /* 0x000fce0000000016 */
.L_x_113:
        /* <DEDUP_REMOVED lines=19> */
.L_x_144:
[----:B------:R-:W2:Y:S02]  /*7220*/  LDG.E.U8 R2, desc[UR36][R2.64] ;  /* 0x0000002402027981 */ /* 0x000ea4000c1e1100 */
[----:B--2---:R-:W-:-:S04]  /*7230*/  I2FP.F32.U32 R0, R2 ;  /* 0x0000000200007245 */ /* 0x004fc80000201000 */
[----:B------:R-:W-:Y:S01]  /*7240*/  F2FP.BF16.F32.PACK_AB R0, RZ, R0 ;  /* 0x00000000ff00723e */ /* 0x000fe200000010ff */
[----:B------:R-:W-:Y:S06]  /*7250*/  BRA `(.L_x_146) ;  /* 0x0000000c00907947 */ /* 0x000fec0003800000 */
.L_x_143:
        /* <DEDUP_REMOVED lines=10> */
.L_x_148:
[----:B------:R-:W2:Y:S02]  /*7300*/  LDG.E R2, desc[UR36][R2.64] ;  /* 0x0000002402027981 */ /* 0x000ea4000c1e1900 */
[----:B--2---:R-:W-:-:S04]  /*7310*/  I2FP.F32.S32 R0, R2 ;  /* 0x0000000200007245 */ /* 0x004fc80000201400 */
[----:B------:R-:W-:Y:S01]  /*7320*/  F2FP.BF16.F32.PACK_AB R0, RZ, R0 ;  /* 0x00000000ff00723e */ /* 0x000fe200000010ff */
[----:B------:R-:W-:Y:S06]  /*7330*/  BRA `(.L_x_146) ;  /* 0x0000000c00587947 */ /* 0x000fec0003800000 */
.L_x_147:
[----:B------:R-:W2:Y:S02]  /*7340*/  LDG.E.U16 R2, desc[UR36][R2.64] ;  /* 0x0000002402027981 */ /* 0x000ea4000c1e1500 */
[----:B--2---:R-:W0:Y:S02]  /*7350*/  I2F.S16 R0, R2 ;  /* 0x0000000200007306 */ /* 0x004e240000101400 */
[----:B0-----:R-:W-:Y:S01]  /*7360*/  F2FP.BF16.F32.PACK_AB R0, RZ, R0 ;  /* 0x00000000ff00723e */ /* 0x001fe200000010ff */
[----:B------:R-:W-:Y:S06]  /*7370*/  BRA `(.L_x_146) ;  /* 0x0000000c00487947 */ /* 0x000fec0003800000 */
.L_x_142:
        /* <DEDUP_REMOVED lines=9> */
.L_x_150:
[----:B------:R-:W2:Y:S02]  /*7410*/  LDG.E.U16 R0, desc[UR36][R2.64] ;  /* 0x0000002402007981 */ /* 0x000ea4000c1e1500 */
[----:B--2---:R-:W-:-:S05]  /*7420*/  HADD2.F32 R0, -RZ, R0.H0_H0 ;  /* 0x20000000ff007230 */ /* 0x004fca0000004100 */
[----:B------:R-:W-:Y:S01]  /*7430*/  F2FP.BF16.F32.PACK_AB R0, RZ, R0 ;  /* 0x00000000ff00723e */ /* 0x000fe200000010ff */
[----:B------:R-:W-:Y:S06]  /*7440*/  BRA `(.L_x_146) ;  /* 0x0000000c00147947 */ /* 0x000fec0003800000 */
.L_x_149:
        /* <DEDUP_REMOVED lines=9> */
.L_x_152:
[----:B------:R-:W2:Y:S02]  /*74e0*/  LDG.E.U16 R2, desc[UR36][R2.64] ;  /* 0x0000002402027981 */ /* 0x000ea4000c1e1500 */
[----:B--2---:R-:W-:-:S05]  /*74f0*/  HADD2.F32 R0, -RZ, R2.H0_H0 ;  /* 0x20000002ff007230 */ /* 0x004fca0000004100 */
[----:B------:R-:W-:Y:S01]  /*7500*/  F2FP.BF16.F32.PACK_AB R0, RZ, R0 ;  /* 0x00000000ff00723e */ /* 0x000fe200000010ff */
[----:B------:R-:W-:Y:S06]  /*7510*/  BRA `(.L_x_146) ;  /* 0x0000000800e07947 */ /* 0x000fec0003800000 */
.L_x_151:
        /* <DEDUP_REMOVED lines=8> */
.L_x_141:
        /* <DEDUP_REMOVED lines=13> */
.L_x_155:
        /* <DEDUP_REMOVED lines=8> */
.L_x_154:
        /* <DEDUP_REMOVED lines=28> */
.L_x_157:
        /* <DEDUP_REMOVED lines=15> */
.L_x_156:
[----:B------:R0:W5:Y:S01]  /*79a0*/  LDG.E.U16 R0, desc[UR36][R2.64] ;  /* 0x0000002402007981 */ /* 0x000162000c1e1500 */
[----:B------:R-:W-:Y:S05]  /*79b0*/  BRA `(.L_x_146) ;  /* 0x0000000400b87947 */ /* 0x000fea0003800000 */
.L_x_153:
        /* <DEDUP_REMOVED lines=12> */
.L_x_160:
        /* <DEDUP_REMOVED lines=21> */
.L_x_164:
[----:B------:R-:W-:Y:S05]  /*7bd0*/  BSYNC B1 ;  /* 0x0000000000017941 */ /* 0x000fea0003800000 */
.L_x_163:
[----:B------:R-:W-:Y:S01]  /*7be0*/  LEA R3, R0, 0x3b800000, 0x17 ;  /* 0x3b80000000037811 */ /* 0x000fe200078eb8ff */
[----:B------:R-:W-:-:S05]  /*7bf0*/  IMAD.SHL.U32 R0, R2, 0x100000, RZ ;  /* 0x0010000002007824 */ /* 0x000fca00078e00ff */
[----:B------:R-:W-:-:S07]  /*7c00*/  LOP3.LUT R0, R3, R0, R4, 0xfe, !PT ;  /* 0x0000000003007212 */ /* 0x000fce00078efe04 */
.L_x_162:
[----:B------:R-:W-:Y:S05]  /*7c10*/  BSYNC B0 ;  /* 0x0000000000007941 */ /* 0x000fea0003800000 */
.L_x_161:
[----:B------:R-:W-:Y:S01]  /*7c20*/  F2FP.BF16.F32.PACK_AB R0, RZ, R0 ;  /* 0x00000000ff00723e */ /* 0x000fe200000010ff */
[----:B------:R-:W-:Y:S06]  /*7c30*/  BRA `(.L_x_146) ;  /* 0x0000000400187947 */ /* 0x000fec0003800000 */
.L_x_159:
        /* <DEDUP_REMOVED lines=21> */
.L_x_168:
[----:B------:R-:W-:Y:S05]  /*7d90*/  BSYNC B1 ;  /* 0x0000000000017941 */ /* 0x000fea0003800000 */
.L_x_167:
[----:B------:R-:W-:Y:S01]  /*7da0*/  LEA R3, R0, 0x37800000, 0x17 ;  /* 0x3780000000037811 */ /* 0x000fe200078eb8ff */
[----:B------:R-:W-:-:S05]  /*7db0*/  IMAD.SHL.U32 R0, R2, 0x200000, RZ ;  /* 0x0020000002007824 */ /* 0x000fca00078e00ff */
[----:B------:R-:W-:-:S07]  /*7dc0*/  LOP3.LUT R0, R3, R0, R4, 0xfe, !PT ;  /* 0x0000000003007212 */ /* 0x000fce00078efe04 */
.L_x_166:
[----:B------:R-:W-:Y:S05]  /*7dd0*/  BSYNC B0 ;  /* 0x0000000000007941 */ /* 0x000fea0003800000 */
.L_x_165:
[----:B------:R-:W-:Y:S01]  /*7de0*/  F2FP.BF16.F32.PACK_AB R0, RZ, R0 ;  /* 0x00000000ff00723e */ /* 0x000fe200000010ff */
[----:B------:R-:W-:Y:S06]  /*7df0*/  BRA `(.L_x_146) ;  /* 0x0000000000a87947 */ /* 0x000fec0003800000 */
.L_x_158:
        /* <DEDUP_REMOVED lines=14> */
.L_x_172:
[----:B------:R-:W-:Y:S05]  /*7ee0*/  BSYNC B0 ;  /* 0x0000000000007941 */ /* 0x000fea0003800000 */
.L_x_171:
[----:B------:R-:W-:Y:S01]  /*7ef0*/  F2FP.BF16.F32.PACK_AB R0, RZ, R0 ;  /* 0x00000000ff00723e */ /* 0x000fe200000010ff */
[----:B------:R-:W-:Y:S06]  /*7f00*/  BRA `(.L_x_146) ;  /* 0x0000000000647947 */ /* 0x000fec0003800000 */
.L_x_145:
        /* <DEDUP_REMOVED lines=16> */
.L_x_173:
[----:B------:R-:W-:Y:S01]  /*8010*/  PRMT R0, RZ, 0x7610, R0 ;  /* 0x00007610ff007816 */ /* 0x000fe20000000000 */
[----:B------:R-:W-:Y:S06]  /*8020*/  BRA `(.L_x_146) ;  /* 0x00000000001c7947 */ /* 0x000fec0003800000 */
.L_x_170:
[----:B------:R-:W2:Y:S02]  /*8030*/  LDG.E.64 R2, desc[UR36][R2.64] ;  /* 0x0000002402027981 */ /* 0x000ea4000c1e1b00 */
[----:B--2---:R-:W0:Y:S02]  /*8040*/  I2F.U64 R0, R2 ;  /* 0x0000000200007312 */ /* 0x004e240000301000 */
[----:B0-----:R-:W-:Y:S01]  /*8050*/  F2FP.BF16.F32.PACK_AB R0, RZ, R0 ;  /* 0x00000000ff00723e */ /* 0x001fe200000010ff */
[----:B------:R-:W-:Y:S06]  /*8060*/  BRA `(.L_x_146) ;  /* 0x00000000000c7947 */ /* 0x000fec0003800000 */
.L_x_169:
[----:B------:R-:W2:Y:S02]  /*8070*/  LDG.E R2, desc[UR36][R2.64] ;  /* 0x0000002402027981 */ /* 0x000ea4000c1e1900 */
[----:B--2---:R-:W-:-:S04]  /*8080*/  I2FP.F32.U32 R0, R2 ;  /* 0x0000000200007245 */ /* 0x004fc80000201000 */
[----:B------:R-:W-:-:S07]  /*8090*/  F2FP.BF16.F32.PACK_AB R0, RZ, R0 ;  /* 0x00000000ff00723e */ /* 0x000fce00000010ff */
.L_x_146:
        /* <DEDUP_REMOVED lines=38> */
.L_x_175:
[----:B------:R-:W-:Y:S05]  /*8300*/  BSYNC B0 ;  /* 0x0000000000007941 */ /* 0x000fea0003800000 */
.L_x_174:
[----:B------:R-:W0:Y:S01]  /*8310*/  MUFU.TANH R4, R4 ;  /* 0x0000000400047308 */ /* 0x000e220000002400 */
[----:B------:R-:W-:Y:S01]  /*8320*/  FMUL.FTZ R9, R0, R9 ;  /* 0x0000000900097220 */ /* 0x000fe20000410000 */
[----:B------:R-:W-:Y:S01]  /*8330*/  IMAD.U32 R22, R22, 0x10000, RZ ;  /* 0x0001000016167824 */ /* 0x000fe200078e00ff */
[----:B--2---:R-:W-:-:S04]  /*8340*/  PRMT R0, R3, 0x9910, RZ ;  /* 0x0000991003007816 */ /* 0x004fc800000000ff */
[----:B------:R-:W-:Y:S01]  /*8350*/  ISETP.GT.AND P0, PT, R0, 0x9, PT ;  /* 0x000000090000780c */ /* 0x000fe20003f04270 */
[----:B0-----:R-:W-:-:S04]  /*8360*/  FFMA.FTZ R5, -R4, R4, 1 ;  /* 0x3f80000004057423 */ /* 0x001fc80000010104 */
[----:B------:R-:W-:-:S04]  /*8370*/  FFMA.FTZ R5, R5, R9, R4 ;  /* 0x0000000905057223 */ /* 0x000fc80000010004 */
[----:B------:R-:W-:-:S06]  /*8380*/  FMUL.FTZ R5, R22, R5 ;  /* 0x0000000516057220 */ /* 0x000fcc0000410000 */
[----:B------:R-:W0:Y:S01]  /*8390*/  F2F.BF16.F32 R5, R5 ;  /* 0x0000000500057304 */ /* 0x000e220000202000 */
        /* <DEDUP_REMOVED lines=13> */
.L_x_179:
[----:B0-----:R-:W-:-:S06]  /*8470*/  IMAD.U32 R3, R5, 0x10000, RZ ;  /* 0x0001000005037824 */ /* 0x001fcc00078e00ff */
[----:B------:R-:W0:Y:S02]  /*8480*/  F2I.S64.TRUNC R2, R3 ;  /* 0x0000000300027311 */ /* 0x000e24000020d900 */
[----:B0-----:R0:W-:Y:S01]  /*8490*/  STG.E.U8 desc[UR36][R16.64], R2 ;  /* 0x0000000210007986 */ /* 0x0011e2000c101124 */
[----:B------:R-:W-:Y:S05]  /*84a0*/  BRA `(.L_x_181) ;  /* 0x0000000c00847947 */ /* 0x000fea0003800000 */
.L_x_178:
        /* <DEDUP_REMOVED lines=10> */
.L_x_183:
[----:B0-----:R-:W-:-:S06]  /*8550*/  IMAD.U32 R5, R5, 0x10000, RZ ;  /* 0x0001000005057824 */ /* 0x001fcc00078e00ff */
[----:B------:R-:W0:Y:S02]  /*8560*/  F2I.FTZ.TRUNC.NTZ R5, R5 ;  /* 0x0000000500057305 */ /* 0x000e24000021f100 */
[----:B0-----:R0:W-:Y:S01]  /*8570*/  STG.E desc[UR36][R16.64], R5 ;  /* 0x0000000510007986 */ /* 0x0011e2000c101924 */
[----:B------:R-:W-:Y:S05]  /*8580*/  BRA `(.L_x_181) ;  /* 0x0000000c004c7947 */ /* 0x000fea0003800000 */
.L_x_182:
[----:B0-----:R-:W-:-:S06]  /*8590*/  IMAD.U32 R5, R5, 0x10000, RZ ;  /* 0x0001000005057824 */ /* 0x001fcc00078e00ff */
[----:B------:R-:W0:Y:S02]  /*85a0*/  F2I.FTZ.TRUNC.NTZ R5, R5 ;  /* 0x0000000500057305 */ /* 0x000e24000021f100 */
[----:B0-----:R0:W-:Y:S01]  /*85b0*/  STG.E.U16 desc[UR36][R16.64], R5 ;  /* 0x0000000510007986 */ /* 0x0011e2000c101524 */
[----:B------:R-:W-:Y:S05]  /*85c0*/  BRA `(.L_x_181) ;  /* 0x0000000c003c7947 */ /* 0x000fea0003800000 */
.L_x_177:
        /* <DEDUP_REMOVED lines=9> */
.L_x_185:
[----:B0-----:R-:W-:-:S05]  /*8660*/  IMAD.U32 R0, R5, 0x10000, RZ ;  /* 0x0001000005007824 */ /* 0x001fca00078e00ff */
[----:B------:R-:W-:-:S05]  /*8670*/  F2FP.F16.F32.PACK_AB R0, RZ, R0 ;  /* 0x00000000ff00723e */ /* 0x000fca00000000ff */
[----:B------:R0:W-:Y:S01]  /*8680*/  STG.E.U16 desc[UR36][R16.64], R0 ;  /* 0x0000000010007986 */ /* 0x0001e2000c101524 */
[----:B------:R-:W-:Y:S05]  /*8690*/  BRA `(.L_x_181) ;  /* 0x0000000c00087947 */ /* 0x000fea0003800000 */
.L_x_184:
        /* <DEDUP_REMOVED lines=10> */
.L_x_187:
[----:B0-----:R-:W-:-:S05]  /*8740*/  IMAD.U32 R5, R5, 0x10000, RZ ;  /* 0x0001000005057824 */ /* 0x001fca00078e00ff */
[----:B------:R-:W-:-:S04]  /*8750*/  F2FP.F16.F32.PACK_AB R3, RZ, R5 ;  /* 0x00000005ff03723e */ /* 0x000fc800000000ff */
[----:B------:R-:W-:-:S05]  /*8760*/  PRMT R3, R3, 0x5410, RZ ;  /* 0x0000541003037816 */ /* 0x000fca00000000ff */
[----:B------:R0:W-:Y:S01]  /*8770*/  STG.E desc[UR36][R16.64], R3 ;  /* 0x0000000310007986 */ /* 0x0001e2000c101924 */
[----:B------:R-:W-:Y:S05]  /*8780*/  BRA `(.L_x_181) ;  /* 0x0000000800cc7947 */ /* 0x000fea0003800000 */
.L_x_186:
[----:B0-----:R-:W-:-:S04]  /*8790*/  IMAD.U32 R2, R5, 0x10000, RZ ;  /* 0x0001000005027824 */ /* 0x001fc800078e00ff */
[----:B------:R-:W-:-:S06]  /*87a0*/  FMUL.FTZ R2, R2, 1 ;  /* 0x3f80000002027820 */ /* 0x000fcc0000410000 */
[----:B------:R-:W0:Y:S02]  /*87b0*/  F2F.F64.F32 R2, R2 ;  /* 0x0000000200027310 */ /* 0x000e240000201800 */
[----:B0-----:R0:W-:Y:S01]  /*87c0*/  STG.E.64 desc[UR36][R16.64], R2 ;  /* 0x0000000210007986 */ /* 0x0011e2000c101b24 */
[----:B------:R-:W-:Y:S05]  /*87d0*/  BRA `(.L_x_181) ;  /* 0x0000000800b87947 */ /* 0x000fea0003800000 */
.L_x_176:
        /* <DEDUP_REMOVED lines=13> */
.L_x_190:
[----:B0-----:R-:W-:Y:S01]  /*88b0*/  IMAD.U32 R5, R5, 0x10000, RZ ;  /* 0x0001000005057824 */ /* 0x001fe200078e00ff */
[----:B------:R-:W-:-:S03]  /*88c0*/  CS2R R6, SRZ ;  /* 0x0000000000067805 */ /* 0x000fc6000001ff00 */
[----:B------:R-:W-:-:S06]  /*88d0*/  FMUL.FTZ R5, R5, 1 ;  /* 0x3f80000005057820 */ /* 0x000fcc0000410000 */
[----:B------:R-:W0:Y:S02]  /*88e0*/  F2F.F64.F32 R4, R5 ;  /* 0x0000000500047310 */ /* 0x000e240000201800 */
[----:B0-----:R0:W-:Y:S01]  /*88f0*/  STG.E.128 desc[UR36][R16.64], R4 ;  /* 0x0000000410007986 */ /* 0x0011e2000c101d24 */
[----:B------:R-:W-:Y:S05]  /*8900*/  BRA `(.L_x_181) ;  /* 0x00000008006c7947 */ /* 0x000fea0003800000 */
.L_x_189:
        /* <DEDUP_REMOVED lines=21> */
.L_x_194:
[----:B------:R-:W-:Y:S05]  /*8a60*/  BSYNC B0 ;  /* 0x0000000000007941 */ /* 0x000fea0003800000 */
.L_x_193:
[----:B------:R-:W-:-:S05]  /*8a70*/  LOP3.LUT R3, R0, R3, RZ, 0xfc, !PT ;  /* 0x0000000300037212 */ /* 0x000fca00078efcff */
[----:B------:R0:W-:Y:S01]  /*8a80*/  STG.E.U8 desc[UR36][R16.64], R3 ;  /* 0x0000000310007986 */ /* 0x0001e2000c101124 */
[----:B------:R-:W-:Y:S05]  /*8a90*/  BRA `(.L_x_181) ;  /* 0x0000000800087947 */ /* 0x000fea0003800000 */
.L_x_192:
        /* <DEDUP_REMOVED lines=13> */
.L_x_196:
[----:B------:R-:W-:Y:S01]  /*8b70*/  IMAD.MOV.U32 R0, RZ, RZ, 0x7f ;  /* 0x0000007fff007424 */ /* 0x000fe200078e00ff */
[----:B------:R-:W-:-:S04]  /*8b80*/  ISETP.GT.U32.AND P0, PT, R2, 0x7f800000, PT ;  /* 0x7f8000000200780c */ /* 0x000fc80003f04070 */
[----:B------:R-:W-:-:S09]  /*8b90*/  SEL R0, R0, 0x7c, P0 ;  /* 0x0000007c00007807 */ /* 0x000fd20000000000 */
.L_x_197:
[----:B------:R-:W-:Y:S05]  /*8ba0*/  BSYNC B0 ;  /* 0x0000000000007941 */ /* 0x000fea0003800000 */
.L_x_195:
[----:B------:R-:W-:-:S04]  /*8bb0*/  LOP3.LUT R2, R5, 0x80000000, RZ, 0xc0, !PT ;  /* 0x8000000005027812 */ /* 0x000fc800078ec0ff */
[----:B------:R-:W-:-:S04]  /*8bc0*/  SHF.R.U32.HI R3, RZ, 0x18, R2 ;  /* 0x00000018ff037819 */ /* 0x000fc80000011602 */
[----:B------:R-:W-:-:S05]  /*8bd0*/  LOP3.LUT R3, R0, R3, RZ, 0xfc, !PT ;  /* 0x0000000300037212 */ /* 0x000fca00078efcff */
[----:B------:R0:W-:Y:S01]  /*8be0*/  STG.E.U8 desc[UR36][R16.64], R3 ;  /* 0x0000000310007986 */ /* 0x0001e2000c101124 */
[----:B------:R-:W-:Y:S05]  /*8bf0*/  BRA `(.L_x_181) ;  /* 0x0000000400b07947 */ /* 0x000fea0003800000 */
.L_x_191:
[----:B0-----:R0:W-:Y:S01]  /*8c00*/  STG.E.U16 desc[UR36][R16.64], R5 ;  /* 0x0000000510007986 */ /* 0x0011e2000c101524 */
[----:B------:R-:W-:Y:S05]  /*8c10*/  BRA `(.L_x_181) ;  /* 0x0000000400a87947 */ /* 0x000fea0003800000 */
.L_x_188:
        /* <DEDUP_REMOVED lines=12> */
.L_x_200:
        /* <DEDUP_REMOVED lines=17> */
.L_x_203:
[----:B------:R-:W-:-:S04]  /*8df0*/  LOP3.LUT R2, R5, 0x80000000, RZ, 0xc0, !PT ;  /* 0x8000000005027812 */ /* 0x000fc800078ec0ff */
[----:B------:R-:W-:-:S04]  /*8e00*/  SHF.R.U32.HI R3, RZ, 0x18, R2 ;  /* 0x00000018ff037819 */ /* 0x000fc80000011602 */
[----:B------:R-:W-:-:S04]  /*8e10*/  LOP3.LUT R0, R0, R3, RZ, 0xfc, !PT ;  /* 0x0000000300007212 */ /* 0x000fc800078efcff */
[----:B------:R-:W-:-:S07]  /*8e20*/  PRMT R8, R0, 0x7610, R8 ;  /* 0x0000761000087816 */ /* 0x000fce0000000008 */
.L_x_202:
[----:B------:R-:W-:Y:S05]  /*8e30*/  BSYNC B0 ;  /* 0x0000000000007941 */ /* 0x000fea0003800000 */
.L_x_201:
[----:B------:R3:W-:Y:S01]  /*8e40*/  STG.E.U8 desc[UR36][R16.64], R8 ;  /* 0x0000000810007986 */ /* 0x0007e2000c101124 */
[----:B------:R-:W-:Y:S05]  /*8e50*/  BRA `(.L_x_181) ;  /* 0x0000000400187947 */ /* 0x000fea0003800000 */
.L_x_199:
        /* <DEDUP_REMOVED lines=17> */
.L_x_206:
[----:B------:R-:W-:-:S04]  /*8f70*/  LOP3.LUT R2, R5, 0x80000000, RZ, 0xc0, !PT ;  /* 0x8000000005027812 */ /* 0x000fc800078ec0ff */
[----:B------:R-:W-:-:S04]  /*8f80*/  SHF.R.U32.HI R3, RZ, 0x18, R2 ;  /* 0x00000018ff037819 */ /* 0x000fc80000011602 */
[----:B------:R-:W-:-:S04]  /*8f90*/  LOP3.LUT R0, R0, R3, RZ, 0xfc, !PT ;  /* 0x0000000300007212 */ /* 0x000fc800078efcff */
[----:B------:R-:W-:-:S07]  /*8fa0*/  PRMT R8, R0, 0x7610, R8 ;  /* 0x0000761000087816 */ /* 0x000fce0000000008 */
.L_x_205:
[----:B------:R-:W-:Y:S05]  /*8fb0*/  BSYNC B0 ;  /* 0x0000000000007941 */ /* 0x000fea0003800000 */
.L_x_204:
[----:B------:R0:W-:Y:S01]  /*8fc0*/  STG.E.U8 desc[UR36][R16.64], R8 ;  /* 0x0000000810007986 */ /* 0x0001e2000c101124 */
[----:B------:R-:W-:Y:S05]  /*8fd0*/  BRA `(.L_x_181) ;  /* 0x0000000000b87947 */ /* 0x000fea0003800000 */
.L_x_198:
        /* <DEDUP_REMOVED lines=22> */
.L_x_180:
[----:B------:R-:W-:Y:S01]  /*9140*/  MOV R0, 0x0 ;  /* 0x0000000000007802 */ /* 0x000fe20000000f00 */
[----:B------:R-:W-:Y:S01]  /*9150*/  ULDC.64 UR4, c[0x4][0x128] ;  /* 0x01004a0000047ab9 */ /* 0x000fe20000000a00 */
[----:B------:R-:W-:Y:S01]  /*9160*/  ULDC.64 UR6, c[0x4][0x40] ;  /* 0x0100100000067ab9 */ /* 0x000fe20000000a00 */
[----:B------:R-:W-:Y:S01]  /*9170*/  IMAD.U32 R4, RZ, RZ, UR4 ;  /* 0x00000004ff047e24 */ /* 0x000fe2000f8e00ff */
[----:B------:R1:W2:Y:S01]  /*9180*/  LDC.64 R2, c[0x4][R0] ;  /* 0x0100000000027b82 */ /* 0x0002a20000000a00 */
[----:B0-----:R-:W-:Y:S01]  /*9190*/  IMAD.U32 R5, RZ, RZ, UR5 ;  /* 0x00000005ff057e24 */ /* 0x001fe2000f8e00ff */
[----:B------:R-:W-:Y:S01]  /*91a0*/  ULDC.64 UR4, c[0x4][0x130] ;  /* 0x01004c0000047ab9 */ /* 0x000fe20000000a00 */
[----:B------:R-:W-:Y:S02]  /*91b0*/  IMAD.U32 R10, RZ, RZ, UR6 ;  /* 0x00000006ff0a7e24 */ /* 0x000fe4000f8e00ff */
[----:B------:R-:W-:Y:S02]  /*91c0*/  IMAD.U32 R6, RZ, RZ, UR4 ;  /* 0x00000004ff067e24 */ /* 0x000fe4000f8e00ff */
[----:B------:R-:W-:-:S02]  /*91d0*/  IMAD.U32 R7, RZ, RZ, UR5 ;  /* 0x00000005ff077e24 */ /* 0x000fc4000f8e00ff */
[----:B------:R-:W-:Y:S02]  /*91e0*/  IMAD.U32 R11, RZ, RZ, UR7 ;  /* 0x00000007ff0b7e24 */ /* 0x000fe4000f8e00ff */
[----:B------:R-:W-:Y:S02]  /*91f0*/  IMAD.MOV.U32 R8, RZ, RZ, 0x65 ;  /* 0x00000065ff087424 */ /* 0x000fe400078e00ff */
[----:B------:R-:W-:Y:S02]  /*9200*/  IMAD.MOV.U32 R12, RZ, RZ, 0x1 ;  /* 0x00000001ff0c7424 */ /* 0x000fe400078e00ff */
[----:B-1----:R-:W-:-:S07]  /*9210*/  IMAD.MOV.U32 R13, RZ, RZ, RZ ;  /* 0x000000ffff0d7224 */ /* 0x002fce00078e00ff */
[----:B------:R-:W-:-:S07]  /*9220*/  LEPC R20, `(.L_x_209) ;  /* 0x000000001014794e */ /* 0x000fce0000000000 */
[----:B--2---:R-:W-:Y:S05]  /*9230*/  CALL.ABS.NOINC R2 ;  /* 0x0000000002007343 */ /* 0x004fea0003c00000 */
.L_x_209:
[----:B------:R-:W-:Y:S05]  /*9240*/  BRA `(.L_x_181) ;  /* 0x00000000001c7947 */ /* 0x000fea0003800000 */
.L_x_208:
[----:B0-----:R-:W-:-:S06]  /*9250*/  IMAD.U32 R2, R5, 0x10000, RZ ;  /* 0x0001000005027824 */ /* 0x001fcc00078e00ff */
[----:B------:R-:W0:Y:S02]  /*9260*/  F2I.U64.TRUNC R2, R2 ;  /* 0x0000000200027311 */ /* 0x000e24000020d800 */
[----:B0-----:R2:W-:Y:S01]  /*9270*/  STG.E.64 desc[UR36][R16.64], R2 ;  /* 0x0000000210007986 */ /* 0x0015e2000c101b24 */
[----:B------:R-:W-:Y:S05]  /*9280*/  BRA `(.L_x_181) ;  /* 0x00000000000c7947 */ /* 0x000fea0003800000 */
.L_x_207:
[----:B0-----:R-:W-:-:S06]  /*9290*/  IMAD.U32 R5, R5, 0x10000, RZ ;  /* 0x0001000005057824 */ /* 0x001fcc00078e00ff */
[----:B------:R-:W0:Y:S02]  /*92a0*/  F2I.FTZ.U32.TRUNC.NTZ R5, R5 ;  /* 0x0000000500057305 */ /* 0x000e24000021f000 */
[----:B0-----:R0:W-:Y:S02]  /*92b0*/  STG.E desc[UR36][R16.64], R5 ;  /* 0x0000000510007986 */ /* 0x0011e4000c101924 */
.L_x_181:
[----:B------:R-:W-:-:S07]  /*92c0*/  VIADD R19, R19, 0x80 ;  /* 0x0000008013137836 */ /* 0x000fce0000000000 */
.L_x_106:
[----:B------:R-:W-:Y:S05]  /*92d0*/  BSYNC B6 ;  /* 0x0000000000067941 */ /* 0x000fea0003800000 */
.L_x_105:
[----:B------:R-:W-:Y:S01]  /*92e0*/  ULDC UR4, c[0x0][0x210] ;  /* 0x0000840000047ab9 */ /* 0x000fe20000000800 */
[----:B------:R-:W-:Y:S01]  /*92f0*/  BSSY B6, `(.L_x_210) ;  /* 0x0000491000067945 */ /* 0x000fe20003800000 */
[----:B------:R-:W-:-:S13]  /*9300*/  ISETP.GE.AND P0, PT, R19, UR4, PT ;  /* 0x0000000413007c0c */ /* 0x000fda000bf06270 */
[----:B------:R-:W-:Y:S05]  /*9310*/  @P0 BRA `(.L_x_211) ;  /* 0x0000004800380947 */ /* 0x000fea0003800000 */
[----:B0--3--:R-:W0:Y:S01]  /*9320*/  LDC R6, c[0x0][0x218] ;  /* 0x00008600ff067b82 */ /* 0x009e220000000800 */
[----:B------:R-:W-:Y:S02]  /*9330*/  IMAD.MOV.U32 R18, RZ, RZ, RZ ;  /* 0x000000ffff127224 */ /* 0x000fe400078e00ff */
[----:B------:R-:W-:Y:S02]  /*9340*/  IMAD.MOV.U32 R0, RZ, RZ, RZ ;  /* 0x000000ffff007224 */ /* 0x000fe400078e00ff */
[----:B-12-4-:R-:W-:Y:S01]  /*9350*/  IMAD.MOV.U32 R16, RZ, RZ, RZ ;  /* 0x000000ffff107224 */ /* 0x016fe200078e00ff */
[----:B0-----:R-:W-:-:S13]  /*9360*/  ISETP.NE.AND P0, PT, R6, RZ, PT ;  /* 0x000000ff0600720c */ /* 0x001fda0003f05270 */
        /* <DEDUP_REMOVED lines=349> */
.L_x_212:
        /* <DEDUP_REMOVED lines=23> */
.L_x_216:
[----:B------:R-:W2:Y:S02]  /*aab0*/  LDG.E.U8 R2, desc[UR36][R2.64] ;  /* 0x0000002402027981 */ /* 0x000ea4000c1e1100 */
[----:B--2---:R-:W-:-:S04]  /*aac0*/  I2FP.F32.U32 R0, R2 ;  /* 0x0000000200007245 */ /* 0x004fc80000201000 */
[----:B------:R-:W-:-:S04]  /*aad0*/  F2FP.BF16.F32.PACK_AB R0, RZ, R0 ;  /* 0x00000000ff00723e */ /* 0x000fc800000010ff */
[----:B------:R-:W-:Y:S01]  /*aae0*/  PRMT R22, R0, 0x7610, R22 ;  /* 0x0000761000167816 */ /* 0x000fe20000000016 */
[----:B------:R-:W-:Y:S06]  /*aaf0*/  BRA `(.L_x_218) ;  /* 0x0000000c00c87947 */ /* 0x000fec0003800000 */
.L_x_215:
        /* <DEDUP_REMOVED lines=11> */
.L_x_220:
[----:B------:R-:W2:Y:S02]  /*abb0*/  LDG.E R2, desc[UR36][R2.64] ;  /* 0x0000002402027981 */ /* 0x000ea4000c1e1900 */
[----:B--2---:R-:W-:-:S04]  /*abc0*/  I2FP.F32.S32 R0, R2 ;  /* 0x0000000200007245 */ /* 0x004fc80000201400 */
[----:B------:R-:W-:-:S04]  /*abd0*/  F2FP.BF16.F32.PACK_AB R0, RZ, R0 ;  /* 0x00000000ff00723e */ /* 0x000fc800000010ff */
[----:B------:R-:W-:Y:S01]  /*abe0*/  PRMT R22, R0, 0x7610, R22 ;  /* 0x0000761000167816 */ /* 0x000fe20000000016 */
[----:B------:R-:W-:Y:S06]  /*abf0*/  BRA `(.L_x_218) ;  /* 0x0000000c00887947 */ /* 0x000fec0003800000 */
.L_x_219:
[----:B------:R-:W2:Y:S02]  /*ac00*/  LDG.E.U16 R2, desc[UR36][R2.64] ;  /* 0x0000002402027981 */ /* 0x000ea4000c1e1500 */
[----:B--2---:R-:W0:Y:S02]  /*ac10*/  I2F.S16 R0, R2 ;  /* 0x0000000200007306 */ /* 0x004e240000101400 */
[----:B0-----:R-:W-:-:S04]  /*ac20*/  F2FP.BF16.F32.PACK_AB R0, RZ, R0 ;  /* 0x00000000ff00723e */ /* 0x001fc800000010ff */
[----:B------:R-:W-:Y:S01]  /*ac30*/  PRMT R22, R0, 0x7610, R22 ;  /* 0x0000761000167816 */ /* 0x000fe20000000016 */
[----:B------:R-:W-:Y:S06]  /*ac40*/  BRA `(.L_x_218) ;  /* 0x0000000c00747947 */ /* 0x000fec0003800000 */
.L_x_214:
        /* <DEDUP_REMOVED lines=9> */
.L_x_222:
[----:B------:R-:W2:Y:S02]  /*ace0*/  LDG.E.U16 R0, desc[UR36][R2.64] ;  /* 0x0000002402007981 */ /* 0x000ea4000c1e1500 */
[----:B--2---:R-:W-:-:S05]  /*acf0*/  HADD2.F32 R0, -RZ, R0.H0_H0 ;  /* 0x20000000ff007230 */ /* 0x004fca0000004100 */
[----:B------:R-:W-:-:S04]  /*ad00*/  F2FP.BF16.F32.PACK_AB R0, RZ, R0 ;  /* 0x00000000ff00723e */ /* 0x000fc800000010ff */
[----:B------:R-:W-:Y:S01]  /*ad10*/  PRMT R22, R0, 0x7610, R22 ;  /* 0x0000761000167816 */ /* 0x000fe20000000016 */
[----:B------:R-:W-:Y:S06]  /*ad20*/  BRA `(.L_x_218) ;  /* 0x0000000c003c7947 */ /* 0x000fec0003800000 */
.L_x_221:
        /* <DEDUP_REMOVED lines=9> */
.L_x_224:
[----:B------:R-:W2:Y:S02]  /*adc0*/  LDG.E.U16 R2, desc[UR36][R2.64] ;  /* 0x0000002402027981 */ /* 0x000ea4000c1e1500 */
[----:B--2---:R-:W-:-:S05]  /*add0*/  HADD2.F32 R0, -RZ, R2.H0_H0 ;  /* 0x20000002ff007230 */ /* 0x004fca0000004100 */
[----:B------:R-:W-:-:S04]  /*ade0*/  F2FP.BF16.F32.PACK_AB R0, RZ, R0 ;  /* 0x00000000ff00723e */ /* 0x000fc800000010ff */
[----:B------:R-:W-:Y:S01]  /*adf0*/  PRMT R22, R0, 0x7610, R22 ;  /* 0x0000761000167816 */ /* 0x000fe20000000016 */
[----:B------:R-:W-:Y:S06]  /*ae00*/  BRA `(.L_x_218) ;  /* 0x0000000c00047947 */ /* 0x000fec0003800000 */
.L_x_223:
        /* <DEDUP_REMOVED lines=9> */
.L_x_213:
        /* <DEDUP_REMOVED lines=14> */
.L_x_227:
        /* <DEDUP_REMOVED lines=9> */
.L_x_226:
        /* <DEDUP_REMOVED lines=28> */
.L_x_229:
        /* <DEDUP_REMOVED lines=15> */
.L_x_228:
[----:B------:R0:W5:Y:S01]  /*b2c0*/  LDG.E.U16 R22, desc[UR36][R2.64] ;  /* 0x0000002402167981 */ /* 0x000162000c1e1500 */
[----:B------:R-:W-:Y:S05]  /*b2d0*/  BRA `(.L_x_218) ;  /* 0x0000000400d07947 */ /* 0x000fea0003800000 */
.L_x_225:
        /* <DEDUP_REMOVED lines=13> */
.L_x_232:
        /* <DEDUP_REMOVED lines=21> */
.L_x_236:
[----:B------:R-:W-:Y:S05]  /*b500*/  BSYNC B1 ;  /* 0x0000000000017941 */ /* 0x000fea0003800000 */
.L_x_235:
[----:B------:R-:W-:Y:S01]  /*b510*/  LEA R3, R0, 0x3b800000, 0x17 ;  /* 0x3b80000000037811 */ /* 0x000fe200078eb8ff */
[----:B------:R-:W-:-:S05]  /*b520*/  IMAD.SHL.U32 R0, R2, 0x100000, RZ ;  /* 0x0010000002007824 */ /* 0x000fca00078e00ff */
[----:B------:R-:W-:-:S07]  /*b530*/  LOP3.LUT R0, R3, R0, R4, 0xfe, !PT ;  /* 0x0000000003007212 */ /* 0x000fce00078efe04 */
.L_x_234:
[----:B------:R-:W-:Y:S05]  /*b540*/  BSYNC B0 ;  /* 0x0000000000007941 */ /* 0x000fea0003800000 */
.L_x_233:
[----:B------:R-:W-:-:S04]  /*b550*/  F2FP.BF16.F32.PACK_AB R0, RZ, R0 ;  /* 0x00000000ff00723e */ /* 0x000fc800000010ff */
[----:B------:R-:W-:Y:S01]  /*b560*/  PRMT R22, R0, 0x7610, R22 ;  /* 0x0000761000167816 */ /* 0x000fe20000000016 */
[----:B------:R-:W-:Y:S06]  /*b570*/  BRA `(.L_x_218) ;  /* 0x0000000400287947 */ /* 0x000fec0003800000 */
.L_x_231:
        /* <DEDUP_REMOVED lines=21> */
.L_x_240:
[----:B------:R-:W-:Y:S05]  /*b6d0*/  BSYNC B1 ;  /* 0x0000000000017941 */ /* 0x000fea0003800000 */
.L_x_239:
[----:B------:R-:W-:Y:S01]  /*b6e0*/  LEA R3, R0, 0x37800000, 0x17 ;  /* 0x3780000000037811 */ /* 0x000fe200078eb8ff */
[----:B------:R-:W-:-:S05]  /*b6f0*/  IMAD.SHL.U32 R0, R2, 0x200000, RZ ;  /* 0x0020000002007824 */ /* 0x000fca00078e00ff */
[----:B------:R-:W-:-:S07]  /*b700*/  LOP3.LUT R0, R3, R0, R4, 0xfe, !PT ;  /* 0x0000000003007212 */ /* 0x000fce00078efe04 */
.L_x_238:
[----:B------:R-:W-:Y:S05]  /*b710*/  BSYNC B0 ;  /* 0x0000000000007941 */ /* 0x000fea0003800000 */
.L_x_237:
[----:B------:R-:W-:-:S04]  /*b720*/  F2FP.BF16.F32.PACK_AB R0, RZ, R0 ;  /* 0x00000000ff00723e */ /* 0x000fc800000010ff */
[----:B------:R-:W-:Y:S01]  /*b730*/  PRMT R22, R0, 0x7610, R22 ;  /* 0x0000761000167816 */ /* 0x000fe20000000016 */
[----:B------:R-:W-:Y:S06]  /*b740*/  BRA `(.L_x_218) ;  /* 0x0000000000b47947 */ /* 0x000fec0003800000 */
.L_x_230:
        /* <DEDUP_REMOVED lines=14> */
.L_x_244:
[----:B------:R-:W-:Y:S05]  /*b830*/  BSYNC B0 ;  /* 0x0000000000007941 */ /* 0x000fea0003800000 */
.L_x_243:
[----:B------:R-:W-:-:S04]  /*b840*/  F2FP.BF16.F32.PACK_AB R0, RZ, R0 ;  /* 0x00000000ff00723e */ /* 0x000fc800000010ff */
[----:B------:R-:W-:Y:S01]  /*b850*/  PRMT R22, R0, 0x7610, R22 ;  /* 0x0000761000167816 */ /* 0x000fe20000000016 */
[----:B------:R-:W-:Y:S06]  /*b860*/  BRA `(.L_x_218) ;  /* 0x00000000006c7947 */ /* 0x000fec0003800000 */
.L_x_217:
        /* <DEDUP_REMOVED lines=16> */
.L_x_245:
[----:B------:R-:W-:Y:S01]  /*b970*/  PRMT R22, RZ, 0x7610, R22 ;  /* 0x00007610ff167816 */ /* 0x000fe20000000016 */
[----:B------:R-:W-:Y:S06]  /*b980*/  BRA `(.L_x_218) ;  /* 0x0000000000247947 */ /* 0x000fec0003800000 */
.L_x_242:
[----:B------:R-:W2:Y:S02]  /*b990*/  LDG.E.64 R2, desc[UR36][R2.64] ;  /* 0x0000002402027981 */ /* 0x000ea4000c1e1b00 */
[----:B--2---:R-:W0:Y:S02]  /*b9a0*/  I2F.U64 R0, R2 ;  /* 0x0000000200007312 */ /* 0x004e240000301000 */
[----:B0-----:R-:W-:-:S04]  /*b9b0*/  F2FP.BF16.F32.PACK_AB R0, RZ, R0 ;  /* 0x00000000ff00723e */ /* 0x001fc800000010ff */
[----:B------:R-:W-:Y:S01]  /*b9c0*/  PRMT R22, R0, 0x7610, R22 ;  /* 0x0000761000167816 */ /* 0x000fe20000000016 */
[----:B------:R-:W-:Y:S06]  /*b9d0*/  BRA `(.L_x_218) ;  /* 0x0000000000107947 */ /* 0x000fec0003800000 */
.L_x_241:
[----:B------:R-:W2:Y:S02]  /*b9e0*/  LDG.E R2, desc[UR36][R2.64] ;  /* 0x0000002402027981 */ /* 0x000ea4000c1e1900 */
[----:B--2---:R-:W-:-:S04]  /*b9f0*/  I2FP.F32.U32 R0, R2 ;  /* 0x0000000200007245 */ /* 0x004fc80000201000 */
[----:B------:R-:W-:-:S04]  /*ba00*/  F2FP.BF16.F32.PACK_AB R0, RZ, R0 ;  /* 0x00000000ff00723e */ /* 0x000fc800000010ff */
[----:B------:R-:W-:-:S07]  /*ba10*/  PRMT R22, R0, 0x7610, R22 ;  /* 0x0000761000167816 */ /* 0x000fce0000000016 */
.L_x_218:
        /* <DEDUP_REMOVED lines=19> */
.L_x_249:
[----:B------:R-:W2:Y:S02]  /*bb50*/  LDG.E.U8 R2, desc[UR36][R2.64] ;  /* 0x0000002402027981 */ /* 0x000ea4000c1e1100 */
[----:B--2---:R-:W-:-:S04]  /*bb60*/  I2FP.F32.U32 R0, R2 ;  /* 0x0000000200007245 */ /* 0x004fc80000201000 */
[----:B------:R-:W-:Y:S01]  /*bb70*/  F2FP.BF16.F32.PACK_AB R0, RZ, R0 ;  /* 0x00000000ff00723e */ /* 0x000fe200000010ff */
[----:B------:R-:W-:Y:S06]  /*bb80*/  BRA `(.L_x_251) ;  /* 0x0000000c00907947 */ /* 0x000fec0003800000 */
.L_x_248:
        /* <DEDUP_REMOVED lines=10> */
.L_x_253:
[----:B------:R-:W2:Y:S02]  /*bc30*/  LDG.E R2, desc[UR36][R2.64] ;  /* 0x0000002402027981 */ /* 0x000ea4000c1e1900 */
[----:B--2---:R-:W-:-:S04]  /*bc40*/  I2FP.F32.S32 R0, R2 ;  /* 0x0000000200007245 */ /* 0x004fc80000201400 */
[----:B------:R-:W-:Y:S01]  /*bc50*/  F2FP.BF16.F32.PACK_AB R0, RZ, R0 ;  /* 0x00000000ff00723e */ /* 0x000fe200000010ff */
[----:B------:R-:W-:Y:S06]  /*bc60*/  BRA `(.L_x_251) ;  /* 0x0000000c00587947 */ /* 0x000fec0003800000 */
.L_x_252:
[----:B------:R-:W2:Y:S02]  /*bc70*/  LDG.E.U16 R2, desc[UR36][R2.64] ;  /* 0x0000002402027981 */ /* 0x000ea4000c1e1500 */
[----:B--2---:R-:W0:Y:S02]  /*bc80*/  I2F.S16 R0, R2 ;  /* 0x0000000200007306 */ /* 0x004e240000101400 */
[----:B0-----:R-:W-:Y:S01]  /*bc90*/  F2FP.BF16.F32.PACK_AB R0, RZ, R0 ;  /* 0x00000000ff00723e */ /* 0x001fe200000010ff */
[----:B------:R-:W-:Y:S06]  /*bca0*/  BRA `(.L_x_251) ;  /* 0x0000000c00487947 */ /* 0x000fec0003800000 */
.L_x_247:
        /* <DEDUP_REMOVED lines=9> */
.L_x_255:
[----:B------:R-:W2:Y:S02]  /*bd40*/  LDG.E.U16 R0, desc[UR36][R2.64] ;  /* 0x0000002402007981 */ /* 0x000ea4000c1e1500 */
[----:B--2---:R-:W-:-:S05]  /*bd50*/  HADD2.F32 R0, -RZ, R0.H0_H0 ;  /* 0x20000000ff007230 */ /* 0x004fca0000004100 */
[----:B------:R-:W-:Y:S01]  /*bd60*/  F2FP.BF16.F32.PACK_AB R0, RZ, R0 ;  /* 0x00000000ff00723e */ /* 0x000fe200000010ff */
[----:B------:R-:W-:Y:S06]  /*bd70*/  BRA `(.L_x_251) ;  /* 0x0000000c00147947 */ /* 0x000fec0003800000 */
.L_x_254:
        /* <DEDUP_REMOVED lines=9> */
.L_x_257:
[----:B------:R-:W2:Y:S02]  /*be10*/  LDG.E.U16 R2, desc[UR36][R2.64] ;  /* 0x0000002402027981 */ /* 0x000ea4000c1e1500 */
[----:B--2---:R-:W-:-:S05]  /*be20*/  HADD2.F32 R0, -RZ, R2.H0_H0 ;  /* 0x20000002ff007230 */ /* 0x004fca0000004100 */
[----:B------:R-:W-:Y:S01]  /*be30*/  F2FP.BF16.F32.PACK_AB R0, RZ, R0 ;  /* 0x00000000ff00723e */ /* 0x000fe200000010ff */
[----:B------:R-:W-:Y:S06]  /*be40*/  BRA `(.L_x_251) ;  /* 0x0000000800e07947 */ /* 0x000fec0003800000 */
.L_x_256:
        /* <DEDUP_REMOVED lines=8> */
.L_x_246:
        /* <DEDUP_REMOVED lines=13> */
.L_x_260:
        /* <DEDUP_REMOVED lines=8> */
.L_x_259:
        /* <DEDUP_REMOVED lines=28> */
.L_x_262:
        /* <DEDUP_REMOVED lines=15> */
.L_x_261:
[----:B------:R0:W5:Y:S01]  /*c2d0*/  LDG.E.U16 R0, desc[UR36][R2.64] ;  /* 0x0000002402007981 */ /* 0x000162000c1e1500 */
[----:B------:R-:W-:Y:S05]  /*c2e0*/  BRA `(.L_x_251) ;  /* 0x0000000400b87947 */ /* 0x000fea0003800000 */
.L_x_258:
        /* <DEDUP_REMOVED lines=12> */
.L_x_265:
        /* <DEDUP_REMOVED lines=21> */
.L_x_269:
[----:B------:R-:W-:Y:S05]  /*c500*/  BSYNC B1 ;  /* 0x0000000000017941 */ /* 0x000fea0003800000 */
.L_x_268:
[----:B------:R-:W-:Y:S01]  /*c510*/  LEA R3, R0, 0x3b800000, 0x17 ;  /* 0x3b80000000037811 */ /* 0x000fe200078eb8ff */
[----:B------:R-:W-:-:S05]  /*c520*/  IMAD.SHL.U32 R0, R2, 0x100000, RZ ;  /* 0x0010000002007824 */ /* 0x000fca00078e00ff */
[----:B------:R-:W-:-:S07]  /*c530*/  LOP3.LUT R0, R3, R0, R4, 0xfe, !PT ;  /* 0x0000000003007212 */ /* 0x000fce00078efe04 */
.L_x_267:
[----:B------:R-:W-:Y:S05]  /*c540*/  BSYNC B0 ;  /* 0x0000000000007941 */ /* 0x000fea0003800000 */
.L_x_266:
[----:B------:R-:W-:Y:S01]  /*c550*/  F2FP.BF16.F32.PACK_AB R0, RZ, R0 ;  /* 0x00000000ff00723e */ /* 0x000fe200000010ff */
[----:B------:R-:W-:Y:S06]  /*c560*/  BRA `(.L_x_251) ;  /* 0x0000000400187947 */ /* 0x000fec0003800000 */
.L_x_264:
        /* <DEDUP_REMOVED lines=21> */
.L_x_273:
[----:B------:R-:W-:Y:S05]  /*c6c0*/  BSYNC B1 ;  /* 0x0000000000017941 */ /* 0x000fea0003800000 */
.L_x_272:
[----:B------:R-:W-:Y:S01]  /*c6d0*/  LEA R3, R0, 0x37800000, 0x17 ;  /* 0x3780000000037811 */ /* 0x000fe200078eb8ff */
[----:B------:R-:W-:-:S05]  /*c6e0*/  IMAD.SHL.U32 R0, R2, 0x200000, RZ ;  /* 0x0020000002007824 */ /* 0x000fca00078e00ff */
[----:B------:R-:W-:-:S07]  /*c6f0*/  LOP3.LUT R0, R3, R0, R4, 0xfe, !PT ;  /* 0x0000000003007212 */ /* 0x000fce00078efe04 */
.L_x_271:
[----:B------:R-:W-:Y:S05]  /*c700*/  BSYNC B0 ;  /* 0x0000000000007941 */ /* 0x000fea0003800000 */
.L_x_270:
[----:B------:R-:W-:Y:S01]  /*c710*/  F2FP.BF16.F32.PACK_AB R0, RZ, R0 ;  /* 0x00000000ff00723e */ /* 0x000fe200000010ff */
[----:B------:R-:W-:Y:S06]  /*c720*/  BRA `(.L_x_251) ;  /* 0x0000000000a87947 */ /* 0x000fec0003800000 */
.L_x_263:
        /* <DEDUP_REMOVED lines=14> */
.L_x_277:
[----:B------:R-:W-:Y:S05]  /*c810*/  BSYNC B0 ;  /* 0x0000000000007941 */ /* 0x000fea0003800000 */
.L_x_276:
[----:B------:R-:W-:Y:S01]  /*c820*/  F2FP.BF16.F32.PACK_AB R0, RZ, R0 ;  /* 0x00000000ff00723e */ /* 0x000fe200000010ff */
[----:B------:R-:W-:Y:S06]  /*c830*/  BRA `(.L_x_251) ;  /* 0x0000000000647947 */ /* 0x000fec0003800000 */
.L_x_250:
        /* <DEDUP_REMOVED lines=16> */
.L_x_278:
[----:B------:R-:W-:Y:S01]  /*c940*/  PRMT R0, RZ, 0x7610, R0 ;  /* 0x00007610ff007816 */ /* 0x000fe20000000000 */
[----:B------:R-:W-:Y:S06]  /*c950*/  BRA `(.L_x_251) ;  /* 0x00000000001c7947 */ /* 0x000fec0003800000 */
.L_x_275:
[----:B------:R-:W2:Y:S02]  /*c960*/  LDG.E.64 R2, desc[UR36][R2.64] ;  /* 0x0000002402027981 */ /* 0x000ea4000c1e1b00 */
[----:B--2---:R-:W0:Y:S02]  /*c970*/  I2F.U64 R0, R2 ;  /* 0x0000000200007312 */ /* 0x004e240000301000 */
[----:B0-----:R-:W-:Y:S01]  /*c980*/  F2FP.BF16.F32.PACK_AB R0, RZ, R0 ;  /* 0x00000000ff00723e */ /* 0x001fe200000010ff */
[----:B------:R-:W-:Y:S06]  /*c990*/  BRA `(.L_x_251) ;  /* 0x00000000000c7947 */ /* 0x000fec0003800000 */
.L_x_274:
[----:B------:R-:W2:Y:S02]  /*c9a0*/  LDG.E R2, desc[UR36][R2.64] ;  /* 0x0000002402027981 */ /* 0x000ea4000c1e1900 */
[----:B--2---:R-:W-:-:S04]  /*c9b0*/  I2FP.F32.U32 R0, R2 ;  /* 0x0000000200007245 */ /* 0x004fc80000201000 */
[----:B------:R-:W-:-:S07]  /*c9c0*/  F2FP.BF16.F32.PACK_AB R0, RZ, R0 ;  /* 0x00000000ff00723e */ /* 0x000fce00000010ff */
.L_x_251:
        /* <DEDUP_REMOVED lines=38> */
.L_x_280:
[----:B------:R-:W-:Y:S05]  /*cc30*/  BSYNC B0 ;  /* 0x0000000000007941 */ /* 0x000fea0003800000 */
.L_x_279:
        /* <DEDUP_REMOVED lines=22> */
.L_x_284:
[----:B0-----:R-:W-:-:S06]  /*cda0*/  IMAD.U32 R3, R5, 0x10000, RZ ;  /* 0x0001000005037824 */ /* 0x001fcc00078e00ff */
[----:B------:R-:W0:Y:S02]  /*cdb0*/  F2I.S64.TRUNC R2, R3 ;  /* 0x0000000300027311 */ /* 0x000e24000020d900 */
[----:B0-----:R4:W-:Y:S01]  /*cdc0*/  STG.E.U8 desc[UR36][R16.64], R2 ;  /* 0x0000000210007986 */ /* 0x0019e2000c101124 */
[----:B------:R-:W-:Y:S05]  /*cdd0*/  BRA `(.L_x_286) ;  /* 0x0000000c00847947 */ /* 0x000fea0003800000 */
.L_x_283:
        /* <DEDUP_REMOVED lines=10> */
.L_x_288:
[----:B0-----:R-:W-:-:S06]  /*ce80*/  IMAD.U32 R5, R5, 0x10000, RZ ;  /* 0x0001000005057824 */ /* 0x001fcc00078e00ff */
[----:B------:R-:W0:Y:S02]  /*ce90*/  F2I.FTZ.TRUNC.NTZ R5, R5 ;  /* 0x0000000500057305 */ /* 0x000e24000021f100 */
[----:B0-----:R2:W-:Y:S01]  /*cea0*/  STG.E desc[UR36][R16.64], R5 ;  /* 0x0000000510007986 */ /* 0x0015e2000c101924 */
[----:B------:R-:W-:Y:S05]  /*ceb0*/  BRA `(.L_x_286) ;  /* 0x0000000c004c7947 */ /* 0x000fea0003800000 */
.L_x_287:
[----:B0-----:R-:W-:-:S06]  /*cec0*/  IMAD.U32 R5, R5, 0x10000, RZ ;  /* 0x0001000005057824 */ /* 0x001fcc00078e00ff */
[----:B------:R-:W0:Y:S02]  /*ced0*/  F2I.FTZ.TRUNC.NTZ R5, R5 ;  /* 0x0000000500057305 */ /* 0x000e24000021f100 */
[----:B0-----:R0:W-:Y:S01]  /*cee0*/  STG.E.U16 desc[UR36][R16.64], R5 ;  /* 0x0000000510007986 */ /* 0x0011e2000c101524 */
[----:B------:R-:W-:Y:S05]  /*cef0*/  BRA `(.L_x_286) ;  /* 0x0000000c003c7947 */ /* 0x000fea0003800000 */
.L_x_282:
        /* <DEDUP_REMOVED lines=9> */
.L_x_290:
[----:B0-----:R-:W-:-:S05]  /*cf90*/  IMAD.U32 R0, R5, 0x10000, RZ ;  /* 0x0001000005007824 */ /* 0x001fca00078e00ff */
[----:B------:R-:W-:-:S05]  /*cfa0*/  F2FP.F16.F32.PACK_AB R0, RZ, R0 ;  /* 0x00000000ff00723e */ /* 0x000fca00000000ff */
[----:B------:R0:W-:Y:S01]  /*cfb0*/  STG.E.U16 desc[UR36][R16.64], R0 ;  /* 0x0000000010007986 */ /* 0x0001e2000c101524 */
[----:B------:R-:W-:Y:S05]  /*cfc0*/  BRA `(.L_x_286) ;  /* 0x0000000c00087947 */ /* 0x000fea0003800000 */
.L_x_289:
        /* <DEDUP_REMOVED lines=10> */
.L_x_292:
[----:B0-----:R-:W-:-:S05]  /*d070*/  IMAD.U32 R5, R5, 0x10000, RZ ;  /* 0x0001000005057824 */ /* 0x001fca00078e00ff */
[----:B------:R-:W-:-:S04]  /*d080*/  F2FP.F16.F32.PACK_AB R3, RZ, R5 ;  /* 0x00000005ff03723e */ /* 0x000fc800000000ff */
[----:B------:R-:W-:-:S05]  /*d090*/  PRMT R3, R3, 0x5410, RZ ;  /* 0x0000541003037816 */ /* 0x000fca00000000ff */
[----:B------:R0:W-:Y:S01]  /*d0a0*/  STG.E desc[UR36][R16.64], R3 ;  /* 0x0000000310007986 */ /* 0x0001e2000c101924 */
[----:B------:R-:W-:Y:S05]  /*d0b0*/  BRA `(.L_x_286) ;  /* 0x0000000800cc7947 */ /* 0x000fea0003800000 */
.L_x_291:
[----:B0-----:R-:W-:-:S04]  /*d0c0*/  IMAD.U32 R2, R5, 0x10000, RZ ;  /* 0x0001000005027824 */ /* 0x001fc800078e00ff */
[----:B------:R-:W-:-:S06]  /*d0d0*/  FMUL.FTZ R2, R2, 1 ;  /* 0x3f80000002027820 */ /* 0x000fcc0000410000 */
[----:B------:R-:W0:Y:S02]  /*d0e0*/  F2F.F64.F32 R2, R2 ;  /* 0x0000000200027310 */ /* 0x000e240000201800 */
[----:B0-----:R0:W-:Y:S01]  /*d0f0*/  STG.E.64 desc[UR36][R16.64], R2 ;  /* 0x0000000210007986 */ /* 0x0011e2000c101b24 */
[----:B------:R-:W-:Y:S05]  /*d100*/  BRA `(.L_x_286) ;  /* 0x0000000800b87947 */ /* 0x000fea0003800000 */
.L_x_281:
        /* <DEDUP_REMOVED lines=13> */
.L_x_295:
[----:B0-----:R-:W-:Y:S01]  /*d1e0*/  IMAD.U32 R5, R5, 0x10000, RZ ;  /* 0x0001000005057824 */ /* 0x001fe200078e00ff */
[----:B------:R-:W-:-:S03]  /*d1f0*/  CS2R R6, SRZ ;  /* 0x0000000000067805 */ /* 0x000fc6000001ff00 */
[----:B------:R-:W-:-:S06]  /*d200*/  FMUL.FTZ R5, R5, 1 ;  /* 0x3f80000005057820 */ /* 0x000fcc0000410000 */
[----:B------:R-:W0:Y:S02]  /*d210*/  F2F.F64.F32 R4, R5 ;  /* 0x0000000500047310 */ /* 0x000e240000201800 */
[----:B0-----:R0:W-:Y:S01]  /*d220*/  STG.E.128 desc[UR36][R16.64], R4 ;  /* 0x0000000410007986 */ /* 0x0011e2000c101d24 */
[----:B------:R-:W-:Y:S05]  /*d230*/  BRA `(.L_x_286) ;  /* 0x00000008006c7947 */ /* 0x000fea0003800000 */
.L_x_294:
        /* <DEDUP_REMOVED lines=21> */
.L_x_299:
[----:B------:R-:W-:Y:S05]  /*d390*/  BSYNC B0 ;  /* 0x0000000000007941 */ /* 0x000fea0003800000 */
.L_x_298:
[----:B------:R-:W-:-:S05]  /*d3a0*/  LOP3.LUT R3, R0, R3, RZ, 0xfc, !PT ;  /* 0x0000000300037212 */ /* 0x000fca00078efcff */
[----:B------:R0:W-:Y:S01]  /*d3b0*/  STG.E.U8 desc[UR36][R16.64], R3 ;  /* 0x0000000310007986 */ /* 0x0001e2000c101124 */
[----:B------:R-:W-:Y:S05]  /*d3c0*/  BRA `(.L_x_286) ;  /* 0x0000000800087947 */ /* 0x000fea0003800000 */
.L_x_297:
        /* <DEDUP_REMOVED lines=13> */
.L_x_301:
[----:B------:R-:W-:Y:S01]  /*d4a0*/  IMAD.MOV.U32 R0, RZ, RZ, 0x7f ;  /* 0x0000007fff007424 */ /* 0x000fe200078e00ff */
[----:B------:R-:W-:-:S04]  /*d4b0*/  ISETP.GT.U32.AND P0, PT, R2, 0x7f800000, PT ;  /* 0x7f8000000200780c */ /* 0x000fc80003f04070 */
[----:B------:R-:W-:-:S09]  /*d4c0*/  SEL R0, R0, 0x7c, P0 ;  /* 0x0000007c00007807 */ /* 0x000fd20000000000 */
.L_x_302:
[----:B------:R-:W-:Y:S05]  /*d4d0*/  BSYNC B0 ;  /* 0x0000000000007941 */ /* 0x000fea0003800000 */
.L_x_300:
[----:B------:R-:W-:-:S04]  /*d4e0*/  LOP3.LUT R2, R5, 0x80000000, RZ, 0xc0, !PT ;  /* 0x8000000005027812 */ /* 0x000fc800078ec0ff */
[----:B------:R-:W-:-:S04]  /*d4f0*/  SHF.R.U32.HI R3, RZ, 0x18, R2 ;  /* 0x00000018ff037819 */ /* 0x000fc80000011602 */
[----:B------:R-:W-:-:S05]  /*d500*/  LOP3.LUT R3, R0, R3, RZ, 0xfc, !PT ;  /* 0x0000000300037212 */ /* 0x000fca00078efcff */
[----:B------:R0:W-:Y:S01]  /*d510*/  STG.E.U8 desc[UR36][R16.64], R3 ;  /* 0x0000000310007986 */ /* 0x0001e2000c101124 */
[----:B------:R-:W-:Y:S05]  /*d520*/  BRA `(.L_x_286) ;  /* 0x0000000400b07947 */ /* 0x000fea0003800000 */
.L_x_296:
[----:B0-----:R0:W-:Y:S01]  /*d530*/  STG.E.U16 desc[UR36][R16.64], R5 ;  /* 0x0000000510007986 */ /* 0x0011e2000c101524 */
[----:B------:R-:W-:Y:S05]  /*d540*/  BRA `(.L_x_286) ;  /* 0x0000000400a87947 */ /* 0x000fea0003800000 */
.L_x_293:
        /* <DEDUP_REMOVED lines=12> */
.L_x_305:
        /* <DEDUP_REMOVED lines=17> */
.L_x_308:
[----:B------:R-:W-:-:S04]  /*d720*/  LOP3.LUT R2, R5, 0x80000000, RZ, 0xc0, !PT ;  /* 0x8000000005027812 */ /* 0x000fc800078ec0ff */
[----:B------:R-:W-:-:S04]  /*d730*/  SHF.R.U32.HI R3, RZ, 0x18, R2 ;  /* 0x00000018ff037819 */ /* 0x000fc80000011602 */
[----:B------:R-:W-:-:S04]  /*d740*/  LOP3.LUT R0, R0, R3, RZ, 0xfc, !PT ;  /* 0x0000000300007212 */ /* 0x000fc800078efcff */
[----:B------:R-:W-:-:S07]  /*d750*/  PRMT R8, R0, 0x7610, R8 ;  /* 0x0000761000087816 */ /* 0x000fce0000000008 */
.L_x_307:
[----:B------:R-:W-:Y:S05]  /*d760*/  BSYNC B0 ;  /* 0x0000000000007941 */ /* 0x000fea0003800000 */
.L_x_306:
[----:B------:R0:W-:Y:S01]  /*d770*/  STG.E.U8 desc[UR36][R16.64], R8 ;  /* 0x0000000810007986 */ /* 0x0001e2000c101124 */
[----:B------:R-:W-:Y:S05]  /*d780*/  BRA `(.L_x_286) ;  /* 0x0000000400187947 */ /* 0x000fea0003800000 */
.L_x_304:
        /* <DEDUP_REMOVED lines=17> */
.L_x_311:
[----:B------:R-:W-:-:S04]  /*d8a0*/  LOP3.LUT R2, R5, 0x80000000, RZ, 0xc0, !PT ;  /* 0x8000000005027812 */ /* 0x000fc800078ec0ff */
[----:B------:R-:W-:-:S04]  /*d8b0*/  SHF.R.U32.HI R3, RZ, 0x18, R2 ;  /* 0x00000018ff037819 */ /* 0x000fc80000011602 */
[----:B------:R-:W-:-:S04]  /*d8c0*/  LOP3.LUT R0, R0, R3, RZ, 0xfc, !PT ;  /* 0x0000000300007212 */ /* 0x000fc800078efcff */
[----:B------:R-:W-:-:S07]  /*d8d0*/  PRMT R8, R0, 0x7610, R8 ;  /* 0x0000761000087816 */ /* 0x000fce0000000008 */
.L_x_310:
[----:B------:R-:W-:Y:S05]  /*d8e0*/  BSYNC B0 ;  /* 0x0000000000007941 */ /* 0x000fea0003800000 */
.L_x_309:
[----:B------:R0:W-:Y:S01]  /*d8f0*/  STG.E.U8 desc[UR36][R16.64], R8 ;  /* 0x0000000810007986 */ /* 0x0001e2000c101124 */
[----:B------:R-:W-:Y:S05]  /*d900*/  BRA `(.L_x_286) ;  /* 0x0000000000b87947 */ /* 0x000fea0003800000 */
.L_x_303:
        /* <DEDUP_REMOVED lines=22> */
.L_x_285:
        /* <DEDUP_REMOVED lines=16> */
.L_x_314:
[----:B------:R-:W-:Y:S05]  /*db70*/  BRA `(.L_x_286) ;  /* 0x00000000001c7947 */ /* 0x000fea0003800000 */
.L_x_313:
[----:B0-----:R-:W-:-:S06]  /*db80*/  IMAD.U32 R2, R5, 0x10000, RZ ;  /* 0x0001000005027824 */ /* 0x001fcc00078e00ff */
[----:B------:R-:W0:Y:S02]  /*db90*/  F2I.U64.TRUNC R2, R2 ;  /* 0x0000000200027311 */ /* 0x000e24000020d800 */
[----:B0-----:R0:W-:Y:S01]  /*dba0*/  STG.E.64 desc[UR36][R16.64], R2 ;  /* 0x0000000210007986 */ /* 0x0011e2000c101b24 */
[----:B------:R-:W-:Y:S05]  /*dbb0*/  BRA `(.L_x_286) ;  /* 0x00000000000c7947 */ /* 0x000fea0003800000 */
.L_x_312:
[----:B0-----:R-:W-:-:S06]  /*dbc0*/  IMAD.U32 R5, R5, 0x10000, RZ ;  /* 0x0001000005057824 */ /* 0x001fcc00078e00ff */
[----:B------:R-:W0:Y:S02]  /*dbd0*/  F2I.FTZ.U32.TRUNC.NTZ R5, R5 ;  /* 0x0000000500057305 */ /* 0x000e24000021f000 */
[----:B0-----:R0:W-:Y:S02]  /*dbe0*/  STG.E desc[UR36][R16.64], R5 ;  /* 0x0000000510007986 */ /* 0x0011e4000c101924 */
.L_x_286:
[----:B------:R-:W-:-:S07]  /*dbf0*/  VIADD R19, R19, 0x80 ;  /* 0x0000008013137836 */ /* 0x000fce0000000000 */
.L_x_211:
[----:B------:R-:W-:Y:S05]  /*dc00*/  BSYNC B6 ;  /* 0x0000000000067941 */ /* 0x000fea0003800000 */
.L_x_210:
[----:B------:R-:W-:Y:S02]  /*dc10*/  ULDC UR4, c[0x0][0x210] ;  /* 0x0000840000047ab9 */ /* 0x000fe40000000800 */
[----:B------:R-:W-:-:S13]  /*dc20*/  ISETP.GE.AND P0, PT, R19, UR4, PT ;  /* 0x0000000413007c0c */ /* 0x000fda000bf06270 */
[----:B------:R-:W-:Y:S05]  /*dc30*/  @P0 EXIT ;  /* 0x000000000000094d */ /* 0x000fea0003800000 */
        /* <DEDUP_REMOVED lines=354> */
.L_x_315:
        /* <DEDUP_REMOVED lines=23> */
.L_x_319:
[----:B------:R-:W2:Y:S02]  /*f3d0*/  LDG.E.U8 R2, desc[UR36][R2.64] ;  /* 0x0000002402027981 */ /* 0x000ea4000c1e1100 */
[----:B--2---:R-:W-:-:S04]  /*f3e0*/  I2FP.F32.U32 R0, R2 ;  /* 0x0000000200007245 */ /* 0x004fc80000201000 */
[----:B------:R-:W-:-:S04]  /*f3f0*/  F2FP.BF16.F32.PACK_AB R0, RZ, R0 ;  /* 0x00000000ff00723e */ /* 0x000fc800000010ff */
[----:B------:R-:W-:Y:S01]  /*f400*/  PRMT R19, R0, 0x7610, R19 ;  /* 0x0000761000137816 */ /* 0x000fe20000000013 */
[----:B------:R-:W-:Y:S06]  /*f410*/  BRA `(.L_x_321) ;  /* 0x0000000c00c87947 */ /* 0x000fec0003800000 */
.L_x_318:
        /* <DEDUP_REMOVED lines=11> */
.L_x_323:
[----:B------:R-:W2:Y:S02]  /*f4d0*/  LDG.E R2, desc[UR36][R2.64] ;  /* 0x0000002402027981 */ /* 0x000ea4000c1e1900 */
[----:B--2---:R-:W-:-:S04]  /*f4e0*/  I2FP.F32.S32 R0, R2 ;  /* 0x0000000200007245 */ /* 0x004fc80000201400 */
[----:B------:R-:W-:-:S04]  /*f4f0*/  F2FP.BF16.F32.PACK_AB R0, RZ, R0 ;  /* 0x00000000ff00723e */ /* 0x000fc800000010ff */
[----:B------:R-:W-:Y:S01]  /*f500*/  PRMT R19, R0, 0x7610, R19 ;  /* 0x0000761000137816 */ /* 0x000fe20000000013 */
[----:B------:R-:W-:Y:S06]  /*f510*/  BRA `(.L_x_321) ;  /* 0x0000000c00887947 */ /* 0x000fec0003800000 */
.L_x_322:
[----:B------:R-:W2:Y:S02]  /*f520*/  LDG.E.U16 R2, desc[UR36][R2.64] ;  /* 0x0000002402027981 */ /* 0x000ea4000c1e1500 */
[----:B--2---:R-:W0:Y:S02]  /*f530*/  I2F.S16 R0, R2 ;  /* 0x0000000200007306 */ /* 0x004e240000101400 */
[----:B0-----:R-:W-:-:S04]  /*f540*/  F2FP.BF16.F32.PACK_AB R0, RZ, R0 ;  /* 0x00000000ff00723e */ /* 0x001fc800000010ff */
[----:B------:R-:W-:Y:S01]  /*f550*/  PRMT R19, R0, 0x7610, R19 ;  /* 0x0000761000137816 */ /* 0x000fe20000000013 */
[----:B------:R-:W-:Y:S06]  /*f560*/  BRA `(.L_x_321) ;  /* 0x0000000c00747947 */ /* 0x000fec0003800000 */
.L_x_317:
        /* <DEDUP_REMOVED lines=9> */
.L_x_325:
[----:B------:R-:W2:Y:S02]  /*f600*/  LDG.E.U16 R0, desc[UR36][R2.64] ;  /* 0x0000002402007981 */ /* 0x000ea4000c1e1500 */
[----:B--2---:R-:W-:-:S05]  /*f610*/  HADD2.F32 R0, -RZ, R0.H0_H0 ;  /* 0x20000000ff007230 */ /* 0x004fca0000004100 */
[----:B------:R-:W-:-:S04]  /*f620*/  F2FP.BF16.F32.PACK_AB R0, RZ, R0 ;  /* 0x00000000ff00723e */ /* 0x000fc800000010ff */
[----:B------:R-:W-:Y:S01]  /*f630*/  PRMT R19, R0, 0x7610, R19 ;  /* 0x0000761000137816 */ /* 0x000fe20000000013 */
[----:B------:R-:W-:Y:S06]  /*f640*/  BRA `(.L_x_321) ;  /* 0x0000000c003c7947 */ /* 0x000fec0003800000 */
.L_x_324:
        /* <DEDUP_REMOVED lines=9> */
.L_x_327:
[----:B------:R-:W2:Y:S02]  /*f6e0*/  LDG.E.U16 R2, desc[UR36][R2.64] ;  /* 0x0000002402027981 */ /* 0x000ea4000c1e1500 */
[----:B--2---:R-:W-:-:S05]  /*f6f0*/  HADD2.F32 R0, -RZ, R2.H0_H0 ;  /* 0x20000002ff007230 */ /* 0x004fca0000004100 */
[----:B------:R-:W-:-:S04]  /*f700*/  F2FP.BF16.F32.PACK_AB R0, RZ, R0 ;  /* 0x00000000ff00723e */ /* 0x000fc800000010ff */
[----:B------:R-:W-:Y:S01]  /*f710*/  PRMT R19, R0, 0x7610, R19 ;  /* 0x0000761000137816 */ /* 0x000fe20000000013 */
[----:B------:R-:W-:Y:S06]  /*f720*/  BRA `(.L_x_321) ;  /* 0x0000000c00047947 */ /* 0x000fec0003800000 */
.L_x_326:
        /* <DEDUP_REMOVED lines=9> */
.L_x_316:
        /* <DEDUP_REMOVED lines=14> */
.L_x_330:
        /* <DEDUP_REMOVED lines=9> */
.L_x_329:
        /* <DEDUP_REMOVED lines=28> */
.L_x_332:
        /* <DEDUP_REMOVED lines=15> */
.L_x_331:
[----:B------:R0:W5:Y:S01]  /*fbe0*/  LDG.E.U16 R19, desc[UR36][R2.64] ;  /* 0x0000002402137981 */ /* 0x000162000c1e1500 */
[----:B------:R-:W-:Y:S05]  /*fbf0*/  BRA `(.L_x_321) ;  /* 0x0000000400d07947 */ /* 0x000fea0003800000 */
.L_x_328:
        /* <DEDUP_REMOVED lines=13> */
.L_x_335:
        /* <DEDUP_REMOVED lines=21> */
.L_x_339:
[----:B------:R-:W-:Y:S05]  /*fe20*/  BSYNC B1 ;  /* 0x0000000000017941 */ /* 0x000fea0003800000 */
.L_x_338:
[----:B------:R-:W-:Y:S01]  /*fe30*/  LEA R3, R0, 0x3b800000, 0x17 ;  /* 0x3b80000000037811 */ /* 0x000fe200078eb8ff */
[----:B------:R-:W-:-:S05]  /*fe40*/  IMAD.SHL.U32 R0, R2, 0x100000, RZ ;  /* 0x0010000002007824 */ /* 0x000fca00078e00ff */
[----:B------:R-:W-:-:S07]  /*fe50*/  LOP3.LUT R0, R3, R0, R4, 0xfe, !PT ;  /* 0x0000000003007212 */ /* 0x000fce00078efe04 */
.L_x_337:
[----:B------:R-:W-:Y:S05]  /*fe60*/  BSYNC B0 ;  /* 0x0000000000007941 */ /* 0x000fea0003800000 */
.L_x_336:
[----:B------:R-:W-:-:S04]  /*fe70*/  F2FP.BF16.F32.PACK_AB R0, RZ, R0 ;  /* 0x00000000ff00723e */ /* 0x000fc800000010ff */
[----:B------:R-:W-:Y:S01]  /*fe80*/  PRMT R19, R0, 0x7610, R19 ;  /* 0x0000761000137816 */ /* 0x000fe20000000013 */
[----:B------:R-:W-:Y:S06]  /*fe90*/  BRA `(.L_x_321) ;  /* 0x0000000400287947 */ /* 0x000fec0003800000 */
.L_x_334:
        /* <DEDUP_REMOVED lines=21> */
.L_x_343:
[----:B------:R-:W-:Y:S05]  /*fff0*/  BSYNC B1 ;  /* 0x0000000000017941 */ /* 0x000fea0003800000 */
.L_x_342:
[----:B------:R-:W-:Y:S01]  /*10000*/  LEA R3, R0, 0x37800000, 0x17 ;  /* 0x3780000000037811 */ /* 0x000fe200078eb8ff */
[----:B------:R-:W-:-:S05]  /*10010*/  IMAD.SHL.U32 R0, R2, 0x200000, RZ ;  /* 0x0020000002007824 */ /* 0x000fca00078e00ff */
[----:B------:R-:W-:-:S07]  /*10020*/  LOP3.LUT R0, R3, R0, R4, 0xfe, !PT ;  /* 0x0000000003007212 */ /* 0x000fce00078efe04 */
.L_x_341:
[----:B------:R-:W-:Y:S05]  /*10030*/  BSYNC B0 ;  /* 0x0000000000007941 */ /* 0x000fea0003800000 */
.L_x_340:
[----:B------:R-:W-:-:S04]  /*10040*/  F2FP.BF16.F32.PACK_AB R0, RZ, R0 ;  /* 0x00000000ff00723e */ /* 0x000fc800000010ff */
[----:B------:R-:W-:Y:S01]  /*10050*/  PRMT R19, R0, 0x7610, R19 ;  /* 0x0000761000137816 */ /* 0x000fe20000000013 */
[----:B------:R-:W-:Y:S06]  /*10060*/  BRA `(.L_x_321) ;  /* 0x0000000000b47947 */ /* 0x000fec0003800000 */
.L_x_333:
        /* <DEDUP_REMOVED lines=14> */
.L_x_347:
[----:B------:R-:W-:Y:S05]  /*10150*/  BSYNC B0 ;  /* 0x0000000000007941 */ /* 0x000fea0003800000 */
.L_x_346:
[----:B------:R-:W-:-:S04]  /*10160*/  F2FP.BF16.F32.PACK_AB R0, RZ, R0 ;  /* 0x00000000ff00723e */ /* 0x000fc800000010ff */
[----:B------:R-:W-:Y:S01]  /*10170*/  PRMT R19, R0, 0x7610, R19 ;  /* 0x0000761000137816 */ /* 0x000fe20000000013 */
[----:B------:R-:W-:Y:S06]  /*10180*/  BRA `(.L_x_321) ;  /* 0x00000000006c7947 */ /* 0x000fec0003800000 */
.L_x_320:
        /* <DEDUP_REMOVED lines=16> */
.L_x_348:
[----:B------:R-:W-:Y:S01]  /*10290*/  PRMT R19, RZ, 0x7610, R19 ;  /* 0x00007610ff137816 */ /* 0x000fe20000000013 */
[----:B------:R-:W-:Y:S06]  /*102a0*/  BRA `(.L_x_321) ;  /* 0x0000000000247947 */ /* 0x000fec0003800000 */
.L_x_345:
[----:B------:R-:W2:Y:S02]  /*102b0*/  LDG.E.64 R2, desc[UR36][R2.64] ;  /* 0x0000002402027981 */ /* 0x000ea4000c1e1b00 */
[----:B--2---:R-:W0:Y:S02]  /*102c0*/  I2F.U64 R0, R2 ;  /* 0x0000000200007312 */ /* 0x004e240000301000 */
[----:B0-----:R-:W-:-:S04]  /*102d0*/  F2FP.BF16.F32.PACK_AB R0, RZ, R0 ;  /* 0x00000000ff00723e */ /* 0x001fc800000010ff */
[----:B------:R-:W-:Y:S01]  /*102e0*/  PRMT R19, R0, 0x7610, R19 ;  /* 0x0000761000137816 */ /* 0x000fe20000000013 */
[----:B------:R-:W-:Y:S06]  /*102f0*/  BRA `(.L_x_321) ;  /* 0x0000000000107947 */ /* 0x000fec0003800000 */
.L_x_344:
[----:B------:R-:W2:Y:S02]  /*10300*/  LDG.E R2, desc[UR36][R2.64] ;  /* 0x0000002402027981 */ /* 0x000ea4000c1e1900 */
[----:B--2---:R-:W-:-:S04]  /*10310*/  I2FP.F32.U32 R0, R2 ;  /* 0x0000000200007245 */ /* 0x004fc80000201000 */
[----:B------:R-:W-:-:S04]  /*10320*/  F2FP.BF16.F32.PACK_AB R0, RZ, R0 ;  /* 0x00000000ff00723e */ /* 0x000fc800000010ff */
[----:B------:R-:W-:-:S07]  /*10330*/  PRMT R19, R0, 0x7610, R19 ;  /* 0x0000761000137816 */ /* 0x000fce0000000013 */
.L_x_321:
        /* <DEDUP_REMOVED lines=19> */
.L_x_352:
[----:B------:R-:W2:Y:S02]  /*10470*/  LDG.E.U8 R2, desc[UR36][R2.64] ;  /* 0x0000002402027981 */ /* 0x000ea4000c1e1100 */
[----:B--2---:R-:W-:-:S04]  /*10480*/  I2FP.F32.U32 R0, R2 ;  /* 0x0000000200007245 */ /* 0x004fc80000201000 */
[----:B------:R-:W-:Y:S01]  /*10490*/  F2FP.BF16.F32.PACK_AB R0, RZ, R0 ;  /* 0x00000000ff00723e */ /* 0x000fe200000010ff */
[----:B------:R-:W-:Y:S06]  /*104a0*/  BRA `(.L_x_354) ;  /* 0x0000000c00907947 */ /* 0x000fec0003800000 */
.L_x_351:
        /* <DEDUP_REMOVED lines=10> */
.L_x_356:
[----:B------:R-:W2:Y:S02]  /*10550*/  LDG.E R2, desc[UR36][R2.64] ;  /* 0x0000002402027981 */ /* 0x000ea4000c1e1900 */
[----:B--2---:R-:W-:-:S04]  /*10560*/  I2FP.F32.S32 R0, R2 ;  /* 0x0000000200007245 */ /* 0x004fc80000201400 */
[----:B------:R-:W-:Y:S01]  /*10570*/  F2FP.BF16.F32.PACK_AB R0, RZ, R0 ;  /* 0x00000000ff00723e */ /* 0x000fe200000010ff */
[----:B------:R-:W-:Y:S06]  /*10580*/  BRA `(.L_x_354) ;  /* 0x0000000c00587947 */ /* 0x000fec0003800000 */
.L_x_355:
[----:B------:R-:W2:Y:S02]  /*10590*/  LDG.E.U16 R2, desc[UR36][R2.64] ;  /* 0x0000002402027981 */ /* 0x000ea4000c1e1500 */
[----:B--2---:R-:W0:Y:S02]  /*105a0*/  I2F.S16 R0, R2 ;  /* 0x0000000200007306 */ /* 0x004e240000101400 */
[----:B0-----:R-:W-:Y:S01]  /*105b0*/  F2FP.BF16.F32.PACK_AB R0, RZ, R0 ;  /* 0x00000000ff00723e */ /* 0x001fe200000010ff */
[----:B------:R-:W-:Y:S06]  /*105c0*/  BRA `(.L_x_354) ;  /* 0x0000000c00487947 */ /* 0x000fec0003800000 */
.L_x_350:
        /* <DEDUP_REMOVED lines=9> */
.L_x_358:
[----:B------:R-:W2:Y:S02]  /*10660*/  LDG.E.U16 R0, desc[UR36][R2.64] ;  /* 0x0000002402007981 */ /* 0x000ea4000c1e1500 */
[----:B--2---:R-:W-:-:S05]  /*10670*/  HADD2.F32 R0, -RZ, R0.H0_H0 ;  /* 0x20000000ff007230 */ /* 0x004fca0000004100 */
[----:B------:R-:W-:Y:S01]  /*10680*/  F2FP.BF16.F32.PACK_AB R0, RZ, R0 ;  /* 0x00000000ff00723e */ /* 0x000fe200000010ff */
[----:B------:R-:W-:Y:S06]  /*10690*/  BRA `(.L_x_354) ;  /* 0x0000000c00147947 */ /* 0x000fec0003800000 */
.L_x_357:
        /* <DEDUP_REMOVED lines=9> */
.L_x_360:
[----:B------:R-:W2:Y:S02]  /*10730*/  LDG.E.U16 R2, desc[UR36][R2.64] ;  /* 0x0000002402027981 */ /* 0x000ea4000c1e1500 */
[----:B--2---:R-:W-:-:S05]  /*10740*/  HADD2.F32 R0, -RZ, R2.H0_H0 ;  /* 0x20000002ff007230 */ /* 0x004fca0000004100 */
[----:B------:R-:W-:Y:S01]  /*10750*/  F2FP.BF16.F32.PACK_AB R0, RZ, R0 ;  /* 0x00000000ff00723e */ /* 0x000fe200000010ff */
[----:B------:R-:W-:Y:S06]  /*10760*/  BRA `(.L_x_354) ;  /* 0x0000000800e07947 */ /* 0x000fec0003800000 */
.L_x_359:
        /* <DEDUP_REMOVED lines=8> */
.L_x_349:
        /* <DEDUP_REMOVED lines=13> */
.L_x_363:
        /* <DEDUP_REMOVED lines=8> */
.L_x_362:
        /* <DEDUP_REMOVED lines=28> */
.L_x_365:
        /* <DEDUP_REMOVED lines=15> */
.L_x_364:
[----:B------:R0:W5:Y:S01]  /*10bf0*/  LDG.E.U16 R0, desc[UR36][R2.64] ;  /* 0x0000002402007981 */ /* 0x000162000c1e1500 */
[----:B------:R-:W-:Y:S05]  /*10c00*/  BRA `(.L_x_354) ;  /* 0x0000000400b87947 */ /* 0x000fea0003800000 */
.L_x_361:
        /* <DEDUP_REMOVED lines=12> */
.L_x_368:
        /* <DEDUP_REMOVED lines=21> */
.L_x_372:
[----:B------:R-:W-:Y:S05]  /*10e20*/  BSYNC B1 ;  /* 0x0000000000017941 */ /* 0x000fea0003800000 */
.L_x_371:
[----:B------:R-:W-:Y:S01]  /*10e30*/  LEA R3, R0, 0x3b800000, 0x17 ;  /* 0x3b80000000037811 */ /* 0x000fe200078eb8ff */
[----:B------:R-:W-:-:S05]  /*10e40*/  IMAD.SHL.U32 R0, R2, 0x100000, RZ ;  /* 0x0010000002007824 */ /* 0x000fca00078e00ff */
[----:B------:R-:W-:-:S07]  /*10e50*/  LOP3.LUT R0, R3, R0, R4, 0xfe, !PT ;  /* 0x0000000003007212 */ /* 0x000fce00078efe04 */
.L_x_370:
[----:B------:R-:W-:Y:S05]  /*10e60*/  BSYNC B0 ;  /* 0x0000000000007941 */ /* 0x000fea0003800000 */
.L_x_369:
[----:B------:R-:W-:Y:S01]  /*10e70*/  F2FP.BF16.F32.PACK_AB R0, RZ, R0 ;  /* 0x00000000ff00723e */ /* 0x000fe200000010ff */
[----:B------:R-:W-:Y:S06]  /*10e80*/  BRA `(.L_x_354) ;  /* 0x0000000400187947 */ /* 0x000fec0003800000 */
.L_x_367:
        /* <DEDUP_REMOVED lines=21> */
.L_x_376:
[----:B------:R-:W-:Y:S05]  /*10fe0*/  BSYNC B1 ;  /* 0x0000000000017941 */ /* 0x000fea0003800000 */
.L_x_375:
[----:B------:R-:W-:Y:S01]  /*10ff0*/  LEA R3, R0, 0x37800000, 0x17 ;  /* 0x3780000000037811 */ /* 0x000fe200078eb8ff */
[----:B------:R-:W-:-:S05]  /*11000*/  IMAD.SHL.U32 R0, R2, 0x200000, RZ ;  /* 0x0020000002007824 */ /* 0x000fca00078e00ff */
[----:B------:R-:W-:-:S07]  /*11010*/  LOP3.LUT R0, R3, R0, R4, 0xfe, !PT ;  /* 0x0000000003007212 */ /* 0x000fce00078efe04 */
.L_x_374:
[----:B------:R-:W-:Y:S05]  /*11020*/  BSYNC B0 ;  /* 0x0000000000007941 */ /* 0x000fea0003800000 */
.L_x_373:
[----:B------:R-:W-:Y:S01]  /*11030*/  F2FP.BF16.F32.PACK_AB R0, RZ, R0 ;  /* 0x00000000ff00723e */ /* 0x000fe200000010ff */
[----:B------:R-:W-:Y:S06]  /*11040*/  BRA `(.L_x_354) ;  /* 0x0000000000a87947 */ /* 0x000fec0003800000 */
.L_x_366:
        /* <DEDUP_REMOVED lines=14> */
.L_x_380:
[----:B------:R-:W-:Y:S05]  /*11130*/  BSYNC B0 ;  /* 0x0000000000007941 */ /* 0x000fea0003800000 */
.L_x_379:
[----:B------:R-:W-:Y:S01]  /*11140*/  F2FP.BF16.F32.PACK_AB R0, RZ, R0 ;  /* 0x00000000ff00723e */ /* 0x000fe200000010ff */
[----:B------:R-:W-:Y:S06]  /*11150*/  BRA `(.L_x_354) ;  /* 0x0000000000647947 */ /* 0x000fec0003800000 */
.L_x_353:
        /* <DEDUP_REMOVED lines=16> */
.L_x_381:
[----:B------:R-:W-:Y:S01]  /*11260*/  PRMT R0, RZ, 0x7610, R0 ;  /* 0x00007610ff007816 */ /* 0x000fe20000000000 */
[----:B------:R-:W-:Y:S06]  /*11270*/  BRA `(.L_x_354) ;  /* 0x00000000001c7947 */ /* 0x000fec0003800000 */
.L_x_378:
[----:B------:R-:W2:Y:S02]  /*11280*/  LDG.E.64 R2, desc[UR36][R2.64] ;  /* 0x0000002402027981 */ /* 0x000ea4000c1e1b00 */
[----:B--2---:R-:W0:Y:S02]  /*11290*/  I2F.U64 R0, R2 ;  /* 0x0000000200007312 */ /* 0x004e240000301000 */
[----:B0-----:R-:W-:Y:S01]  /*112a0*/  F2FP.BF16.F32.PACK_AB R0, RZ, R0 ;  /* 0x00000000ff00723e */ /* 0x001fe200000010ff */
[----:B------:R-:W-:Y:S06]  /*112b0*/  BRA `(.L_x_354) ;  /* 0x00000000000c7947 */ /* 0x000fec0003800000 */
.L_x_377:
[----:B------:R-:W2:Y:S02]  /*112c0*/  LDG.E R2, desc[UR36][R2.64] ;  /* 0x0000002402027981 */ /* 0x000ea4000c1e1900 */
[----:B--2---:R-:W-:-:S04]  /*112d0*/  I2FP.F32.U32 R0, R2 ;  /* 0x0000000200007245 */ /* 0x004fc80000201000 */
[----:B------:R-:W-:-:S07]  /*112e0*/  F2FP.BF16.F32.PACK_AB R0, RZ, R0 ;  /* 0x00000000ff00723e */ /* 0x000fce00000010ff */
.L_x_354:
[----:B-----5:R-:W-:Y:S01]  /*112f0*/  IMAD.U32 R0, R0, 0x10000, RZ ;  /* 0x0001000000007824 */ /* 0x020fe200078e00ff */
[----:B------:R-:W1:Y:S01]  /*11300*/  LDC.U8 R8, c[0x0][0x491] ;  /* 0x00012440ff087b82 */ /* 0x000e620000000000 */
[----:B------:R-:W-:Y:S01]  /*11310*/  IMAD.MOV.U32 R6, RZ, RZ, 0x3e800000 ;  /* 0x3e800000ff067424 */ /* 0x000fe200078e00ff */
[----:B------:R-:W-:Y:S01]  /*11320*/  BSSY B0, `(.L_x_382) ;  /* 0x0000023000007945 */ /* 0x000fe20003800000 */
[----:B0-----:R-:W-:Y:S01]  /*11330*/  FMUL.FTZ R2, R0, 1.4426950216293334961 ;  /* 0x3fb8aa3b00027820 */ /* 0x001fe20000410000 */
[----:B------:R-:W-:-:S05]  /*11340*/  IMAD.MOV.U32 R7, RZ, RZ, 0x3d39bf78 ;  /* 0x3d39bf78ff077424 */ /* 0x000fca00078e00ff */
[----:B------:R-:W0:Y:S02]  /*11350*/  MUFU.EX2 R2, R2 ;  /* 0x0000000200027308 */ /* 0x000e240000000800 */
[C---:B0-----:R-:W-:Y:S01]  /*11360*/  FADD.FTZ.RZ R3, R2.reuse, 1 ;  /* 0x3f80000002037421 */ /* 0x041fe2000001c000 */
[----:B------:R-:W-:-:S03]  /*11370*/  ISETP.GE.U32.AND P0, PT, R2, 0x7f800000, PT ;  /* 0x7f8000000200780c */ /* 0x000fc60003f06070 */
[----:B------:R-:W-:-:S05]  /*11380*/  VIADD R3, R3, 0xc0c00000 ;  /* 0xc0c0000003037836 */ /* 0x000fca0000000000 */
[----:B------:R-:W-:-:S04]  /*11390*/  LOP3.LUT R3, R3, 0xff800000, RZ, 0xc0, !PT ;  /* 0xff80000003037812 */ /* 0x000fc800078ec0ff */
[----:B------:R-:W-:Y:S01]  /*113a0*/  IADD3 R5, -R3, 0x40800000, RZ ;  /* 0x4080000003057810 */ /* 0x000fe20007ffe1ff */
[----:B------:R-:W-:Y:S01]  /*113b0*/  IMAD.IADD R4, R2, 0x1, -R3 ;  /* 0x0000000102047824 */ /* 0x000fe200078e0a03 */
[----:B------:R-:W-:-:S03]  /*113c0*/  I2FP.F32.S32 R3, R3 ;  /* 0x0000000300037245 */ /* 0x000fc60000201400 */
[----:B------:R-:W-:Y:S01]  /*113d0*/  FFMA.FTZ R5, R5, R6, -1 ;  /* 0xbf80000005057423 */ /* 0x000fe20000010006 */
[----:B------:R-:W-:Y:S01]  /*113e0*/  FMUL.FTZ R6, R0, -1.4426950216293334961 ;  /* 0xbfb8aa3b00067820 */ /* 0x000fe20000410000 */
[----:B------:R-:W-:Y:S02]  /*113f0*/  FMUL.FTZ R3, R3, 1.1920928955078125e-07 ;  /* 0x3400000003037820 */ /* 0x000fe40000410000 */
[----:B------:R-:W-:-:S03]  /*11400*/  FADD.FTZ R4, R4, R5 ;  /* 0x0000000504047221 */ /* 0x000fc60000010000 */
[----:B------:R-:W0:Y:S01]  /*11410*/  MUFU.EX2 R6, R6 ;  /* 0x0000000600067308 */ /* 0x000e220000000800 */
[----:B------:R-:W-:-:S04]  /*11420*/  FFMA.FTZ R5, R4, -R7, 0.10546888411045074463 ;  /* 0x3dd8001204057423 */ /* 0x000fc80000010807 */
[----:B------:R-:W-:-:S04]  /*11430*/  FFMA.FTZ R5, R4, R5, -0.13229703903198242188 ;  /* 0xbe0778e004057423 */ /* 0x000fc80000010005 */
[----:B------:R-:W-:-:S04]  /*11440*/  FFMA.FTZ R5, R4, R5, 0.14491446316242218018 ;  /* 0x3e14647504057423 */ /* 0x000fc80000010005 */
[----:B------:R-:W-:-:S04]  /*11450*/  FFMA.FTZ R5, R4, R5, -0.16641564667224884033 ;  /* 0xbe2a68dd04057423 */ /* 0x000fc80000010005 */
[----:B------:R-:W-:Y:S01]  /*11460*/  FFMA.FTZ R5, R4, R5, 0.19988867640495300293 ;  /* 0x3e4caf9e04057423 */ /* 0x000fe20000010005 */
[----:B0-----:R-:W-:-:S03]  /*11470*/  FADD.FTZ R7, R6, 1 ;  /* 0x3f80000006077421 */ /* 0x001fc60000010000 */
[----:B------:R-:W-:-:S03]  /*11480*/  FFMA.FTZ R5, R4, R5, -0.25000196695327758789 ;  /* 0xbe80004204057423 */ /* 0x000fc60000010005 */
[----:B------:R-:W0:Y:S01]  /*11490*/  MUFU.RCP R7, R7 ;  /* 0x0000000700077308 */ /* 0x000e220000001000 */
        /* <DEDUP_REMOVED lines=11> */
.L_x_383:
[----:B------:R-:W-:Y:S05]  /*11550*/  BSYNC B0 ;  /* 0x0000000000007941 */ /* 0x000fea0003800000 */
.L_x_382:
[----:B------:R-:W0:Y:S01]  /*11560*/  MUFU.TANH R3, R3 ;  /* 0x0000000300037308 */ /* 0x000e220000002400 */
[----:B------:R-:W-:Y:S01]  /*11570*/  FMUL.FTZ R7, R0, R7 ;  /* 0x0000000700077220 */ /* 0x000fe20000410000 */
[----:B------:R-:W-:Y:S01]  /*11580*/  IMAD.U32 R19, R19, 0x10000, RZ ;  /* 0x0001000013137824 */ /* 0x000fe200078e00ff */
[----:B------:R-:W-:-:S04]  /*11590*/  PRMT R2, R8, 0x9910, RZ ;  /* 0x0000991008027816 */ /* 0x000fc800000000ff */
[----:B------:R-:W-:Y:S01]  /*115a0*/  ISETP.GT.AND P0, PT, R2, 0x9, PT ;  /* 0x000000090200780c */ /* 0x000fe20003f04270 */
[----:B0-----:R-:W-:-:S04]  /*115b0*/  FFMA.FTZ R0, -R3, R3, 1 ;  /* 0x3f80000003007423 */ /* 0x001fc80000010103 */
[----:B------:R-:W-:-:S04]  /*115c0*/  FFMA.FTZ R0, R0, R7, R3 ;  /* 0x0000000700007223 */ /* 0x000fc80000010003 */
[----:B------:R-:W-:-:S04]  /*115d0*/  FMUL.FTZ R0, R19, R0 ;  /* 0x0000000013007220 */ /* 0x000fc80000410000 */
[----:B------:R0:W1:Y:S01]  /*115e0*/  F2F.BF16.F32 R5, R0 ;  /* 0x0000000000057304 */ /* 0x0000620000202000 */
        /* <DEDUP_REMOVED lines=9> */
[----:B01----:R-:W-:-:S04]  /*11680*/  IMAD.U32 R0, R5, 0x10000, RZ ;  /* 0x0001000005007824 */ /* 0x003fc800078e00ff */
[----:B------:R-:W0:Y:S02]  /*11690*/  F2I.FTZ.TRUNC.NTZ R3, R0 ;  /* 0x0000000000037305 */ /* 0x000e24000021f100 */
[----:B0-----:R-:W-:Y:S01]  /*116a0*/  STG.E.U8 desc[UR36][R16.64], R3 ;  /* 0x0000000310007986 */ /* 0x001fe2000c101124 */
[----:B------:R-:W-:Y:S05]  /*116b0*/  EXIT ;  /* 0x000000000000794d */ /* 0x000fea0003800000 */
.L_x_387:
[----:B-1----:R-:W-:-:S06]  /*116c0*/  IMAD.U32 R3, R5, 0x10000, RZ ;  /* 0x0001000005037824 */ /* 0x002fcc00078e00ff */
[----:B------:R-:W1:Y:S02]  /*116d0*/  F2I.S64.TRUNC R2, R3 ;  /* 0x0000000300027311 */ /* 0x000e64000020d900 */
[----:B-1----:R-:W-:Y:S01]  /*116e0*/  STG.E.U8 desc[UR36][R16.64], R2 ;  /* 0x0000000210007986 */ /* 0x002fe2000c101124 */
[----:B------:R-:W-:Y:S05]  /*116f0*/  EXIT ;  /* 0x000000000000794d */ /* 0x000fea0003800000 */
.L_x_386:
[----:B------:R-:W-:-:S13]  /*11700*/  ISETP.NE.AND P0, PT, R2, 0x2, PT ;  /* 0x000000020200780c */ /* 0x000fda0003f05270 */
[----:B------:R-:W-:Y:S05]  /*11710*/  @!P0 BRA `(.L_x_389) ;  /* 0x0000000000308947 */ /* 0x000fea0003800000 */
[----:B------:R-:W-:-:S13]  /*11720*/  ISETP.NE.AND P0, PT, R2, 0x3, PT ;  /* 0x000000030200780c */ /* 0x000fda0003f05270 */
[----:B------:R-:W-:Y:S05]  /*11730*/  @!P0 BRA `(.L_x_390) ;  /* 0x0000000000188947 */ /* 0x000fea0003800000 */
[----:B------:R-:W-:-:S13]  /*11740*/  ISETP.NE.AND P0, PT, R2, 0x4, PT ;  /* 0x000000040200780c */ /* 0x000fda0003f05270 */
[----:B------:R-:W-:Y:S05]  /*11750*/  @P0 BRA `(.L_x_388) ;  /* 0x0000000c000c0947 */ /* 0x000fea0003800000 */
[----:B-1----:R-:W-:-:S06]  /*11760*/  IMAD.U32 R2, R5, 0x10000, RZ ;  /* 0x0001000005027824 */ /* 0x002fcc00078e00ff */
[----:B------:R-:W1:Y:S02]  /*11770*/  F2I.S64.TRUNC R2, R2 ;  /* 0x0000000200027311 */ /* 0x000e64000020d900 */
[----:B-1----:R-:W-:Y:S01]  /*11780*/  STG.E.64 desc[UR36][R16.64], R2 ;  /* 0x0000000210007986 */ /* 0x002fe2000c101b24 */
[----:B------:R-:W-:Y:S05]  /*11790*/  EXIT ;  /* 0x000000000000794d */ /* 0x000fea0003800000 */
.L_x_390:
[----:B-1----:R-:W-:-:S06]  /*117a0*/  IMAD.U32 R5, R5, 0x10000, RZ ;  /* 0x0001000005057824 */ /* 0x002fcc00078e00ff */
[----:B------:R-:W1:Y:S02]  /*117b0*/  F2I.FTZ.TRUNC.NTZ R5, R5 ;  /* 0x0000000500057305 */ /* 0x000e64000021f100 */
[----:B-1----:R-:W-:Y:S01]  /*117c0*/  STG.E desc[UR36][R16.64], R5 ;  /* 0x0000000510007986 */ /* 0x002fe2000c101924 */
[----:B------:R-:W-:Y:S05]  /*117d0*/  EXIT ;  /* 0x000000000000794d */ /* 0x000fea0003800000 */
.L_x_389:
[----:B-1----:R-:W-:-:S06]  /*117e0*/  IMAD.U32 R5, R5, 0x10000, RZ ;  /* 0x0001000005057824 */ /* 0x002fcc00078e00ff */
[----:B------:R-:W1:Y:S02]  /*117f0*/  F2I.FTZ.TRUNC.NTZ R5, R5 ;  /* 0x0000000500057305 */ /* 0x000e64000021f100 */
[----:B-1----:R-:W-:Y:S01]  /*11800*/  STG.E.U16 desc[UR36][R16.64], R5 ;  /* 0x0000000510007986 */ /* 0x002fe2000c101524 */
[----:B------:R-:W-:Y:S05]  /*11810*/  EXIT ;  /* 0x000000000000794d */ /* 0x000fea0003800000 */
.L_x_385:
[----:B------:R-:W-:-:S13]  /*11820*/  ISETP.GT.AND P0, PT, R2, 0x6, PT ;  /* 0x000000060200780c */ /* 0x000fda0003f04270 */
[----:B------:R-:W-:Y:S05]  /*11830*/  @P0 BRA `(.L_x_391) ;  /* 0x00000000002c0947 */ /* 0x000fea0003800000 */
[----:B------:R-:W-:-:S13]  /*11840*/  ISETP.NE.AND P0, PT, R2, 0x5, PT ;  /* 0x000000050200780c */ /* 0x000fda0003f05270 */
[----:B------:R-:W-:Y:S05]  /*11850*/  @!P0 BRA `(.L_x_392) ;  /* 0x0000000000148947 */ /* 0x000fea0003800000 */
[----:B------:R-:W-:-:S13]  /*11860*/  ISETP.NE.AND P0, PT, R2, 0x6, PT ;  /* 0x000000060200780c */ /* 0x000fda0003f05270 */
[----:B------:R-:W-:Y:S05]  /*11870*/  @P0 BRA `(.L_x_388) ;  /* 0x0000000800c40947 */ /* 0x000fea0003800000 */
[----:B-1----:R-:W-:-:S05]  /*11880*/  IMAD.U32 R5, R5, 0x10000, RZ ;  /* 0x0001000005057824 */ /* 0x002fca00078e00ff */
[----:B------:R-:W-:Y:S01]  /*11890*/  STG.E desc[UR36][R16.64], R5 ;  /* 0x0000000510007986 */ /* 0x000fe2000c101924 */
[----:B------:R-:W-:Y:S05]  /*118a0*/  EXIT ;  /* 0x000000000000794d */ /* 0x000fea0003800000 */
.L_x_392:
[----:B01----:R-:W-:-:S05]  /*118b0*/  IMAD.U32 R0, R5, 0x10000, RZ ;  /* 0x0001000005007824 */ /* 0x003fca00078e00ff */
[----:B------:R-:W-:-:S05]  /*118c0*/  F2FP.F16.F32.PACK_AB R0, RZ, R0 ;  /* 0x00000000ff00723e */ /* 0x000fca00000000ff */
[----:B------:R-:W-:Y:S01]  /*118d0*/  STG.E.U16 desc[UR36][R16.64], R0 ;  /* 0x0000000010007986 */ /* 0x000fe2000c101524 */
[----:B------:R-:W-:Y:S05]  /*118e0*/  EXIT ;  /* 0x000000000000794d */ /* 0x000fea0003800000 */
.L_x_391:
[----:B------:R-:W-:-:S13]  /*118f0*/  ISETP.NE.AND P0, PT, R2, 0x7, PT ;  /* 0x000000070200780c */ /* 0x000fda0003f05270 */
[----:B------:R-:W-:Y:S05]  /*11900*/  @!P0 BRA `(.L_x_393) ;  /* 0x0000000000348947 */ /* 0x000fea0003800000 */
[----:B------:R-:W-:-:S13]  /*11910*/  ISETP.NE.AND P0, PT, R2, 0x8, PT ;  /* 0x000000080200780c */ /* 0x000fda0003f05270 */
[----:B------:R-:W-:Y:S05]  /*11920*/  @!P0 BRA `(.L_x_394) ;  /* 0x0000000000188947 */ /* 0x000fea0003800000 */
[----:B------:R-:W-:-:S13]  /*11930*/  ISETP.NE.AND P0, PT, R2, 0x9, PT ;  /* 0x000000090200780c */ /* 0x000fda0003f05270 */
[----:B------:R-:W-:Y:S05]  /*11940*/  @P0 BRA `(.L_x_388) ;  /* 0x0000000800900947 */ /* 0x000fea0003800000 */
[----:B-1----:R-:W-:Y:S02]  /*11950*/  IMAD.U32 R2, R5, 0x10000, RZ ;  /* 0x0001000005027824 */ /* 0x002fe400078e00ff */
[----:B------:R-:W-:-:S05]  /*11960*/  IMAD.MOV.U32 R3, RZ, RZ, RZ ;  /* 0x000000ffff037224 */ /* 0x000fca00078e00ff */
[----:B------:R-:W-:Y:S01]  /*11970*/  STG.E.64 desc[UR36][R16.64], R2 ;  /* 0x0000000210007986 */ /* 0x000fe2000c101b24 */
[----:B------:R-:W-:Y:S05]  /*11980*/  EXIT ;  /* 0x000000000000794d */ /* 0x000fea0003800000 */
.L_x_394:
[----:B-1----:R-:W-:-:S05]  /*11990*/  IMAD.U32 R5, R5, 0x10000, RZ ;  /* 0x0001000005057824 */ /* 0x002fca00078e00ff */
[----:B------:R-:W-:-:S04]  /*119a0*/  F2FP.F16.F32.PACK_AB R3, RZ, R5 ;  /* 0x00000005ff03723e */ /* 0x000fc800000000ff */
[----:B------:R-:W-:-:S05]  /*119b0*/  PRMT R3, R3, 0x5410, RZ ;  /* 0x0000541003037816 */ /* 0x000fca00000000ff */
[----:B------:R-:W-:Y:S01]  /*119c0*/  STG.E desc[UR36][R16.64], R3 ;  /* 0x0000000310007986 */ /* 0x000fe2000c101924 */
[----:B------:R-:W-:Y:S05]  /*119d0*/  EXIT ;  /* 0x000000000000794d */ /* 0x000fea0003800000 */
.L_x_393:
[----:B-1----:R-:W-:-:S04]  /*119e0*/  IMAD.U32 R2, R5, 0x10000, RZ ;  /* 0x0001000005027824 */ /* 0x002fc800078e00ff */
[----:B------:R-:W-:-:S06]  /*119f0*/  FMUL.FTZ R2, R2, 1 ;  /* 0x3f80000002027820 */ /* 0x000fcc0000410000 */
[----:B------:R-:W1:Y:S02]  /*11a00*/  F2F.F64.F32 R2, R2 ;  /* 0x0000000200027310 */ /* 0x000e640000201800 */
[----:B-1----:R-:W-:Y:S01]  /*11a10*/  STG.E.64 desc[UR36][R16.64], R2 ;  /* 0x0000000210007986 */ /* 0x002fe2000c101b24 */
[----:B------:R-:W-:Y:S05]  /*11a20*/  EXIT ;  /* 0x000000000000794d */ /* 0x000fea0003800000 */
.L_x_384:
        /* <DEDUP_REMOVED lines=8> */
[----:B-1----:R-:W-:-:S05]  /*11ab0*/  IMAD.U32 R5, R5, 0x10000, RZ ;  /* 0x0001000005057824 */ /* 0x002fca00078e00ff */
[----:B------:R-:W-:-:S04]  /*11ac0*/  FSETP.NEU.FTZ.AND P0, PT, R5, RZ, PT ;  /* 0x000000ff0500720b */ /* 0x000fc80003f1d000 */
[----:B------:R-:W-:-:S05]  /*11ad0*/  SEL R3, RZ, 0x1, !P0 ;  /* 0x00000001ff037807 */ /* 0x000fca0004000000 */
[----:B------:R-:W-:Y:S01]  /*11ae0*/  STG.E.U8 desc[UR36][R16.64], R3 ;  /* 0x0000000310007986 */ /* 0x000fe2000c101124 */
[----:B------:R-:W-:Y:S05]  /*11af0*/  EXIT ;  /* 0x000000000000794d */ /* 0x000fea0003800000 */
.L_x_397:
[----:B-1----:R-:W-:Y:S01]  /*11b00*/  IMAD.U32 R5, R5, 0x10000, RZ ;  /* 0x0001000005057824 */ /* 0x002fe200078e00ff */
[----:B------:R-:W-:-:S03]  /*11b10*/  CS2R R6, SRZ ;  /* 0x0000000000067805 */ /* 0x000fc6000001ff00 */
[----:B------:R-:W-:-:S06]  /*11b20*/  FMUL.FTZ R5, R5, 1 ;  /* 0x3f80000005057820 */ /* 0x000fcc0000410000 */
[----:B------:R-:W1:Y:S02]  /*11b30*/  F2F.F64.F32 R4, R5 ;  /* 0x0000000500047310 */ /* 0x000e640000201800 */
[----:B-1----:R-:W-:Y:S01]  /*11b40*/  STG.E.128 desc[UR36][R16.64], R4 ;  /* 0x0000000410007986 */ /* 0x002fe2000c101d24 */
[----:B------:R-:W-:Y:S05]  /*11b50*/  EXIT ;  /* 0x000000000000794d */ /* 0x000fea0003800000 */
.L_x_396:
[----:B------:R-:W-:-:S13]  /*11b60*/  ISETP.NE.AND P0, PT, R2, 0xf, PT ;  /* 0x0000000f0200780c */ /* 0x000fda0003f05270 */
[----:B------:R-:W-:Y:S05]  /*11b70*/  @!P0 BRA `(.L_x_398) ;  /* 0x0000000000b48947 */ /* 0x000fea0003800000 */
[----:B------:R-:W-:-:S13]  /*11b80*/  ISETP.NE.AND P0, PT, R2, 0x17, PT ;  /* 0x000000170200780c */ /* 0x000fda0003f05270 */
[----:B------:R-:W-:Y:S05]  /*11b90*/  @!P0 BRA `(.L_x_399) ;  /* 0x0000000000548947 */ /* 0x000fea0003800000 */
[----:B------:R-:W-:-:S13]  /*11ba0*/  ISETP.NE.AND P0, PT, R2, 0x18, PT ;  /* 0x000000180200780c */ /* 0x000fda0003f05270 */
[----:B------:R-:W-:Y:S05]  /*11bb0*/  @P0 BRA `(.L_x_388) ;  /* 0x0000000400f40947 */ /* 0x000fea0003800000 */
[----:B-1----:R-:W-:Y:S01]  /*11bc0*/  IMAD.U32 R5, R5, 0x10000, RZ ;  /* 0x0001000005057824 */ /* 0x002fe200078e00ff */
[----:B------:R-:W-:Y:S04]  /*11bd0*/  BSSY B0, `(.L_x_400) ;  /* 0x000000e000007945 */ /* 0x000fe80003800000 */
[C---:B------:R-:W-:Y:S02]  /*11be0*/  LOP3.LUT R2, R5.reuse, 0x7fffffff, RZ, 0xc0, !PT ;  /* 0x7fffffff05027812 */ /* 0x040fe400078ec0ff */
[----:B0-----:R-:W-:Y:S02]  /*11bf0*/  LOP3.LUT R0, R5, 0x80000000, RZ, 0xc0, !PT ;  /* 0x8000000005007812 */ /* 0x001fe400078ec0ff */
        /* <DEDUP_REMOVED lines=11> */
.L_x_401:
[----:B------:R-:W-:Y:S05]  /*11cb0*/  BSYNC B0 ;  /* 0x0000000000007941 */ /* 0x000fea0003800000 */
.L_x_400:
[----:B------:R-:W-:-:S05]  /*11cc0*/  LOP3.LUT R3, R0, R3, RZ, 0xfc, !PT ;  /* 0x0000000300037212 */ /* 0x000fca00078efcff */
[----:B------:R-:W-:Y:S01]  /*11cd0*/  STG.E.U8 desc[UR36][R16.64], R3 ;  /* 0x0000000310007986 */ /* 0x000fe2000c101124 */
[----:B------:R-:W-:Y:S05]  /*11ce0*/  EXIT ;  /* 0x000000000000794d */ /* 0x000fea0003800000 */
.L_x_399:
[----:B-1----:R-:W-:Y:S01]  /*11cf0*/  IMAD.U32 R5, R5, 0x10000, RZ ;  /* 0x0001000005057824 */ /* 0x002fe200078e00ff */
[----:B------:R-:W-:Y:S04]  /*11d00*/  BSSY B0, `(.L_x_402) ;  /* 0x000000f000007945 */ /* 0x000fe80003800000 */
[----:B------:R-:W-:-:S04]  /*11d10*/  LOP3.LUT R2, R5, 0x7fffffff, RZ, 0xc0, !PT ;  /* 0x7fffffff05027812 */ /* 0x000fc800078ec0ff */
[----:B------:R-:W-:-:S13]  /*11d20*/  ISETP.GT.U32.AND P0, PT, R2, 0x477fffff, PT ;  /* 0x477fffff0200780c */ /* 0x000fda0003f04070 */
[----:B------:R-:W-:Y:S05]  /*11d30*/  @P0 BRA `(.L_x_403) ;  /* 0x0000000000200947 */ /* 0x000fea0003800000 */
[----:B------:R-:W-:-:S13]  /*11d40*/  ISETP.GE.U32.AND P0, PT, R2, 0x38800000, PT ;  /* 0x388000000200780c */ /* 0x000fda0003f06070 */
[----:B0-----:R-:W-:Y:S01]  /*11d50*/  @P0 SHF.R.U32.HI R0, RZ, 0x15, R5 ;  /* 0x00000015ff000819 */ /* 0x001fe20000011605 */
[----:B------:R-:W-:-:S03]  /*11d60*/  @!P0 FADD.FTZ R2, R2, 128 ;  /* 0x4300000002028421 */ /* 0x000fc60000010000 */
[----:B------:R-:W-:-:S04]  /*11d70*/  @P0 LOP3.LUT R0, R0, 0x1, RZ, 0xc0, !PT ;  /* 0x0000000100000812 */ /* 0x000fc800078ec0ff */
[----:B------:R-:W-:-:S04]  /*11d80*/  @P0 IADD3 R0, R5, 0x80fffff, R0 ;  /* 0x080fffff05000810 */ /* 0x000fc80007ffe000 */
[----:B------:R-:W-:Y:S01]  /*11d90*/  @P0 SHF.R.U32.HI R0, RZ, 0x15, R0 ;  /* 0x00000015ff000819 */ /* 0x000fe20000011600 */
[----:B------:R-:W-:Y:S01]  /*11da0*/  @!P0 VIADD R0, R2, 0xbd000000 ;  /* 0xbd00000002008836 */ /* 0x000fe20000000000 */
[----:B------:R-:W-:Y:S06]  /*11db0*/  BRA `(.L_x_404) ;  /* 0x00000000000c7947 */ /* 0x000fec0003800000 */
.L_x_403:
[----:B0-----:R-:W-:Y:S01]  /*11dc0*/  IMAD.MOV.U32 R0, RZ, RZ, 0x7f ;  /* 0x0000007fff007424 */ /* 0x001fe200078e00ff */
[----:B------:R-:W-:-:S04]  /*11dd0*/  ISETP.GT.U32.AND P0, PT, R2, 0x7f800000, PT ;  /* 0x7f8000000200780c */ /* 0x000fc80003f04070 */
[----:B------:R-:W-:-:S09]  /*11de0*/  SEL R0, R0, 0x7c, P0 ;  /* 0x0000007c00007807 */ /* 0x000fd20000000000 */
.L_x_404:
[----:B------:R-:W-:Y:S05]  /*11df0*/  BSYNC B0 ;  /* 0x0000000000007941 */ /* 0x000fea0003800000 */
.L_x_402:
[----:B------:R-:W-:-:S04]  /*11e00*/  LOP3.LUT R2, R5, 0x80000000, RZ, 0xc0, !PT ;  /* 0x8000000005027812 */ /* 0x000fc800078ec0ff */
[----:B------:R-:W-:-:S04]  /*11e10*/  SHF.R.U32.HI R3, RZ, 0x18, R2 ;  /* 0x00000018ff037819 */ /* 0x000fc80000011602 */
[----:B------:R-:W-:-:S05]  /*11e20*/  LOP3.LUT R3, R0, R3, RZ, 0xfc, !PT ;  /* 0x0000000300037212 */ /* 0x000fca00078efcff */
[----:B------:R-:W-:Y:S01]  /*11e30*/  STG.E.U8 desc[UR36][R16.64], R3 ;  /* 0x0000000310007986 */ /* 0x000fe2000c101124 */
[----:B------:R-:W-:Y:S05]  /*11e40*/  EXIT ;  /* 0x000000000000794d */ /* 0x000fea0003800000 */
.L_x_398:
[----:B-1----:R-:W-:Y:S01]  /*11e50*/  STG.E.U16 desc[UR36][R16.64], R5 ;  /* 0x0000000510007986 */ /* 0x002fe2000c101524 */
[----:B------:R-:W-:Y:S05]  /*11e60*/  EXIT ;  /* 0x000000000000794d */ /* 0x000fea0003800000 */
.L_x_395:
        /* <DEDUP_REMOVED lines=8> */
[----:B-1----:R-:W-:-:S06]  /*11ef0*/  IMAD.U32 R3, R5, 0x10000, RZ ;  /* 0x0001000005037824 */ /* 0x002fcc00078e00ff */
[----:B------:R-:W1:Y:S02]  /*11f00*/  F2I.FTZ.U32.TRUNC.NTZ R3, R3 ;  /* 0x0000000300037305 */ /* 0x000e64000021f000 */
[----:B-1----:R-:W-:Y:S01]  /*11f10*/  STG.E.U16 desc[UR36][R16.64], R3 ;  /* 0x0000000310007986 */ /* 0x002fe2000c101524 */
[----:B------:R-:W-:Y:S05]  /*11f20*/  EXIT ;  /* 0x000000000000794d */ /* 0x000fea0003800000 */
.L_x_407:
[----:B-1----:R-:W-:Y:S01]  /*11f30*/  IMAD.U32 R5, R5, 0x10000, RZ ;  /* 0x0001000005057824 */ /* 0x002fe200078e00ff */
[----:B------:R-:W-:Y:S01]  /*11f40*/  BSSY B0, `(.L_x_408) ;  /* 0x0000014000007945 */ /* 0x000fe20003800000 */
[----:B------:R-:W-:-:S03]  /*11f50*/  IMAD.MOV.U32 R8, RZ, RZ, 0x80 ;  /* 0x00000080ff087424 */ /* 0x000fc600078e00ff */
[----:B------:R-:W-:-:S04]  /*11f60*/  LOP3.LUT R2, R5, 0x7fffffff, RZ, 0xc0, !PT ;  /* 0x7fffffff05027812 */ /* 0x000fc800078ec0ff */
[----:B------:R-:W-:-:S13]  /*11f70*/  ISETP.GT.U32.AND P0, PT, R2, 0x437fffff, PT ;  /* 0x437fffff0200780c */ /* 0x000fda0003f04070 */
[----:B------:R-:W-:Y:S05]  /*11f80*/  @P0 BRA `(.L_x_409) ;  /* 0x00000000003c0947 */ /* 0x000fea0003800000 */
[----:B------:R-:W-:-:S13]  /*11f90*/  ISETP.GE.U32.AND P0, PT, R2, 0x3c000000, PT ;  /* 0x3c0000000200780c */ /* 0x000fda0003f06070 */
[----:B0-----:R-:W-:-:S04]  /*11fa0*/  @P0 SHF.R.U32.HI R0, RZ, 0x14, R5 ;  /* 0x00000014ff000819 */ /* 0x001fc80000011605 */
        /* <DEDUP_REMOVED lines=9> */
.L_x_410:
[----:B------:R-:W-:-:S04]  /*12040*/  LOP3.LUT R2, R5, 0x80000000, RZ, 0xc0, !PT ;  /* 0x8000000005027812 */ /* 0x000fc800078ec0ff */
[----:B------:R-:W-:-:S04]  /*12050*/  SHF.R.U32.HI R3, RZ, 0x18, R2 ;  /* 0x00000018ff037819 */ /* 0x000fc80000011602 */
[----:B------:R-:W-:-:S04]  /*12060*/  LOP3.LUT R0, R0, R3, RZ, 0xfc, !PT ;  /* 0x0000000300007212 */ /* 0x000fc800078efcff */
[----:B------:R-:W-:-:S07]  /*12070*/  PRMT R8, R0, 0x7610, R8 ;  /* 0x0000761000087816 */ /* 0x000fce0000000008 */
.L_x_409:
[----:B------:R-:W-:Y:S05]  /*12080*/  BSYNC B0 ;  /* 0x0000000000007941 */ /* 0x000fea0003800000 */
.L_x_408:
[----:B------:R-:W-:Y:S01]  /*12090*/  STG.E.U8 desc[UR36][R16.64], R8 ;  /* 0x0000000810007986 */ /* 0x000fe2000c101124 */
[----:B------:R-:W-:Y:S05]  /*120a0*/  EXIT ;  /* 0x000000000000794d */ /* 0x000fea0003800000 */
.L_x_406:
        /* <DEDUP_REMOVED lines=17> */
.L_x_413:
[----:B------:R-:W-:-:S04]  /*121c0*/  LOP3.LUT R2, R5, 0x80000000, RZ, 0xc0, !PT ;  /* 0x8000000005027812 */ /* 0x000fc800078ec0ff */
[----:B------:R-:W-:-:S04]  /*121d0*/  SHF.R.U32.HI R3, RZ, 0x18, R2 ;  /* 0x00000018ff037819 */ /* 0x000fc80000011602 */
[----:B------:R-:W-:-:S04]  /*121e0*/  LOP3.LUT R0, R0, R3, RZ, 0xfc, !PT ;  /* 0x0000000300007212 */ /* 0x000fc800078efcff */
[----:B------:R-:W-:-:S07]  /*121f0*/  PRMT R8, R0, 0x7610, R8 ;  /* 0x0000761000087816 */ /* 0x000fce0000000008 */
.L_x_412:
[----:B------:R-:W-:Y:S05]  /*12200*/  BSYNC B0 ;  /* 0x0000000000007941 */ /* 0x000fea0003800000 */
.L_x_411:
[----:B------:R-:W-:Y:S01]  /*12210*/  STG.E.U8 desc[UR36][R16.64], R8 ;  /* 0x0000000810007986 */ /* 0x000fe2000c101124 */
[----:B------:R-:W-:Y:S05]  /*12220*/  EXIT ;  /* 0x000000000000794d */ /* 0x000fea0003800000 */
.L_x_405:
[----:B------:R-:W-:-:S13]  /*12230*/  ISETP.NE.AND P0, PT, R2, 0x1c, PT ;  /* 0x0000001c0200780c */ /* 0x000fda0003f05270 */
[----:B------:R-:W-:Y:S05]  /*12240*/  @!P0 BRA `(.L_x_414) ;  /* 0x0000000000a48947 */ /* 0x000fea0003800000 */
[----:B------:R-:W-:-:S13]  /*12250*/  ISETP.NE.AND P0, PT, R2, 0x1d, PT ;  /* 0x0000001d0200780c */ /* 0x000fda0003f05270 */
[----:B------:R-:W-:Y:S05]  /*12260*/  @!P0 BRA `(.L_x_415) ;  /* 0x00000000008c8947 */ /* 0x000fea0003800000 */
[----:B------:R-:W-:-:S13]  /*12270*/  ISETP.NE.AND P0, PT, R2, 0x2c, PT ;  /* 0x0000002c0200780c */ /* 0x000fda0003f05270 */
[----:B------:R-:W-:Y:S05]  /*12280*/  @P0 BRA `(.L_x_388) ;  /* 0x0000000000400947 */ /* 0x000fea0003800000 */
[----:B-1----:R-:W-:Y:S02]  /*12290*/  IMAD.U32 R5, R5, 0x10000, RZ ;  /* 0x0001000005057824 */ /* 0x002fe400078e00ff */
[----:B------:R-:W-:-:S03]  /*122a0*/  IMAD.MOV.U32 R3, RZ, RZ, 0xff ;  /* 0x000000ffff037424 */ /* 0x000fc600078e00ff */
[----:B------:R-:W-:-:S04]  /*122b0*/  SHF.R.U32.HI R4, RZ, 0x17, R5 ;  /* 0x00000017ff047819 */ /* 0x000fc80000011605 */
[----:B------:R-:W-:-:S04]  /*122c0*/  LOP3.LUT R2, R4, 0xff, RZ, 0xc0, !PT ;  /* 0x000000ff04027812 */ /* 0x000fc800078ec0ff */
[----:B------:R-:W-:-:S13]  /*122d0*/  ISETP.NE.AND P1, PT, R2, 0xff, PT ;  /* 0x000000ff0200780c */ /* 0x000fda0003f25270 */
[--C-:B0-----:R-:W-:Y:S02]  /*122e0*/  @P1 SHF.R.U32.HI R0, RZ, 0x16, R5.reuse ;  /* 0x00000016ff001819 */ /* 0x101fe40000011605 */
        /* <DEDUP_REMOVED lines=8> */
[----:B------:R-:W-:Y:S01]  /*12370*/  STG.E.U8 desc[UR36][R16.64], R3 ;  /* 0x0000000310007986 */ /* 0x000fe2000c101124 */
[----:B------:R-:W-:Y:S05]  /*12380*/  EXIT ;  /* 0x000000000000794d */ /* 0x000fea0003800000 */
.L_x_388:
[----:B0-----:R-:W-:Y:S01]  /*12390*/  MOV R0, 0x0 ;  /* 0x0000000000007802 */ /* 0x001fe20000000f00 */
[----:B------:R-:W-:Y:S01]  /*123a0*/  ULDC.64 UR4, c[0x4][0x128] ;  /* 0x01004a0000047ab9 */ /* 0x000fe20000000a00 */
[----:B------:R-:W-:Y:S01]  /*123b0*/  ULDC.64 UR6, c[0x4][0x40] ;  /* 0x0100100000067ab9 */ /* 0x000fe20000000a00 */
[----:B------:R-:W-:Y:S01]  /*123c0*/  IMAD.U32 R4, RZ, RZ, UR4 ;  /* 0x00000004ff047e24 */ /* 0x000fe2000f8e00ff */
[----:B------:R0:W2:Y:S01]  /*123d0*/  LDC.64 R2, c[0x4][R0] ;  /* 0x0100000000027b82 */ /* 0x0000a20000000a00 */
[----:B-1----:R-:W-:Y:S01]  /*123e0*/  IMAD.U32 R5, RZ, RZ, UR5 ;  /* 0x00000005ff057e24 */ /* 0x002fe2000f8e00ff */
[----:B------:R-:W-:Y:S01]  /*123f0*/  ULDC.64 UR4, c[0x4][0x130] ;  /* 0x01004c0000047ab9 */ /* 0x000fe20000000a00 */
[----:B------:R-:W-:Y:S02]  /*12400*/  IMAD.U32 R10, RZ, RZ, UR6 ;  /* 0x00000006ff0a7e24 */ /* 0x000fe4000f8e00ff */
[----:B------:R-:W-:Y:S02]  /*12410*/  IMAD.U32 R6, RZ, RZ, UR4 ;  /* 0x00000004ff067e24 */ /* 0x000fe4000f8e00ff */
[----:B------:R-:W-:-:S02]  /*12420*/  IMAD.U32 R7, RZ, RZ, UR5 ;  /* 0x00000005ff077e24 */ /* 0x000fc4000f8e00ff */
[----:B------:R-:W-:Y:S02]  /*12430*/  IMAD.U32 R11, RZ, RZ, UR7 ;  /* 0x00000007ff0b7e24 */ /* 0x000fe4000f8e00ff */
[----:B------:R-:W-:Y:S02]  /*12440*/  IMAD.MOV.U32 R8, RZ, RZ, 0x65 ;  /* 0x00000065ff087424 */ /* 0x000fe400078e00ff */
[----:B------:R-:W-:Y:S02]  /*12450*/  IMAD.MOV.U32 R12, RZ, RZ, 0x1 ;  /* 0x00000001ff0c7424 */ /* 0x000fe400078e00ff */
[----:B0-----:R-:W-:-:S07]  /*12460*/  IMAD.MOV.U32 R13, RZ, RZ, RZ ;  /* 0x000000ffff0d7224 */ /* 0x001fce00078e00ff */
[----:B------:R-:W-:-:S07]  /*12470*/  LEPC R20, `(.L_x_416) ;  /* 0x000000001014794e */ /* 0x000fce0000000000 */
[----:B--2---:R-:W-:Y:S05]  /*12480*/  CALL.ABS.NOINC R2 ;  /* 0x0000000002007343 */ /* 0x004fea0003c00000 */
.L_x_416:
[----:B------:R-:W-:Y:S05]  /*12490*/  EXIT ;  /* 0x000000000000794d */ /* 0x000fea0003800000 */
.L_x_415:
[----:B-1----:R-:W-:-:S06]  /*124a0*/  IMAD.U32 R2, R5, 0x10000, RZ ;  /* 0x0001000005027824 */ /* 0x002fcc00078e00ff */
[----:B------:R-:W1:Y:S02]  /*124b0*/  F2I.U64.TRUNC R2, R2 ;  /* 0x0000000200027311 */ /* 0x000e64000020d800 */
[----:B-1----:R-:W-:Y:S01]  /*124c0*/  STG.E.64 desc[UR36][R16.64], R2 ;  /* 0x0000000210007986 */ /* 0x002fe2000c101b24 */
[----:B------:R-:W-:Y:S05]  /*124d0*/  EXIT ;  /* 0x000000000000794d */ /* 0x000fea0003800000 */
.L_x_414:
[----:B-1----:R-:W-:-:S06]  /*124e0*/  IMAD.U32 R5, R5, 0x10000, RZ ;  /* 0x0001000005057824 */ /* 0x002fcc00078e00ff */
[----:B------:R-:W1:Y:S02]  /*124f0*/  F2I.FTZ.U32.TRUNC.NTZ R5, R5 ;  /* 0x0000000500057305 */ /* 0x000e64000021f000 */
[----:B-1----:R-:W-:Y:S01]  /*12500*/  STG.E desc[UR36][R16.64], R5 ;  /* 0x0000000510007986 */ /* 0x002fe2000c101924 */
[----:B------:R-:W-:Y:S05]  /*12510*/  EXIT ;  /* 0x000000000000794d */ /* 0x000fea0003800000 */
.L_x_417:
[----:B------:R-:W-:-:S00]  /*12520*/  BRA `(.L_x_417) ;  /* 0xfffffffc00fc7947 */ /* 0x000fc0000383ffff */
[----:B------:R-:W-:-:S00]  /*12530*/  NOP ;  /* 0x0000000000007918 */ /* 0x000fc00000000000 */
        /* <DEDUP_REMOVED lines=12> */
.L_x_8574:


//--------------------- .text._ZN2at6native27unrolled_elementwise_kernelIZZZNS0_61_GLOBAL__N__b29612f4_23_ActivationMishKernel_cu_f5210f67_354820mish_backward_kernelERNS_14TensorIteratorEENKUlvE_clEvENKUlvE2_clEvEUlN3c108BFloat16ES8_E_St5arrayIPcLm3EELi4E23TrivialOffsetCalculatorILi2EjESD_ILi1EjENS0_6memory12LoadWithCastILi2EEENSG_13StoreWithCastILi1EEEEEviT_T0_T2_T3_T4_T5_ --------------------------
	.section	.text._ZN2at6native27unrolled_elementwise_kernelIZZZNS0_61_GLOBAL__N__b29612f4_23_ActivationMishKernel_cu_f5210f67_354820mish_backward_kernelERNS_14TensorIteratorEENKUlvE_clEvENKUlvE2_clEvEUlN3c108BFloat16ES8_E_St5arrayIPcLm3EELi4E23TrivialOffsetCalculatorILi2EjESD_ILi1EjENS0_6memory12LoadWithCastILi2EEENSG_13StoreWithCastILi1EEEEEviT_T0_T2_T3_T4_T5_,"ax",@progbits
	.align	128
        .global         _ZN2at6native27unrolled_elementwise_kernelIZZZNS0_61_GLOBAL__N__b29612f4_23_ActivationMishKernel_cu_f5210f67_354820mish_backward_kernelERNS_14TensorIteratorEENKUlvE_clEvENKUlvE2_clEvEUlN3c108BFloat16ES8_E_St5arrayIPcLm3EELi4E23TrivialOffsetCalculatorILi2EjESD_ILi1EjENS0_6memory12LoadWithCastILi2EEENSG_13StoreWithCastILi1EEEEEviT_T0_T2_T3_T4_T5_
        .type           _ZN2at6native27unrolled_elementwise_kernelIZZZNS0_61_GLOBAL__N__b29612f4_23_ActivationMishKernel_cu_f5210f67_354820mish_backward_kernelERNS_14TensorIteratorEENKUlvE_clEvENKUlvE2_clEvEUlN3c108BFloat16ES8_E_St5arrayIPcLm3EELi4E23TrivialOffsetCalculatorILi2EjESD_ILi1EjENS0_6memory12LoadWithCastILi2EEENSG_13StoreWithCastILi1EEEEEviT_T0_T2_T3_T4_T5_,@function
        .size           _ZN2at6native27unrolled_elementwise_kernelIZZZNS0_61_GLOBAL__N__b29612f4_23_ActivationMishKernel_cu_f5210f67_354820mish_backward_kernelERNS_14TensorIteratorEENKUlvE_clEvENKUlvE2_clEvEUlN3c108BFloat16ES8_E_St5arrayIPcLm3EELi4E23TrivialOffsetCalculatorILi2EjESD_ILi1EjENS0_6memory12LoadWithCastILi2EEENSG_13StoreWithCastILi1EEEEEviT_T0_T2_T3_T4_T5_,(.L_x_8575 - _ZN2at6native27unrolled_elementwise_kernelIZZZNS0_61_GLOBAL__N__b29612f4_23_ActivationMishKernel_cu_f5210f67_354820mish_backward_kernelERNS_14TensorIteratorEENKUlvE_clEvENKUlvE2_clEvEUlN3c108BFloat16ES8_E_St5arrayIPcLm3EELi4E23TrivialOffsetCalculatorILi2EjESD_ILi1EjENS0_6memory12LoadWithCastILi2EEENSG_13StoreWithCastILi1EEEEEviT_T0_T2_T3_T4_T5_)
        .other          _ZN2at6native27unrolled_elementwise_kernelIZZZNS0_61_GLOBAL__N__b29612f4_23_ActivationMishKernel_cu_f5210f67_354820mish_backward_kernelERNS_14TensorIteratorEENKUlvE_clEvENKUlvE2_clEvEUlN3c108BFloat16ES8_E_St5arrayIPcLm3EELi4E23TrivialOffsetCalculatorILi2EjESD_ILi1EjENS0_6memory12LoadWithCastILi2EEENSG_13StoreWithCastILi1EEEEEviT_T0_T2_T3_T4_T5_,@"STO_CUDA_ENTRY STV_DEFAULT"
_ZN2at6native27unrolled_elementwise_kernelIZZZNS0_61_GLOBAL__N__b29612f4_23_ActivationMishKernel_cu_f5210f67_354820mish_backward_kernelERNS_14TensorIteratorEENKUlvE_clEvENKUlvE2_clEvEUlN3c108BFloat16ES8_E_St5arrayIPcLm3EELi4E23TrivialOffsetCalculatorILi2EjESD_ILi1EjENS0_6memory12LoadWithCastILi2EEENSG_13StoreWithCastILi1EEEEEviT_T0_T2_T3_T4_T5_:
.text._ZN2at6native27unrolled_elementwise_kernelIZZZNS0_61_GLOBAL__N__b29612f4_23_ActivationMishKernel_cu_f5210f67_354820mish_backward_kernelERNS_14TensorIteratorEENKUlvE_clEvENKUlvE2_clEvEUlN3c108BFloat16ES8_E_St5arrayIPcLm3EELi4E23TrivialOffsetCalculatorILi2EjESD_ILi1EjENS0_6memory12LoadWithCastILi2EEENSG_13StoreWithCastILi1EEEEEviT_T0_T2_T3_T4_T5_:
[----:B------:R-:W0:Y:S01]  /*0000*/  LDC R1, c[0x0][0x28] ;  /* 0x00000a00ff017b82 */ /* 0x000e220000000800 */
[----:B------:R-:W1:Y:S07]  /*0010*/  S2R R2, SR_CTAID.X ;  /* 0x0000000000027919 */ /* 0x000e6e0000002500 */
[----:B------:R-:W1:Y:S01]  /*0020*/  LDC R3, c[0x0][0x210] ;  /* 0x00008400ff037b82 */ /* 0x000e620000000800 */
[----:B------:R-:W-:Y:S01]  /*0030*/  ULDC.64 UR36, c[0x0][0x208] ;  /* 0x0000820000247ab9 */ /* 0x000fe20000000a00 */
[----:B------:R-:W-:Y:S01]  /*0040*/  BSSY B6, `(.L_x_418) ;  /* 0x0000224000067945 */ /* 0x000fe20003800000 */
[----:B------:R-:W2:Y:S01]  /*0050*/  S2R R27, SR_TID.X ;  /* 0x00000000001b7919 */ /* 0x000ea20000002100 */
[----:B------:R-:W-:-:S02]  /*0060*/  PRMT R22, RZ, 0x7610, R22 ;  /* 0x00007610ff167816 */ /* 0x000fc40000000016 */
[----:B------:R-:W-:Y:S02]  /*0070*/  PRMT R23, RZ, 0x7610, R23 ;  /* 0x00007610ff177816 */ /* 0x000fe40000000017 */
[----:B------:R-:W3:Y:S01]  /*0080*/  LDC.U8 R25, c[0x0][0x234] ;  /* 0x00008d00ff197b82 */ /* 0x000ee20000000000 */
[----:B------:R-:W-:-:S07]  /*0090*/  PRMT R26, RZ, 0x7610, R26 ;  /* 0x00007610ff1a7816 */ /* 0x000fce000000001a */
[----:B------:R-:W4:Y:S01]  /*00a0*/  LDC.U8 R17, c[0x0][0x235] ;  /* 0x00008d40ff117b82 */ /* 0x000f220000000000 */
[----:B-1----:R-:W-:-:S05]  /*00b0*/  IMAD R16, R2, -0x200, R3 ;  /* 0xfffffe0002107824 */ /* 0x002fca00078e0203 */
[----:B--2---:R-:W-:-:S13]  /*00c0*/  ISETP.GE.AND P0, PT, R27, R16, PT ;  /* 0x000000101b00720c */ /* 0x004fda0003f06270 */
[----:B0--34-:R-:W-:Y:S05]  /*00d0*/  @P0 BRA `(.L_x_419) ;  /* 0x0000002000680947 */ /* 0x019fea0003800000 */
[----:B------:R-:W0:Y:S01]  /*00e0*/  LDC.64 R4, c[0x0][0x220] ;  /* 0x00008800ff047b82 */ /* 0x000e220000000a00 */
[----:B------:R-:W-:Y:S01]  /*00f0*/  PRMT R0, R25, 0x9910, RZ ;  /* 0x0000991019007816 */ /* 0x000fe200000000ff */
[----:B------:R-:W-:Y:S01]  /*0100*/  IMAD R18, R2, 0x200, R27 ;  /* 0x0000020002127824 */ /* 0x000fe200078e021b */
[----:B------:R-:W-:Y:S02]  /*0110*/  ULDC UR4, c[0x0][0x238] ;  /* 0x00008e0000047ab9 */ /* 0x000fe40000000800 */
[----:B------:R-:W-:Y:S01]  /*0120*/  ISETP.GT.AND P0, PT, R0, 0x9, PT ;  /* 0x000000090000780c */ /* 0x000fe20003f04270 */
[----:B------:R-:W-:-:S05]  /*0130*/  IMAD R3, R18, UR4, RZ ;  /* 0x0000000412037c24 */ /* 0x000fca000f8e02ff */
[----:B0-----:R-:W-:-:S05]  /*0140*/  IADD3 R4, P1, R3, R4, RZ ;  /* 0x0000000403047210 */ /* 0x001fca0007f3e0ff */
[----:B------:R-:W-:Y:S02]  /*0150*/  IMAD.X R5, RZ, RZ, R5, P1 ;  /* 0x000000ffff057224 */ /* 0x000fe400008e0605 */
[----:B------:R-:W-:Y:S06]  /*0160*/  @P0 BRA `(.L_x_420) ;  /* 0x0000000400300947 */ /* 0x000fec0003800000 */
        /* <DEDUP_REMOVED lines=13> */
.L_x_423:
[----:B------:R-:W2:Y:S02]  /*0240*/  LDG.E.U8 R4, desc[UR36][R4.64] ;  /* 0x0000002404047981 */ /* 0x000ea4000c1e1100 */
[----:B--2---:R-:W-:-:S04]  /*0250*/  I2FP.F32.U32 R0, R4 ;  /* 0x0000000400007245 */ /* 0x004fc80000201000 */
[----:B------:R-:W-:-:S04]  /*0260*/  F2FP.BF16.F32.PACK_AB R0, RZ, R0 ;  /* 0x00000000ff00723e */ /* 0x000fc800000010ff */
[----:B------:R-:W-:Y:S01]  /*0270*/  PRMT R23, R0, 0x7610, R23 ;  /* 0x0000761000177816 */ /* 0x000fe20000000017 */
[----:B------:R-:W-:Y:S06]  /*0280*/  BRA `(.L_x_425) ;  /* 0x0000000c00c87947 */ /* 0x000fec0003800000 */
.L_x_422:
        /* <DEDUP_REMOVED lines=11> */
.L_x_427:
[----:B------:R-:W2:Y:S02]  /*0340*/  LDG.E R4, desc[UR36][R4.64] ;  /* 0x0000002404047981 */ /* 0x000ea4000c1e1900 */
[----:B--2---:R-:W-:-:S04]  /*0350*/  I2FP.F32.S32 R0, R4 ;  /* 0x0000000400007245 */ /* 0x004fc80000201400 */
[----:B------:R-:W-:-:S04]  /*0360*/  F2FP.BF16.F32.PACK_AB R0, RZ, R0 ;  /* 0x00000000ff00723e */ /* 0x000fc800000010ff */
[----:B------:R-:W-:Y:S01]  /*0370*/  PRMT R23, R0, 0x7610, R23 ;  /* 0x0000761000177816 */ /* 0x000fe20000000017 */
[----:B------:R-:W-:Y:S06]  /*0380*/  BRA `(.L_x_425) ;  /* 0x0000000c00887947 */ /* 0x000fec0003800000 */
.L_x_426:
[----:B------:R-:W2:Y:S02]  /*0390*/  LDG.E.U16 R4, desc[UR36][R4.64] ;  /* 0x0000002404047981 */ /* 0x000ea4000c1e1500 */
[----:B--2---:R-:W0:Y:S02]  /*03a0*/  I2F.S16 R0, R4 ;  /* 0x0000000400007306 */ /* 0x004e240000101400 */
[----:B0-----:R-:W-:-:S04]  /*03b0*/  F2FP.BF16.F32.PACK_AB R0, RZ, R0 ;  /* 0x00000000ff00723e */ /* 0x001fc800000010ff */
[----:B------:R-:W-:Y:S01]  /*03c0*/  PRMT R23, R0, 0x7610, R23 ;  /* 0x0000761000177816 */ /* 0x000fe20000000017 */
[----:B------:R-:W-:Y:S06]  /*03d0*/  BRA `(.L_x_425) ;  /* 0x0000000c00747947 */ /* 0x000fec0003800000 */
.L_x_421:
        /* <DEDUP_REMOVED lines=9> */
.L_x_429:
[----:B------:R-:W2:Y:S02]  /*0470*/  LDG.E.U16 R0, desc[UR36][R4.64] ;  /* 0x0000002404007981 */ /* 0x000ea4000c1e1500 */
[----:B--2---:R-:W-:-:S05]  /*0480*/  HADD2.F32 R0, -RZ, R0.H0_H0 ;  /* 0x20000000ff007230 */ /* 0x004fca0000004100 */
[----:B------:R-:W-:-:S04]  /*0490*/  F2FP.BF16.F32.PACK_AB R0, RZ, R0 ;  /* 0x00000000ff00723e */ /* 0x000fc800000010ff */
[----:B------:R-:W-:Y:S01]  /*04a0*/  PRMT R23, R0, 0x7610, R23 ;  /* 0x0000761000177816 */ /* 0x000fe20000000017 */
[----:B------:R-:W-:Y:S06]  /*04b0*/  BRA `(.L_x_425) ;  /* 0x0000000c003c7947 */ /* 0x000fec0003800000 */
.L_x_428:
        /* <DEDUP_REMOVED lines=9> */
.L_x_431:
[----:B------:R-:W2:Y:S02]  /*0550*/  LDG.E.U16 R4, desc[UR36][R4.64] ;  /* 0x0000002404047981 */ /* 0x000ea4000c1e1500 */
[----:B--2---:R-:W-:-:S05]  /*0560*/  HADD2.F32 R0, -RZ, R4.H0_H0 ;  /* 0x20000004ff007230 */ /* 0x004fca0000004100 */
[----:B------:R-:W-:-:S04]  /*0570*/  F2FP.BF16.F32.PACK_AB R0, RZ, R0 ;  /* 0x00000000ff00723e */ /* 0x000fc800000010ff */
[----:B------:R-:W-:Y:S01]  /*0580*/  PRMT R23, R0, 0x7610, R23 ;  /* 0x0000761000177816 */ /* 0x000fe20000000017 */
[----:B------:R-:W-:Y:S06]  /*0590*/  BRA `(.L_x_425) ;  /* 0x0000000c00047947 */ /* 0x000fec0003800000 */
.L_x_430:
        /* <DEDUP_REMOVED lines=9> */
.L_x_420:
        /* <DEDUP_REMOVED lines=14> */
.L_x_434:
        /* <DEDUP_REMOVED lines=9> */
.L_x_433:
        /* <DEDUP_REMOVED lines=28> */
.L_x_436:
[----:B------:R-:W2:Y:S02]  /*0960*/  LDG.E.U8 R4, desc[UR36][R4.64] ;  /* 0x0000002404047981 */ /* 0x000ea4000c1e1100 */
[----:B--2---:R-:W-:-:S05]  /*0970*/  IMAD.SHL.U32 R0, R4, 0x2000000, RZ ;  /* 0x0200000004007824 */ /* 0x004fca00078e00ff */
[----:B------:R-:W-:-:S13]  /*0980*/  ISETP.GE.U32.AND P0, PT, R0, 0x8000000, PT ;  /* 0x080000000000780c */ /* 0x000fda0003f06070 */
[C---:B------:R-:W-:Y:S02]  /*0990*/  @!P0 IMAD.SHL.U32 R0, R4.reuse, 0x100, RZ ;  /* 0x0000010004008824 */ /* 0x040fe400078e00ff */
[----:B------:R-:W-:-:S03]  /*09a0*/  @P0 IMAD.SHL.U32 R3, R4, 0x200000, RZ ;  /* 0x0020000004030824 */ /* 0x000fc600078e00ff */
[----:B------:R-:W-:Y:S02]  /*09b0*/  @!P0 LOP3.LUT R0, R0, 0x7f00, RZ, 0xc0, !PT ;  /* 0x00007f0000008812 */ /* 0x000fe400078ec0ff */
[----:B------:R-:W-:Y:S02]  /*09c0*/  @P0 LOP3.LUT R3, R3, 0x70000000, RZ, 0xfc, !PT ;  /* 0x7000000003030812 */ /* 0x000fe400078efcff */
[----:B------:R-:W-:-:S03]  /*09d0*/  @!P0 LOP3.LUT R0, R0, 0x3f000000, RZ, 0xfc, !PT ;  /* 0x3f00000000008812 */ /* 0x000fc600078efcff */
[----:B------:R-:W-:Y:S02]  /*09e0*/  @P0 FMUL.FTZ R3, R3, 1.9259299443872358531e-34 ;  /* 0x0780000003030820 */ /* 0x000fe40000410000 */
[----:B------:R-:W-:Y:S01]  /*09f0*/  @!P0 FADD.FTZ R3, R0, -0.5 ;  /* 0xbf00000000038421 */ /* 0x000fe20000010000 */
[----:B------:R-:W-:-:S05]  /*0a00*/  IMAD.SHL.U32 R0, R4, 0x1000000, RZ ;  /* 0x0100000004007824 */ /* 0x000fca00078e00ff */
[----:B------:R-:W-:-:S04]  /*0a10*/  LOP3.LUT R0, R3, 0x80000000, R0, 0xf8, !PT ;  /* 0x8000000003007812 */ /* 0x000fc800078ef800 */
[----:B------:R-:W-:-:S04]  /*0a20*/  F2FP.BF16.F32.PACK_AB R0, RZ, R0 ;  /* 0x00000000ff00723e */ /* 0x000fc800000010ff */
[----:B------:R-:W-:Y:S01]  /*0a30*/  PRMT R23, R0, 0x7610, R23 ;  /* 0x0000761000177816 */ /* 0x000fe20000000017 */
[----:B------:R-:W-:Y:S06]  /*0a40*/  BRA `(.L_x_425) ;  /* 0x0000000400d87947 */ /* 0x000fec0003800000 */
.L_x_435:
[----:B------:R0:W5:Y:S01]  /*0a50*/  LDG.E.U16 R23, desc[UR36][R4.64] ;  /* 0x0000002404177981 */ /* 0x000162000c1e1500 */
[----:B------:R-:W-:Y:S05]  /*0a60*/  BRA `(.L_x_425) ;  /* 0x0000000400d07947 */ /* 0x000fea0003800000 */
.L_x_432:
        /* <DEDUP_REMOVED lines=13> */
.L_x_439:
        /* <DEDUP_REMOVED lines=21> */
.L_x_443:
[----:B------:R-:W-:Y:S05]  /*0c90*/  BSYNC B1 ;  /* 0x0000000000017941 */ /* 0x000fea0003800000 */
.L_x_442:
[----:B------:R-:W-:Y:S01]  /*0ca0*/  LEA R5, R0, 0x3b800000, 0x17 ;  /* 0x3b80000000057811 */ /* 0x000fe200078eb8ff */
[----:B------:R-:W-:-:S05]  /*0cb0*/  IMAD.SHL.U32 R0, R3, 0x100000, RZ ;  /* 0x0010000003007824 */ /* 0x000fca00078e00ff */
[----:B------:R-:W-:-:S07]  /*0cc0*/  LOP3.LUT R0, R5, R0, R6, 0xfe, !PT ;  /* 0x0000000005007212 */ /* 0x000fce00078efe06 */
.L_x_441:
[----:B------:R-:W-:Y:S05]  /*0cd0*/  BSYNC B0 ;  /* 0x0000000000007941 */ /* 0x000fea0003800000 */
.L_x_440:
[----:B------:R-:W-:-:S04]  /*0ce0*/  F2FP.BF16.F32.PACK_AB R0, RZ, R0 ;  /* 0x00000000ff00723e */ /* 0x000fc800000010ff */
[----:B------:R-:W-:Y:S01]  /*0cf0*/  PRMT R23, R0, 0x7610, R23 ;  /* 0x0000761000177816 */ /* 0x000fe20000000017 */
[----:B------:R-:W-:Y:S06]  /*0d00*/  BRA `(.L_x_425) ;  /* 0x0000000400287947 */ /* 0x000fec0003800000 */
.L_x_438:
        /* <DEDUP_REMOVED lines=21> */
.L_x_447:
[----:B------:R-:W-:Y:S05]  /*0e60*/  BSYNC B1 ;  /* 0x0000000000017941 */ /* 0x000fea0003800000 */
.L_x_446:
[----:B------:R-:W-:Y:S01]  /*0e70*/  LEA R5, R0, 0x37800000, 0x17 ;  /* 0x3780000000057811 */ /* 0x000fe200078eb8ff */
[----:B------:R-:W-:-:S05]  /*0e80*/  IMAD.SHL.U32 R0, R3, 0x200000, RZ ;  /* 0x0020000003007824 */ /* 0x000fca00078e00ff */
[----:B------:R-:W-:-:S07]  /*0e90*/  LOP3.LUT R0, R5, R0, R6, 0xfe, !PT ;  /* 0x0000000005007212 */ /* 0x000fce00078efe06 */
.L_x_445:
[----:B------:R-:W-:Y:S05]  /*0ea0*/  BSYNC B0 ;  /* 0x0000000000007941 */ /* 0x000fea0003800000 */
.L_x_444:
[----:B------:R-:W-:-:S04]  /*0eb0*/  F2FP.BF16.F32.PACK_AB R0, RZ, R0 ;  /* 0x00000000ff00723e */ /* 0x000fc800000010ff */
[----:B------:R-:W-:Y:S01]  /*0ec0*/  PRMT R23, R0, 0x7610, R23 ;  /* 0x0000761000177816 */ /* 0x000fe20000000017 */
[----:B------:R-:W-:Y:S06]  /*0ed0*/  BRA `(.L_x_425) ;  /* 0x0000000000b47947 */ /* 0x000fec0003800000 */
.L_x_437:
        /* <DEDUP_REMOVED lines=14> */
.L_x_451:
[----:B------:R-:W-:Y:S05]  /*0fc0*/  BSYNC B0 ;  /* 0x0000000000007941 */ /* 0x000fea0003800000 */
.L_x_450:
[----:B------:R-:W-:-:S04]  /*0fd0*/  F2FP.BF16.F32.PACK_AB R0, RZ, R0 ;  /* 0x00000000ff00723e */ /* 0x000fc800000010ff */
[----:B------:R-:W-:Y:S01]  /*0fe0*/  PRMT R23, R0, 0x7610, R23 ;  /* 0x0000761000177816 */ /* 0x000fe20000000017 */
[----:B------:R-:W-:Y:S06]  /*0ff0*/  BRA `(.L_x_425) ;  /* 0x00000000006c7947 */ /* 0x000fec0003800000 */
.L_x_424:
        /* <DEDUP_REMOVED lines=16> */
.L_x_452:
[----:B------:R-:W-:Y:S01]  /*1100*/  PRMT R23, RZ, 0x7610, R23 ;  /* 0x00007610ff177816 */ /* 0x000fe20000000017 */
[----:B------:R-:W-:Y:S06]  /*1110*/  BRA `(.L_x_425) ;  /* 0x0000000000247947 */ /* 0x000fec0003800000 */
.L_x_449:
[----:B------:R-:W2:Y:S02]  /*1120*/  LDG.E.64 R4, desc[UR36][R4.64] ;  /* 0x0000002404047981 */ /* 0x000ea4000c1e1b00 */
[----:B--2---:R-:W0:Y:S02]  /*1130*/  I2F.U64 R0, R4 ;  /* 0x0000000400007312 */ /* 0x004e240000301000 */
[----:B0-----:R-:W-:-:S04]  /*1140*/  F2FP.BF16.F32.PACK_AB R0, RZ, R0 ;  /* 0x00000000ff00723e */ /* 0x001fc800000010ff */
[----:B------:R-:W-:Y:S01]  /*1150*/  PRMT R23, R0, 0x7610, R23 ;  /* 0x0000761000177816 */ /* 0x000fe20000000017 */
[----:B------:R-:W-:Y:S06]  /*1160*/  BRA `(.L_x_425) ;  /* 0x0000000000107947 */ /* 0x000fec0003800000 */
.L_x_448:
[----:B------:R-:W2:Y:S02]  /*1170*/  LDG.E R4, desc[UR36][R4.64] ;  /* 0x0000002404047981 */ /* 0x000ea4000c1e1900 */
[----:B--2---:R-:W-:-:S04]  /*1180*/  I2FP.F32.U32 R0, R4 ;  /* 0x0000000400007245 */ /* 0x004fc80000201000 */
[----:B------:R-:W-:-:S04]  /*1190*/  F2FP.BF16.F32.PACK_AB R0, RZ, R0 ;  /* 0x00000000ff00723e */ /* 0x000fc800000010ff */
[----:B------:R-:W-:-:S07]  /*11a0*/  PRMT R23, R0, 0x7610, R23 ;  /* 0x0000761000177816 */ /* 0x000fce0000000017 */
.L_x_425:
[----:B0-----:R-:W0:Y:S01]  /*11b0*/  LDC.64 R4, c[0x0][0x228] ;  /* 0x00008a00ff047b82 */ /* 0x001e220000000a00 */
[----:B------:R-:W-:Y:S01]  /*11c0*/  PRMT R0, R17, 0x9910, RZ ;  /* 0x0000991011007816 */ /* 0x000fe200000000ff */
[----:B------:R-:W-:Y:S02]  /*11d0*/  ULDC UR4, c[0x0][0x23c] ;  /* 0x00008f0000047ab9 */ /* 0x000fe40000000800 */
[----:B------:R-:W-:Y:S01]  /*11e0*/  IMAD R3, R18, UR4, RZ ;  /* 0x0000000412037c24 */ /* 0x000fe2000f8e02ff */
[----:B------:R-:W-:-:S04]  /*11f0*/  ISETP.GT.AND P0, PT, R0, 0x9, PT ;  /* 0x000000090000780c */ /* 0x000fc80003f04270 */
[----:B0-----:R-:W-:-:S05]  /*1200*/  IADD3 R4, P1, R3, R4, RZ ;  /* 0x0000000403047210 */ /* 0x001fca0007f3e0ff */
[----:B------:R-:W-:-:S04]  /*1210*/  IMAD.X R5, RZ, RZ, R5, P1 ;  /* 0x000000ffff057224 */ /* 0x000fc800008e0605 */
        /* <DEDUP_REMOVED lines=14> */
.L_x_456:
[----:B------:R-:W2:Y:S02]  /*1300*/  LDG.E.U8 R4, desc[UR36][R4.64] ;  /* 0x0000002404047981 */ /* 0x000ea4000c1e1100 */
[----:B--2---:R-:W-:-:S04]  /*1310*/  I2FP.F32.U32 R0, R4 ;  /* 0x0000000400007245 */ /* 0x004fc80000201000 */
[----:B------:R-:W-:-:S04]  /*1320*/  F2FP.BF16.F32.PACK_AB R0, RZ, R0 ;  /* 0x00000000ff00723e */ /* 0x000fc800000010ff */
[----:B------:R-:W-:Y:S01]  /*1330*/  PRMT R26, R0, 0x7610, R26 ;  /* 0x00007610001a7816 */ /* 0x000fe2000000001a */
[----:B------:R-:W-:Y:S06]  /*1340*/  BRA `(.L_x_458) ;  /* 0x0000000c00c87947 */ /* 0x000fec0003800000 */
.L_x_455:
        /* <DEDUP_REMOVED lines=11> */
.L_x_460:
[----:B------:R-:W2:Y:S02]  /*1400*/  LDG.E R4, desc[UR36][R4.64] ;  /* 0x0000002404047981 */ /* 0x000ea4000c1e1900 */
[----:B--2---:R-:W-:-:S04]  /*1410*/  I2FP.F32.S32 R0, R4 ;  /* 0x0000000400007245 */ /* 0x004fc80000201400 */
[----:B------:R-:W-:-:S04]  /*1420*/  F2FP.BF16.F32.PACK_AB R0, RZ, R0 ;  /* 0x00000000ff00723e */ /* 0x000fc800000010ff */
[----:B------:R-:W-:Y:S01]  /*1430*/  PRMT R26, R0, 0x7610, R26 ;  /* 0x00007610001a7816 */ /* 0x000fe2000000001a */
[----:B------:R-:W-:Y:S06]  /*1440*/  BRA `(.L_x_458) ;  /* 0x0000000c00887947 */ /* 0x000fec0003800000 */
.L_x_459:
[----:B------:R-:W2:Y:S02]  /*1450*/  LDG.E.U16 R4, desc[UR36][R4.64] ;  /* 0x0000002404047981 */ /* 0x000ea4000c1e1500 */
[----:B--2---:R-:W0:Y:S02]  /*1460*/  I2F.S16 R0, R4 ;  /* 0x0000000400007306 */ /* 0x004e240000101400 */
[----:B0-----:R-:W-:-:S04]  /*1470*/  F2FP.BF16.F32.PACK_AB R0, RZ, R0 ;  /* 0x00000000ff00723e */ /* 0x001fc800000010ff */
[----:B------:R-:W-:Y:S01]  /*1480*/  PRMT R26, R0, 0x7610, R26 ;  /* 0x00007610001a7816 */ /* 0x000fe2000000001a */
[----:B------:R-:W-:Y:S06]  /*1490*/  BRA `(.L_x_458) ;  /* 0x0000000c00747947 */ /* 0x000fec0003800000 */
.L_x_454:
        /* <DEDUP_REMOVED lines=9> */
.L_x_462:
[----:B------:R-:W2:Y:S02]  /*1530*/  LDG.E.U16 R0, desc[UR36][R4.64] ;  /* 0x0000002404007981 */ /* 0x000ea4000c1e1500 */
[----:B--2---:R-:W-:-:S05]  /*1540*/  HADD2.F32 R0, -RZ, R0.H0_H0 ;  /* 0x20000000ff007230 */ /* 0x004fca0000004100 */
[----:B------:R-:W-:-:S04]  /*1550*/  F2FP.BF16.F32.PACK_AB R0, RZ, R0 ;  /* 0x00000000ff00723e */ /* 0x000fc800000010ff */
[----:B------:R-:W-:Y:S01]  /*1560*/  PRMT R26, R0, 0x7610, R26 ;  /* 0x00007610001a7816 */ /* 0x000fe2000000001a */
[----:B------:R-:W-:Y:S06]  /*1570*/  BRA `(.L_x_458) ;  /* 0x0000000c003c7947 */ /* 0x000fec0003800000 */
.L_x_461:
        /* <DEDUP_REMOVED lines=9> */
.L_x_464:
[----:B------:R-:W2:Y:S02]  /*1610*/  LDG.E.U16 R4, desc[UR36][R4.64] ;  /* 0x0000002404047981 */ /* 0x000ea4000c1e1500 */
[----:B--2---:R-:W-:-:S05]  /*1620*/  HADD2.F32 R0, -RZ, R4.H0_H0 ;  /* 0x20000004ff007230 */ /* 0x004fca0000004100 */
[----:B------:R-:W-:-:S04]  /*1630*/  F2FP.BF16.F32.PACK_AB R0, RZ, R0 ;  /* 0x00000000ff00723e */ /* 0x000fc800000010ff */
[----:B------:R-:W-:Y:S01]  /*1640*/  PRMT R26, R0, 0x7610, R26 ;  /* 0x00007610001a7816 */ /* 0x000fe2000000001a */
[----:B------:R-:W-:Y:S06]  /*1650*/  BRA `(.L_x_458) ;  /* 0x0000000c00047947 */ /* 0x000fec0003800000 */
.L_x_463:
        /* <DEDUP_REMOVED lines=9> */
.L_x_453:
        /* <DEDUP_REMOVED lines=14> */
.L_x_467:
        /* <DEDUP_REMOVED lines=9> */
.L_x_466:
        /* <DEDUP_REMOVED lines=28> */
.L_x_469:
        /* <DEDUP_REMOVED lines=15> */
.L_x_468:
[----:B------:R0:W5:Y:S01]  /*1b10*/  LDG.E.U16 R26, desc[UR36][R4.64] ;  /* 0x00000024041a7981 */ /* 0x000162000c1e1500 */
[----:B------:R-:W-:Y:S05]  /*1b20*/  BRA `(.L_x_458) ;  /* 0x0000000400d07947 */ /* 0x000fea0003800000 */
.L_x_465:
        /* <DEDUP_REMOVED lines=13> */
.L_x_472:
        /* <DEDUP_REMOVED lines=21> */
.L_x_476:
[----:B------:R-:W-:Y:S05]  /*1d50*/  BSYNC B1 ;  /* 0x0000000000017941 */ /* 0x000fea0003800000 */
.L_x_475:
[----:B------:R-:W-:Y:S01]  /*1d60*/  LEA R5, R0, 0x3b800000, 0x17 ;  /* 0x3b80000000057811 */ /* 0x000fe200078eb8ff */
[----:B------:R-:W-:-:S05]  /*1d70*/  IMAD.SHL.U32 R0, R3, 0x100000, RZ ;  /* 0x0010000003007824 */ /* 0x000fca00078e00ff */
[----:B------:R-:W-:-:S07]  /*1d80*/  LOP3.LUT R0, R5, R0, R6, 0xfe, !PT ;  /* 0x0000000005007212 */ /* 0x000fce00078efe06 */
.L_x_474:
[----:B------:R-:W-:Y:S05]  /*1d90*/  BSYNC B0 ;  /* 0x0000000000007941 */ /* 0x000fea0003800000 */
.L_x_473:
[----:B------:R-:W-:-:S04]  /*1da0*/  F2FP.BF16.F32.PACK_AB R0, RZ, R0 ;  /* 0x00000000ff00723e */ /* 0x000fc800000010ff */
[----:B------:R-:W-:Y:S01]  /*1db0*/  PRMT R26, R0, 0x7610, R26 ;  /* 0x00007610001a7816 */ /* 0x000fe2000000001a */
[----:B------:R-:W-:Y:S06]  /*1dc0*/  BRA `(.L_x_458) ;  /* 0x0000000400287947 */ /* 0x000fec0003800000 */
.L_x_471:
        /* <DEDUP_REMOVED lines=21> */
.L_x_480:
[----:B------:R-:W-:Y:S05]  /*1f20*/  BSYNC B1 ;  /* 0x0000000000017941 */ /* 0x000fea0003800000 */
.L_x_479:
[----:B------:R-:W-:Y:S01]  /*1f30*/  LEA R5, R0, 0x37800000, 0x17 ;  /* 0x3780000000057811 */ /* 0x000fe200078eb8ff */
[----:B------:R-:W-:-:S05]  /*1f40*/  IMAD.SHL.U32 R0, R3, 0x200000, RZ ;  /* 0x0020000003007824 */ /* 0x000fca00078e00ff */
[----:B------:R-:W-:-:S07]  /*1f50*/  LOP3.LUT R0, R5, R0, R6, 0xfe, !PT ;  /* 0x0000000005007212 */ /* 0x000fce00078efe06 */
.L_x_478:
[----:B------:R-:W-:Y:S05]  /*1f60*/  BSYNC B0 ;  /* 0x0000000000007941 */ /* 0x000fea0003800000 */
.L_x_477:
[----:B------:R-:W-:-:S04]  /*1f70*/  F2FP.BF16.F32.PACK_AB R0, RZ, R0 ;  /* 0x00000000ff00723e */ /* 0x000fc800000010ff */
[----:B------:R-:W-:Y:S01]  /*1f80*/  PRMT R26, R0, 0x7610, R26 ;  /* 0x00007610001a7816 */ /* 0x000fe2000000001a */
[----:B------:R-:W-:Y:S06]  /*1f90*/  BRA `(.L_x_458) ;  /* 0x0000000000b47947 */ /* 0x000fec0003800000 */
.L_x_470:
        /* <DEDUP_REMOVED lines=14> */
.L_x_484:
[----:B------:R-:W-:Y:S05]  /*2080*/  BSYNC B0 ;  /* 0x0000000000007941 */ /* 0x000fea0003800000 */
.L_x_483:
[----:B------:R-:W-:-:S04]  /*2090*/  F2FP.BF16.F32.PACK_AB R0, RZ, R0 ;  /* 0x00000000ff00723e */ /* 0x000fc800000010ff */
[----:B------:R-:W-:Y:S01]  /*20a0*/  PRMT R26, R0, 0x7610, R26 ;  /* 0x00007610001a7816 */ /* 0x000fe2000000001a */
[----:B------:R-:W-:Y:S06]  /*20b0*/  BRA `(.L_x_458) ;  /* 0x00000000006c7947 */ /* 0x000fec0003800000 */
.L_x_457:
        /* <DEDUP_REMOVED lines=16> */
.L_x_485:
[----:B------:R-:W-:Y:S01]  /*21c0*/  PRMT R26, RZ, 0x7610, R26 ;  /* 0x00007610ff1a7816 */ /* 0x000fe2000000001a */
[----:B------:R-:W-:Y:S06]  /*21d0*/  BRA `(.L_x_458) ;  /* 0x0000000000247947 */ /* 0x000fec0003800000 */
.L_x_482:
[----:B------:R-:W2:Y:S02]  /*21e0*/  LDG.E.64 R4, desc[UR36][R4.64] ;  /* 0x0000002404047981 */ /* 0x000ea4000c1e1b00 */
[----:B--2---:R-:W0:Y:S02]  /*21f0*/  I2F.U64 R0, R4 ;  /* 0x0000000400007312 */ /* 0x004e240000301000 */
[----:B0-----:R-:W-:-:S04]  /*2200*/  F2FP.BF16.F32.PACK_AB R0, RZ, R0 ;  /* 0x00000000ff00723e */ /* 0x001fc800000010ff */
[----:B------:R-:W-:Y:S01]  /*2210*/  PRMT R26, R0, 0x7610, R26 ;  /* 0x00007610001a7816 */ /* 0x000fe2000000001a */
[----:B------:R-:W-:Y:S06]  /*2220*/  BRA `(.L_x_458) ;  /* 0x0000000000107947 */ /* 0x000fec0003800000 */
.L_x_481:
[----:B------:R-:W2:Y:S02]  /*2230*/  LDG.E R4, desc[UR36][R4.64] ;  /* 0x0000002404047981 */ /* 0x000ea4000c1e1900 */
[----:B--2---:R-:W-:-:S04]  /*2240*/  I2FP.F32.U32 R0, R4 ;  /* 0x0000000400007245 */ /* 0x004fc80000201000 */
[----:B------:R-:W-:-:S04]  /*2250*/  F2FP.BF16.F32.PACK_AB R0, RZ, R0 ;  /* 0x00000000ff00723e */ /* 0x000fc800000010ff */
[----:B------:R-:W-:-:S07]  /*2260*/  PRMT R26, R0, 0x7610, R26 ;  /* 0x00007610001a7816 */ /* 0x000fce000000001a */
.L_x_458:
[----:B------:R-:W-:-:S07]  /*2270*/  VIADD R27, R27, 0x80 ;  /* 0x000000801b1b7836 */ /* 0x000fce0000000000 */
.L_x_419:
[----:B------:R-:W-:Y:S05]  /*2280*/  BSYNC B6 ;  /* 0x0000000000067941 */ /* 0x000fea0003800000 */
.L_x_418:
[----:B------:R-:W-:Y:S01]  /*2290*/  ISETP.GE.AND P0, PT, R27, R16, PT ;  /* 0x000000101b00720c */ /* 0x000fe20003f06270 */
[----:B------:R-:W-:Y:S01]  /*22a0*/  BSSY B6, `(.L_x_486) ;  /* 0x000021e000067945 */ /* 0x000fe20003800000 */
[----:B------:R-:W-:-:S11]  /*22b0*/  PRMT R24, RZ, 0x7610, R24 ;  /* 0x00007610ff187816 */ /* 0x000fd60000000018 */
[----:B------:R-:W-:Y:S05]  /*22c0*/  @P0 BRA `(.L_x_487) ;  /* 0x00000020006c0947 */ /* 0x000fea0003800000 */
[----:B0-----:R-:W0:Y:S01]  /*22d0*/  LDC.64 R4, c[0x0][0x220] ;  /* 0x00008800ff047b82 */ /* 0x001e220000000a00 */
        /* <DEDUP_REMOVED lines=21> */
.L_x_491:
[----:B------:R-:W2:Y:S02]  /*2430*/  LDG.E.U8 R4, desc[UR36][R4.64] ;  /* 0x0000002404047981 */ /* 0x000ea4000c1e1100 */
[----:B--2---:R-:W-:-:S04]  /*2440*/  I2FP.F32.U32 R0, R4 ;  /* 0x0000000400007245 */ /* 0x004fc80000201000 */
[----:B------:R-:W-:-:S04]  /*2450*/  F2FP.BF16.F32.PACK_AB R0, RZ, R0 ;  /* 0x00000000ff00723e */ /* 0x000fc800000010ff */
[----:B------:R-:W-:Y:S01]  /*2460*/  PRMT R22, R0, 0x7610, R22 ;  /* 0x0000761000167816 */ /* 0x000fe20000000016 */
[----:B------:R-:W-:Y:S06]  /*2470*/  BRA `(.L_x_493) ;  /* 0x0000000c00cc7947 */ /* 0x000fec0003800000 */
.L_x_490:
        /* <DEDUP_REMOVED lines=11> */
.L_x_495:
[----:B------:R-:W2:Y:S02]  /*2530*/  LDG.E R4, desc[UR36][R4.64] ;  /* 0x0000002404047981 */ /* 0x000ea4000c1e1900 */
[----:B--2---:R-:W-:-:S04]  /*2540*/  I2FP.F32.S32 R0, R4 ;  /* 0x0000000400007245 */ /* 0x004fc80000201400 */
[----:B------:R-:W-:-:S04]  /*2550*/  F2FP.BF16.F32.PACK_AB R0, RZ, R0 ;  /* 0x00000000ff00723e */ /* 0x000fc800000010ff */
[----:B------:R-:W-:Y:S01]  /*2560*/  PRMT R22, R0, 0x7610, R22 ;  /* 0x0000761000167816 */ /* 0x000fe20000000016 */
[----:B------:R-:W-:Y:S06]  /*2570*/  BRA `(.L_x_493) ;  /* 0x0000000c008c7947 */ /* 0x000fec0003800000 */
.L_x_494:
[----:B------:R-:W2:Y:S02]  /*2580*/  LDG.E.U16 R4, desc[UR36][R4.64] ;  /* 0x0000002404047981 */ /* 0x000ea4000c1e1500 */
[----:B--2---:R-:W0:Y:S02]  /*2590*/  I2F.S16 R0, R4 ;  /* 0x0000000400007306 */ /* 0x004e240000101400 */
[----:B0-----:R-:W-:-:S04]  /*25a0*/  F2FP.BF16.F32.PACK_AB R0, RZ, R0 ;  /* 0x00000000ff00723e */ /* 0x001fc800000010ff */
[----:B------:R-:W-:Y:S01]  /*25b0*/  PRMT R22, R0, 0x7610, R22 ;  /* 0x0000761000167816 */ /* 0x000fe20000000016 */
[----:B------:R-:W-:Y:S06]  /*25c0*/  BRA `(.L_x_493) ;  /* 0x0000000c00787947 */ /* 0x000fec0003800000 */
.L_x_489:
        /* <DEDUP_REMOVED lines=9> */
.L_x_497:
[----:B------:R-:W2:Y:S02]  /*2660*/  LDG.E.U16 R0, desc[UR36][R4.64] ;  /* 0x0000002404007981 */ /* 0x000ea4000c1e1500 */
[----:B--2---:R-:W-:-:S05]  /*2670*/  HADD2.F32 R0, -RZ, R0.H0_H0 ;  /* 0x20000000ff007230 */ /* 0x004fca0000004100 */
[----:B------:R-:W-:-:S04]  /*2680*/  F2FP.BF16.F32.PACK_AB R0, RZ, R0 ;  /* 0x00000000ff00723e */ /* 0x000fc800000010ff */
[----:B------:R-:W-:Y:S01]  /*2690*/  PRMT R22, R0, 0x7610, R22 ;  /* 0x0000761000167816 */ /* 0x000fe20000000016 */
[----:B------:R-:W-:Y:S06]  /*26a0*/  BRA `(.L_x_493) ;  /* 0x0000000c00407947 */ /* 0x000fec0003800000 */
.L_x_496:
        /* <DEDUP_REMOVED lines=9> */
.L_x_499:
[----:B------:R-:W2:Y:S02]  /*2740*/  LDG.E.U16 R4, desc[UR36][R4.64] ;  /* 0x0000002404047981 */ /* 0x000ea4000c1e1500 */
[----:B--2---:R-:W-:-:S05]  /*2750*/  HADD2.F32 R0, -RZ, R4.H0_H0 ;  /* 0x20000004ff007230 */ /* 0x004fca0000004100 */
[----:B------:R-:W-:-:S04]  /*2760*/  F2FP.BF16.F32.PACK_AB R0, RZ, R0 ;  /* 0x00000000ff00723e */ /* 0x000fc800000010ff */
[----:B------:R-:W-:Y:S01]  /*2770*/  PRMT R22, R0, 0x7610, R22 ;  /* 0x0000761000167816 */ /* 0x000fe20000000016 */
[----:B------:R-:W-:Y:S06]  /*2780*/  BRA `(.L_x_493) ;  /* 0x0000000c00087947 */ /* 0x000fec0003800000 */
.L_x_498:
        /* <DEDUP_REMOVED lines=9> */
.L_x_488:
        /* <DEDUP_REMOVED lines=14> */
.L_x_502:
        /* <DEDUP_REMOVED lines=9> */
.L_x_501:
        /* <DEDUP_REMOVED lines=28> */
.L_x_504:
[----:B------:R-:W2:Y:S02]  /*2b50*/  LDG.E.U8 R4, desc[UR36][R4.64] ;  /* 0x0000002404047981 */ /* 0x000ea4000c1e1100 */
[----:B--2---:R-:W-:-:S05]  /*2b60*/  IMAD.SHL.U32 R0, R4, 0x2000000, RZ ;  /* 0x0200000004007824 */ /* 0x004fca00078e00ff */
[----:B------:R-:W-:-:S13]  /*2b70*/  ISETP.GE.U32.AND P0, PT, R0, 0x8000000, PT ;  /* 0x080000000000780c */ /* 0x000fda0003f06070 */
[C---:B------:R-:W-:Y:S02]  /*2b80*/  @P0 IMAD.SHL.U32 R3, R4.reuse, 0x200000, RZ ;  /* 0x0020000004030824 */ /* 0x040fe400078e00ff */
[----:B------:R-:W-:-:S03]  /*2b90*/  @!P0 IMAD.SHL.U32 R0, R4, 0x100, RZ ;  /* 0x0000010004008824 */ /* 0x000fc600078e00ff */
[----:B------:R-:W-:Y:S02]  /*2ba0*/  @P0 LOP3.LUT R3, R3, 0xfe00000, RZ, 0xc0, !PT ;  /* 0x0fe0000003030812 */ /* 0x000fe400078ec0ff */
        /* <DEDUP_REMOVED lines=10> */
.L_x_503:
[----:B------:R0:W5:Y:S01]  /*2c50*/  LDG.E.U16 R22, desc[UR36][R4.64] ;  /* 0x0000002404167981 */ /* 0x000162000c1e1500 */
[----:B------:R-:W-:Y:S05]  /*2c60*/  BRA `(.L_x_493) ;  /* 0x0000000400d07947 */ /* 0x000fea0003800000 */
.L_x_500:
        /* <DEDUP_REMOVED lines=13> */
.L_x_507:
        /* <DEDUP_REMOVED lines=21> */
.L_x_511:
[----:B------:R-:W-:Y:S05]  /*2e90*/  BSYNC B1 ;  /* 0x0000000000017941 */ /* 0x000fea0003800000 */
.L_x_510:
[----:B------:R-:W-:Y:S01]  /*2ea0*/  LEA R5, R0, 0x3b800000, 0x17 ;  /* 0x3b80000000057811 */ /* 0x000fe200078eb8ff */
[----:B------:R-:W-:-:S05]  /*2eb0*/  IMAD.SHL.U32 R0, R3, 0x100000, RZ ;  /* 0x0010000003007824 */ /* 0x000fca00078e00ff */
[----:B------:R-:W-:-:S07]  /*2ec0*/  LOP3.LUT R0, R5, R0, R6, 0xfe, !PT ;  /* 0x0000000005007212 */ /* 0x000fce00078efe06 */
.L_x_509:
[----:B------:R-:W-:Y:S05]  /*2ed0*/  BSYNC B0 ;  /* 0x0000000000007941 */ /* 0x000fea0003800000 */
.L_x_508:
[----:B------:R-:W-:-:S04]  /*2ee0*/  F2FP.BF16.F32.PACK_AB R0, RZ, R0 ;  /* 0x00000000ff00723e */ /* 0x000fc800000010ff */
[----:B------:R-:W-:Y:S01]  /*2ef0*/  PRMT R22, R0, 0x7610, R22 ;  /* 0x0000761000167816 */ /* 0x000fe20000000016 */
[----:B------:R-:W-:Y:S06]  /*2f00*/  BRA `(.L_x_493) ;  /* 0x0000000400287947 */ /* 0x000fec0003800000 */
.L_x_506:
        /* <DEDUP_REMOVED lines=21> */
.L_x_515:
[----:B------:R-:W-:Y:S05]  /*3060*/  BSYNC B1 ;  /* 0x0000000000017941 */ /* 0x000fea0003800000 */
.L_x_514:
[----:B------:R-:W-:Y:S01]  /*3070*/  LEA R5, R0, 0x37800000, 0x17 ;  /* 0x3780000000057811 */ /* 0x000fe200078eb8ff */
[----:B------:R-:W-:-:S05]  /*3080*/  IMAD.SHL.U32 R0, R3, 0x200000, RZ ;  /* 0x0020000003007824 */ /* 0x000fca00078e00ff */
[----:B------:R-:W-:-:S07]  /*3090*/  LOP3.LUT R0, R5, R0, R6, 0xfe, !PT ;  /* 0x0000000005007212 */ /* 0x000fce00078efe06 */
.L_x_513:
[----:B------:R-:W-:Y:S05]  /*30a0*/  BSYNC B0 ;  /* 0x0000000000007941 */ /* 0x000fea0003800000 */
.L_x_512:
[----:B------:R-:W-:-:S04]  /*30b0*/  F2FP.BF16.F32.PACK_AB R0, RZ, R0 ;  /* 0x00000000ff00723e */ /* 0x000fc800000010ff */
[----:B------:R-:W-:Y:S01]  /*30c0*/  PRMT R22, R0, 0x7610, R22 ;  /* 0x0000761000167816 */ /* 0x000fe20000000016 */
[----:B------:R-:W-:Y:S06]  /*30d0*/  BRA `(.L_x_493) ;  /* 0x0000000000b47947 */ /* 0x000fec0003800000 */
.L_x_505:
        /* <DEDUP_REMOVED lines=14> */
.L_x_519:
[----:B------:R-:W-:Y:S05]  /*31c0*/  BSYNC B0 ;  /* 0x0000000000007941 */ /* 0x000fea0003800000 */
.L_x_518:
[----:B------:R-:W-:-:S04]  /*31d0*/  F2FP.BF16.F32.PACK_AB R0, RZ, R0 ;  /* 0x00000000ff00723e */ /* 0x000fc800000010ff */
[----:B------:R-:W-:Y:S01]  /*31e0*/  PRMT R22, R0, 0x7610, R22 ;  /* 0x0000761000167816 */ /* 0x000fe20000000016 */
[----:B------:R-:W-:Y:S06]  /*31f0*/  BRA `(.L_x_493) ;  /* 0x00000000006c7947 */ /* 0x000fec0003800000 */
.L_x_492:
        /* <DEDUP_REMOVED lines=16> */
.L_x_520:
[----:B------:R-:W-:Y:S01]  /*3300*/  PRMT R22, RZ, 0x7610, R22 ;  /* 0x00007610ff167816 */ /* 0x000fe20000000016 */
[----:B------:R-:W-:Y:S06]  /*3310*/  BRA `(.L_x_493) ;  /* 0x0000000000247947 */ /* 0x000fec0003800000 */
.L_x_517:
[----:B------:R-:W2:Y:S02]  /*3320*/  LDG.E.64 R4, desc[UR36][R4.64] ;  /* 0x0000002404047981 */ /* 0x000ea4000c1e1b00 */
[----:B--2---:R-:W0:Y:S02]  /*3330*/  I2F.U64 R0, R4 ;  /* 0x0000000400007312 */ /* 0x004e240000301000 */
[----:B0-----:R-:W-:-:S04]  /*3340*/  F2FP.BF16.F32.PACK_AB R0, RZ, R0 ;  /* 0x00000000ff00723e */ /* 0x001fc800000010ff */
[----:B------:R-:W-:Y:S01]  /*3350*/  PRMT R22, R0, 0x7610, R22 ;  /* 0x0000761000167816 */ /* 0x000fe20000000016 */
[----:B------:R-:W-:Y:S06]  /*3360*/  BRA `(.L_x_493) ;  /* 0x0000000000107947 */ /* 0x000fec0003800000 */
.L_x_516:
[----:B------:R-:W2:Y:S02]  /*3370*/  LDG.E R4, desc[UR36][R4.64] ;  /* 0x0000002404047981 */ /* 0x000ea4000c1e1900 */
[----:B--2---:R-:W-:-:S04]  /*3380*/  I2FP.F32.U32 R0, R4 ;  /* 0x0000000400007245 */ /* 0x004fc80000201000 */
[----:B------:R-:W-:-:S04]  /*3390*/  F2FP.BF16.F32.PACK_AB R0, RZ, R0 ;  /* 0x00000000ff00723e */ /* 0x000fc800000010ff */
[----:B------:R-:W-:-:S07]  /*33a0*/  PRMT R22, R0, 0x7610, R22 ;  /* 0x0000761000167816 */ /* 0x000fce0000000016 */
.L_x_493:
        /* <DEDUP_REMOVED lines=21> */
.L_x_524:
[----:B------:R-:W2:Y:S02]  /*3500*/  LDG.E.U8 R4, desc[UR36][R4.64] ;  /* 0x0000002404047981 */ /* 0x000ea4000c1e1100 */
[----:B--2---:R-:W-:-:S04]  /*3510*/  I2FP.F32.U32 R0, R4 ;  /* 0x0000000400007245 */ /* 0x004fc80000201000 */
[----:B------:R-:W-:-:S04]  /*3520*/  F2FP.BF16.F32.PACK_AB R0, RZ, R0 ;  /* 0x00000000ff00723e */ /* 0x000fc800000010ff */
[----:B------:R-:W-:Y:S01]  /*3530*/  PRMT R24, R0, 0x7610, R24 ;  /* 0x0000761000187816 */ /* 0x000fe20000000018 */
[----:B------:R-:W-:Y:S06]  /*3540*/  BRA `(.L_x_526) ;  /* 0x0000000c00c87947 */ /* 0x000fec0003800000 */
.L_x_523:
        /* <DEDUP_REMOVED lines=11> */
.L_x_528:
[----:B------:R-:W2:Y:S02]  /*3600*/  LDG.E R4, desc[UR36][R4.64] ;  /* 0x0000002404047981 */ /* 0x000ea4000c1e1900 */
[----:B--2---:R-:W-:-:S04]  /*3610*/  I2FP.F32.S32 R0, R4 ;  /* 0x0000000400007245 */ /* 0x004fc80000201400 */
[----:B------:R-:W-:-:S04]  /*3620*/  F2FP.BF16.F32.PACK_AB R0, RZ, R0 ;  /* 0x00000000ff00723e */ /* 0x000fc800000010ff */
[----:B------:R-:W-:Y:S01]  /*3630*/  PRMT R24, R0, 0x7610, R24 ;  /* 0x0000761000187816 */ /* 0x000fe20000000018 */
[----:B------:R-:W-:Y:S06]  /*3640*/  BRA `(.L_x_526) ;  /* 0x0000000c00887947 */ /* 0x000fec0003800000 */
.L_x_527:
[----:B------:R-:W2:Y:S02]  /*3650*/  LDG.E.U16 R4, desc[UR36][R4.64] ;  /* 0x0000002404047981 */ /* 0x000ea4000c1e1500 */
[----:B--2---:R-:W0:Y:S02]  /*3660*/  I2F.S16 R0, R4 ;  /* 0x0000000400007306 */ /* 0x004e240000101400 */
[----:B0-----:R-:W-:-:S04]  /*3670*/  F2FP.BF16.F32.PACK_AB R0, RZ, R0 ;  /* 0x00000000ff00723e */ /* 0x001fc800000010ff */
[----:B------:R-:W-:Y:S01]  /*3680*/  PRMT R24, R0, 0x7610, R24 ;  /* 0x0000761000187816 */ /* 0x000fe20000000018 */
[----:B------:R-:W-:Y:S06]  /*3690*/  BRA `(.L_x_526) ;  /* 0x0000000c00747947 */ /* 0x000fec0003800000 */
.L_x_522:
        /* <DEDUP_REMOVED lines=9> */
.L_x_530:
[----:B------:R-:W2:Y:S02]  /*3730*/  LDG.E.U16 R0, desc[UR36][R4.64] ;  /* 0x0000002404007981 */ /* 0x000ea4000c1e1500 */
[----:B--2---:R-:W-:-:S05]  /*3740*/  HADD2.F32 R0, -RZ, R0.H0_H0 ;  /* 0x20000000ff007230 */ /* 0x004fca0000004100 */
[----:B------:R-:W-:-:S04]  /*3750*/  F2FP.BF16.F32.PACK_AB R0, RZ, R0 ;  /* 0x00000000ff00723e */ /* 0x000fc800000010ff */
[----:B------:R-:W-:Y:S01]  /*3760*/  PRMT R24, R0, 0x7610, R24 ;  /* 0x0000761000187816 */ /* 0x000fe20000000018 */
[----:B------:R-:W-:Y:S06]  /*3770*/  BRA `(.L_x_526) ;  /* 0x0000000c003c7947 */ /* 0x000fec0003800000 */
.L_x_529:
        /* <DEDUP_REMOVED lines=9> */
.L_x_532:
[----:B------:R-:W2:Y:S02]  /*3810*/  LDG.E.U16 R4, desc[UR36][R4.64] ;  /* 0x0000002404047981 */ /* 0x000ea4000c1e1500 */
[----:B--2---:R-:W-:-:S05]  /*3820*/  HADD2.F32 R0, -RZ, R4.H0_H0 ;  /* 0x20000004ff007230 */ /* 0x004fca0000004100 */
[----:B------:R-:W-:-:S04]  /*3830*/  F2FP.BF16.F32.PACK_AB R0, RZ, R0 ;  /* 0x00000000ff00723e */ /* 0x000fc800000010ff */
[----:B------:R-:W-:Y:S01]  /*3840*/  PRMT R24, R0, 0x7610, R24 ;  /* 0x0000761000187816 */ /* 0x000fe20000000018 */
[----:B------:R-:W-:Y:S06]  /*3850*/  BRA `(.L_x_526) ;  /* 0x0000000c00047947 */ /* 0x000fec0003800000 */
.L_x_531:
        /* <DEDUP_REMOVED lines=9> */
.L_x_521:
        /* <DEDUP_REMOVED lines=14> */
.L_x_535:
        /* <DEDUP_REMOVED lines=9> */
.L_x_534:
        /* <DEDUP_REMOVED lines=28> */
.L_x_537:
        /* <DEDUP_REMOVED lines=15> */
.L_x_536:
[----:B------:R0:W5:Y:S01]  /*3d10*/  LDG.E.U16 R24, desc[UR36][R4.64] ;  /* 0x0000002404187981 */ /* 0x000162000c1e1500 */
[----:B------:R-:W-:Y:S05]  /*3d20*/  BRA `(.L_x_526) ;  /* 0x0000000400d07947 */ /* 0x000fea0003800000 */
.L_x_533:
        /* <DEDUP_REMOVED lines=13> */
.L_x_540:
        /* <DEDUP_REMOVED lines=21> */
.L_x_544:
[----:B------:R-:W-:Y:S05]  /*3f50*/  BSYNC B1 ;  /* 0x0000000000017941 */ /* 0x000fea0003800000 */
.L_x_543:
[----:B------:R-:W-:Y:S01]  /*3f60*/  LEA R5, R0, 0x3b800000, 0x17 ;  /* 0x3b80000000057811 */ /* 0x000fe200078eb8ff */
[----:B------:R-:W-:-:S05]  /*3f70*/  IMAD.SHL.U32 R0, R3, 0x100000, RZ ;  /* 0x0010000003007824 */ /* 0x000fca00078e00ff */
[----:B------:R-:W-:-:S07]  /*3f80*/  LOP3.LUT R0, R5, R0, R6, 0xfe, !PT ;  /* 0x0000000005007212 */ /* 0x000fce00078efe06 */
.L_x_542:
[----:B------:R-:W-:Y:S05]  /*3f90*/  BSYNC B0 ;  /* 0x0000000000007941 */ /* 0x000fea0003800000 */
.L_x_541:
[----:B------:R-:W-:-:S04]  /*3fa0*/  F2FP.BF16.F32.PACK_AB R0, RZ, R0 ;  /* 0x00000000ff00723e */ /* 0x000fc800000010ff */
[----:B------:R-:W-:Y:S01]  /*3fb0*/  PRMT R24, R0, 0x7610, R24 ;  /* 0x0000761000187816 */ /* 0x000fe20000000018 */
[----:B------:R-:W-:Y:S06]  /*3fc0*/  BRA `(.L_x_526) ;  /* 0x0000000400287947 */ /* 0x000fec0003800000 */
.L_x_539:
        /* <DEDUP_REMOVED lines=21> */
.L_x_548:
[----:B------:R-:W-:Y:S05]  /*4120*/  BSYNC B1 ;  /* 0x0000000000017941 */ /* 0x000fea0003800000 */
.L_x_547:
[----:B------:R-:W-:Y:S01]  /*4130*/  LEA R5, R0, 0x37800000, 0x17 ;  /* 0x3780000000057811 */ /* 0x000fe200078eb8ff */
[----:B------:R-:W-:-:S05]  /*4140*/  IMAD.SHL.U32 R0, R3, 0x200000, RZ ;  /* 0x0020000003007824 */ /* 0x000fca00078e00ff */
[----:B------:R-:W-:-:S07]  /*4150*/  LOP3.LUT R0, R5, R0, R6, 0xfe, !PT ;  /* 0x0000000005007212 */ /* 0x000fce00078efe06 */
.L_x_546:
[----:B------:R-:W-:Y:S05]  /*4160*/  BSYNC B0 ;  /* 0x0000000000007941 */ /* 0x000fea0003800000 */
.L_x_545:
[----:B------:R-:W-:-:S04]  /*4170*/  F2FP.BF16.F32.PACK_AB R0, RZ, R0 ;  /* 0x00000000ff00723e */ /* 0x000fc800000010ff */
[----:B------:R-:W-:Y:S01]  /*4180*/  PRMT R24, R0, 0x7610, R24 ;  /* 0x0000761000187816 */ /* 0x000fe20000000018 */
[----:B------:R-:W-:Y:S06]  /*4190*/  BRA `(.L_x_526) ;  /* 0x0000000000b47947 */ /* 0x000fec0003800000 */
.L_x_538:
        /* <DEDUP_REMOVED lines=14> */
.L_x_552:
[----:B------:R-:W-:Y:S05]  /*4280*/  BSYNC B0 ;  /* 0x0000000000007941 */ /* 0x000fea0003800000 */
.L_x_551:
[----:B------:R-:W-:-:S04]  /*4290*/  F2FP.BF16.F32.PACK_AB R0, RZ, R0 ;  /* 0x00000000ff00723e */ /* 0x000fc800000010ff */
[----:B------:R-:W-:Y:S01]  /*42a0*/  PRMT R24, R0, 0x7610, R24 ;  /* 0x0000761000187816 */ /* 0x000fe20000000018 */
[----:B------:R-:W-:Y:S06]  /*42b0*/  BRA `(.L_x_526) ;  /* 0x00000000006c7947 */ /* 0x000fec0003800000 */
.L_x_525:
        /* <DEDUP_REMOVED lines=16> */
.L_x_553:
[----:B------:R-:W-:Y:S01]  /*43c0*/  PRMT R24, RZ, 0x7610, R24 ;  /* 0x00007610ff187816 */ /* 0x000fe20000000018 */
[----:B------:R-:W-:Y:S06]  /*43d0*/  BRA `(.L_x_526) ;  /* 0x0000000000247947 */ /* 0x000fec0003800000 */
.L_x_550:
[----:B------:R-:W2:Y:S02]  /*43e0*/  LDG.E.64 R4, desc[UR36][R4.64] ;  /* 0x0000002404047981 */ /* 0x000ea4000c1e1b00 */
[----:B--2---:R-:W0:Y:S02]  /*43f0*/  I2F.U64 R0, R4 ;  /* 0x0000000400007312 */ /* 0x004e240000301000 */
[----:B0-----:R-:W-:-:S04]  /*4400*/  F2FP.BF16.F32.PACK_AB R0, RZ, R0 ;  /* 0x00000000ff00723e */ /* 0x001fc800000010ff */
[----:B------:R-:W-:Y:S01]  /*4410*/  PRMT R24, R0, 0x7610, R24 ;  /* 0x0000761000187816 */ /* 0x000fe20000000018 */
[----:B------:R-:W-:Y:S06]  /*4420*/  BRA `(.L_x_526) ;  /* 0x0000000000107947 */ /* 0x000fec0003800000 */
.L_x_549:
[----:B------:R-:W2:Y:S02]  /*4430*/  LDG.E R4, desc[UR36][R4.64] ;  /* 0x0000002404047981 */ /* 0x000ea4000c1e1900 */
[----:B--2---:R-:W-:-:S04]  /*4440*/  I2FP.F32.U32 R0, R4 ;  /* 0x0000000400007245 */ /* 0x004fc80000201000 */
[----:B------:R-:W-:-:S04]  /*4450*/  F2FP.BF16.F32.PACK_AB R0, RZ, R0 ;  /* 0x00000000ff00723e */ /* 0x000fc800000010ff */
[----:B------:R-:W-:-:S07]  /*4460*/  PRMT R24, R0, 0x7610, R24 ;  /* 0x0000761000187816 */ /* 0x000fce0000000018 */
.L_x_526:
[----:B------:R-:W-:-:S07]  /*4470*/  VIADD R27, R27, 0x80 ;  /* 0x000000801b1b7836 */ /* 0x000fce0000000000 */
.L_x_487:
[----:B------:R-:W-:Y:S05]  /*4480*/  BSYNC B6 ;  /* 0x0000000000067941 */ /* 0x000fea0003800000 */
.L_x_486:
[----:B------:R-:W-:Y:S01]  /*4490*/  ISETP.GE.AND P0, PT, R27, R16, PT ;  /* 0x000000101b00720c */ /* 0x000fe20003f06270 */
[----:B------:R-:W-:Y:S01]  /*44a0*/  BSSY B6, `(.L_x_554) ;  /* 0x0000220000067945 */ /* 0x000fe20003800000 */
[----:B------:R-:W-:Y:S02]  /*44b0*/  PRMT R18, RZ, 0x7610, R18 ;  /* 0x00007610ff127816 */ /* 0x000fe40000000012 */
[----:B------:R-:W-:Y:S02]  /*44c0*/  PRMT R17, RZ, 0x7610, R17 ;  /* 0x00007610ff117816 */ /* 0x000fe40000000011 */
[----:B------:R-:W-:-:S07]  /*44d0*/  PRMT R19, RZ, 0x7610, R19 ;  /* 0x00007610ff137816 */ /* 0x000fce0000000013 */
        /* <DEDUP_REMOVED lines=23> */
.L_x_559:
[----:B------:R-:W2:Y:S02]  /*4650*/  LDG.E.U8 R4, desc[UR36][R4.64] ;  /* 0x0000002404047981 */ /* 0x000ea4000c1e1100 */
[----:B--2---:R-:W-:-:S04]  /*4660*/  I2FP.F32.U32 R0, R4 ;  /* 0x0000000400007245 */ /* 0x004fc80000201000 */
[----:B------:R-:W-:-:S04]  /*4670*/  F2FP.BF16.F32.PACK_AB R0, RZ, R0 ;  /* 0x00000000ff00723e */ /* 0x000fc800000010ff */
[----:B------:R-:W-:Y:S01]  /*4680*/  PRMT R17, R0, 0x7610, R17 ;  /* 0x0000761000117816 */ /* 0x000fe20000000011 */
[----:B------:R-:W-:Y:S06]  /*4690*/  BRA `(.L_x_561) ;  /* 0x0000000c00c87947 */ /* 0x000fec0003800000 */
.L_x_558:
        /* <DEDUP_REMOVED lines=11> */
.L_x_563:
[----:B------:R-:W2:Y:S02]  /*4750*/  LDG.E R4, desc[UR36][R4.64] ;  /* 0x0000002404047981 */ /* 0x000ea4000c1e1900 */
[----:B--2---:R-:W-:-:S04]  /*4760*/  I2FP.F32.S32 R0, R4 ;  /* 0x0000000400007245 */ /* 0x004fc80000201400 */
[----:B------:R-:W-:-:S04]  /*4770*/  F2FP.BF16.F32.PACK_AB R0, RZ, R0 ;  /* 0x00000000ff00723e */ /* 0x000fc800000010ff */
[----:B------:R-:W-:Y:S01]  /*4780*/  PRMT R17, R0, 0x7610, R17 ;  /* 0x0000761000117816 */ /* 0x000fe20000000011 */
[----:B------:R-:W-:Y:S06]  /*4790*/  BRA `(.L_x_561) ;  /* 0x0000000c00887947 */ /* 0x000fec0003800000 */
.L_x_562:
[----:B------:R-:W2:Y:S02]  /*47a0*/  LDG.E.U16 R4, desc[UR36][R4.64] ;  /* 0x0000002404047981 */ /* 0x000ea4000c1e1500 */
[----:B--2---:R-:W0:Y:S02]  /*47b0*/  I2F.S16 R0, R4 ;  /* 0x0000000400007306 */ /* 0x004e240000101400 */
[----:B0-----:R-:W-:-:S04]  /*47c0*/  F2FP.BF16.F32.PACK_AB R0, RZ, R0 ;  /* 0x00000000ff00723e */ /* 0x001fc800000010ff */
[----:B------:R-:W-:Y:S01]  /*47d0*/  PRMT R17, R0, 0x7610, R17 ;  /* 0x0000761000117816 */ /* 0x000fe20000000011 */
[----:B------:R-:W-:Y:S06]  /*47e0*/  BRA `(.L_x_561) ;  /* 0x0000000c00747947 */ /* 0x000fec0003800000 */
.L_x_557:
        /* <DEDUP_REMOVED lines=9> */
.L_x_565:
[----:B------:R-:W2:Y:S02]  /*4880*/  LDG.E.U16 R0, desc[UR36][R4.64] ;  /* 0x0000002404007981 */ /* 0x000ea4000c1e1500 */
[----:B--2---:R-:W-:-:S05]  /*4890*/  HADD2.F32 R0, -RZ, R0.H0_H0 ;  /* 0x20000000ff007230 */ /* 0x004fca0000004100 */
[----:B------:R-:W-:-:S04]  /*48a0*/  F2FP.BF16.F32.PACK_AB R0, RZ, R0 ;  /* 0x00000000ff00723e */ /* 0x000fc800000010ff */
[----:B------:R-:W-:Y:S01]  /*48b0*/  PRMT R17, R0, 0x7610, R17 ;  /* 0x0000761000117816 */ /* 0x000fe20000000011 */
[----:B------:R-:W-:Y:S06]  /*48c0*/  BRA `(.L_x_561) ;  /* 0x0000000c003c7947 */ /* 0x000fec0003800000 */
.L_x_564:
        /* <DEDUP_REMOVED lines=9> */
.L_x_567:
[----:B------:R-:W2:Y:S02]  /*4960*/  LDG.E.U16 R4, desc[UR36][R4.64] ;  /* 0x0000002404047981 */ /* 0x000ea4000c1e1500 */
[----:B--2---:R-:W-:-:S05]  /*4970*/  HADD2.F32 R0, -RZ, R4.H0_H0 ;  /* 0x20000004ff007230 */ /* 0x004fca0000004100 */
[----:B------:R-:W-:-:S04]  /*4980*/  F2FP.BF16.F32.PACK_AB R0, RZ, R0 ;  /* 0x00000000ff00723e */ /* 0x000fc800000010ff */
[----:B------:R-:W-:Y:S01]  /*4990*/  PRMT R17, R0, 0x7610, R17 ;  /* 0x0000761000117816 */ /* 0x000fe20000000011 */
[----:B------:R-:W-:Y:S06]  /*49a0*/  BRA `(.L_x_561) ;  /* 0x0000000c00047947 */ /* 0x000fec0003800000 */
.L_x_566:
        /* <DEDUP_REMOVED lines=9> */
.L_x_556:
        /* <DEDUP_REMOVED lines=14> */
.L_x_570:
        /* <DEDUP_REMOVED lines=9> */
.L_x_569:
        /* <DEDUP_REMOVED lines=28> */
.L_x_572:
        /* <DEDUP_REMOVED lines=15> */
.L_x_571:
[----:B------:R0:W5:Y:S01]  /*4e60*/  LDG.E.U16 R17, desc[UR36][R4.64] ;  /* 0x0000002404117981 */ /* 0x000162000c1e1500 */
[----:B------:R-:W-:Y:S05]  /*4e70*/  BRA `(.L_x_561) ;  /* 0x0000000400d07947 */ /* 0x000fea0003800000 */
.L_x_568:
        /* <DEDUP_REMOVED lines=13> */
.L_x_575:
        /* <DEDUP_REMOVED lines=21> */
.L_x_579:
[----:B------:R-:W-:Y:S05]  /*50a0*/  BSYNC B1 ;  /* 0x0000000000017941 */ /* 0x000fea0003800000 */
.L_x_578:
[----:B------:R-:W-:Y:S01]  /*50b0*/  LEA R5, R0, 0x3b800000, 0x17 ;  /* 0x3b80000000057811 */ /* 0x000fe200078eb8ff */
[----:B------:R-:W-:-:S05]  /*50c0*/  IMAD.SHL.U32 R0, R3, 0x100000, RZ ;  /* 0x0010000003007824 */ /* 0x000fca00078e00ff */
[----:B------:R-:W-:-:S07]  /*50d0*/  LOP3.LUT R0, R5, R0, R6, 0xfe, !PT ;  /* 0x0000000005007212 */ /* 0x000fce00078efe06 */
.L_x_577:
[----:B------:R-:W-:Y:S05]  /*50e0*/  BSYNC B0 ;  /* 0x0000000000007941 */ /* 0x000fea0003800000 */
.L_x_576:
[----:B------:R-:W-:-:S04]  /*50f0*/  F2FP.BF16.F32.PACK_AB R0, RZ, R0 ;  /* 0x00000000ff00723e */ /* 0x000fc800000010ff */
[----:B------:R-:W-:Y:S01]  /*5100*/  PRMT R17, R0, 0x7610, R17 ;  /* 0x0000761000117816 */ /* 0x000fe20000000011 */
[----:B------:R-:W-:Y:S06]  /*5110*/  BRA `(.L_x_561) ;  /* 0x0000000400287947 */ /* 0x000fec0003800000 */
.L_x_574:
        /* <DEDUP_REMOVED lines=21> */
.L_x_583:
[----:B------:R-:W-:Y:S05]  /*5270*/  BSYNC B1 ;  /* 0x0000000000017941 */ /* 0x000fea0003800000 */
.L_x_582:
[----:B------:R-:W-:Y:S01]  /*5280*/  LEA R5, R0, 0x37800000, 0x17 ;  /* 0x3780000000057811 */ /* 0x000fe200078eb8ff */
[----:B------:R-:W-:-:S05]  /*5290*/  IMAD.SHL.U32 R0, R3, 0x200000, RZ ;  /* 0x0020000003007824 */ /* 0x000fca00078e00ff */
[----:B------:R-:W-:-:S07]  /*52a0*/  LOP3.LUT R0, R5, R0, R6, 0xfe, !PT ;  /* 0x0000000005007212 */ /* 0x000fce00078efe06 */
.L_x_581:
[----:B------:R-:W-:Y:S05]  /*52b0*/  BSYNC B0 ;  /* 0x0000000000007941 */ /* 0x000fea0003800000 */
.L_x_580:
[----:B------:R-:W-:-:S04]  /*52c0*/  F2FP.BF16.F32.PACK_AB R0, RZ, R0 ;  /* 0x00000000ff00723e */ /* 0x000fc800000010ff */
[----:B------:R-:W-:Y:S01]  /*52d0*/  PRMT R17, R0, 0x7610, R17 ;  /* 0x0000761000117816 */ /* 0x000fe20000000011 */
[----:B------:R-:W-:Y:S06]  /*52e0*/  BRA `(.L_x_561) ;  /* 0x0000000000b47947 */ /* 0x000fec0003800000 */
.L_x_573:
        /* <DEDUP_REMOVED lines=14> */
.L_x_587:
[----:B------:R-:W-:Y:S05]  /*53d0*/  BSYNC B0 ;  /* 0x0000000000007941 */ /* 0x000fea0003800000 */
.L_x_586:
[----:B------:R-:W-:-:S04]  /*53e0*/  F2FP.BF16.F32.PACK_AB R0, RZ, R0 ;  /* 0x00000000ff00723e */ /* 0x000fc800000010ff */
[----:B------:R-:W-:Y:S01]  /*53f0*/  PRMT R17, R0, 0x7610, R17 ;  /* 0x0000761000117816 */ /* 0x000fe20000000011 */
[----:B------:R-:W-:Y:S06]  /*5400*/  BRA `(.L_x_561) ;  /* 0x00000000006c7947 */ /* 0x000fec0003800000 */
.L_x_560:
        /* <DEDUP_REMOVED lines=16> */
.L_x_588:
[----:B------:R-:W-:Y:S01]  /*5510*/  PRMT R17, RZ, 0x7610, R17 ;  /* 0x00007610ff117816 */ /* 0x000fe20000000011 */
[----:B------:R-:W-:Y:S06]  /*5520*/  BRA `(.L_x_561) ;  /* 0x0000000000247947 */ /* 0x000fec0003800000 */
.L_x_585:
[----:B------:R-:W2:Y:S02]  /*5530*/  LDG.E.64 R4, desc[UR36][R4.64] ;  /* 0x0000002404047981 */ /* 0x000ea4000c1e1b00 */
[----:B--2---:R-:W0:Y:S02]  /*5540*/  I2F.U64 R0, R4 ;  /* 0x0000000400007312 */ /* 0x004e240000301000 */
[----:B0-----:R-:W-:-:S04]  /*5550*/  F2FP.BF16.F32.PACK_AB R0, RZ, R0 ;  /* 0x00000000ff00723e */ /* 0x001fc800000010ff */
[----:B------:R-:W-:Y:S01]  /*5560*/  PRMT R17, R0, 0x7610, R17 ;  /* 0x0000761000117816 */ /* 0x000fe20000000011 */
[----:B------:R-:W-:Y:S06]  /*5570*/  BRA `(.L_x_561) ;  /* 0x0000000000107947 */ /* 0x000fec0003800000 */
.L_x_584:
[----:B------:R-:W2:Y:S02]  /*5580*/  LDG.E R4, desc[UR36][R4.64] ;  /* 0x0000002404047981 */ /* 0x000ea4000c1e1900 */
[----:B--2---:R-:W-:-:S04]  /*5590*/  I2FP.F32.U32 R0, R4 ;  /* 0x0000000400007245 */ /* 0x004fc80000201000 */
[----:B------:R-:W-:-:S04]  /*55a0*/  F2FP.BF16.F32.PACK_AB R0, RZ, R0 ;  /* 0x00000000ff00723e */ /* 0x000fc800000010ff */
[----:B------:R-:W-:-:S07]  /*55b0*/  PRMT R17, R0, 0x7610, R17 ;  /* 0x0000761000117816 */ /* 0x000fce0000000011 */
.L_x_561:
[----:B------:R-:W1:Y:S01]  /*55c0*/  LDC.U8 R3, c[0x0][0x235] ;  /* 0x00008d40ff037b82 */ /* 0x000e620000000000 */
[----:B------:R-:W-:Y:S02]  /*55d0*/  ULDC UR4, c[0x0][0x23c] ;  /* 0x00008f0000047ab9 */ /* 0x000fe40000000800 */
[----:B------:R-:W-:-:S05]  /*55e0*/  IMAD R19, R19, UR4, RZ ;  /* 0x0000000413137c24 */ /* 0x000fca000f8e02ff */
[----:B0-----:R-:W0:Y:S01]  /*55f0*/  LDC.64 R4, c[0x0][0x228] ;  /* 0x00008a00ff047b82 */ /* 0x001e220000000a00 */
[----:B-1----:R-:W-:-:S04]  /*5600*/  PRMT R0, R3, 0x9910, RZ ;  /* 0x0000991003007816 */ /* 0x002fc800000000ff */
[----:B------:R-:W-:Y:S02]  /*5610*/  ISETP.GT.AND P1, PT, R0, 0x9, PT ;  /* 0x000000090000780c */ /* 0x000fe40003f24270 */
[----:B0-----:R-:W-:-:S05]  /*5620*/  IADD3 R4, P0, R19, R4, RZ ;  /* 0x0000000413047210 */ /* 0x001fca0007f1e0ff */
[----:B------:R-:W-:-:S06]  /*5630*/  IMAD.X R5, RZ, RZ, R5, P0 ;  /* 0x000000ffff057224 */ /* 0x000fcc00000e0605 */
        /* <DEDUP_REMOVED lines=14> */
.L_x_592:
[----:B------:R-:W2:Y:S02]  /*5720*/  LDG.E.U8 R4, desc[UR36][R4.64] ;  /* 0x0000002404047981 */ /* 0x000ea4000c1e1100 */
[----:B--2---:R-:W-:-:S04]  /*5730*/  I2FP.F32.U32 R0, R4 ;  /* 0x0000000400007245 */ /* 0x004fc80000201000 */
[----:B------:R-:W-:-:S04]  /*5740*/  F2FP.BF16.F32.PACK_AB R0, RZ, R0 ;  /* 0x00000000ff00723e */ /* 0x000fc800000010ff */
[----:B------:R-:W-:Y:S01]  /*5750*/  PRMT R19, R0, 0x7610, R19 ;  /* 0x0000761000137816 */ /* 0x000fe20000000013 */
[----:B------:R-:W-:Y:S06]  /*5760*/  BRA `(.L_x_594) ;  /* 0x0000000c00c87947 */ /* 0x000fec0003800000 */
.L_x_591:
        /* <DEDUP_REMOVED lines=11> */
.L_x_596:
[----:B------:R-:W2:Y:S02]  /*5820*/  LDG.E R4, desc[UR36][R4.64] ;  /* 0x0000002404047981 */ /* 0x000ea4000c1e1900 */
[----:B--2---:R-:W-:-:S04]  /*5830*/  I2FP.F32.S32 R0, R4 ;  /* 0x0000000400007245 */ /* 0x004fc80000201400 */
[----:B------:R-:W-:-:S04]  /*5840*/  F2FP.BF16.F32.PACK_AB R0, RZ, R0 ;  /* 0x00000000ff00723e */ /* 0x000fc800000010ff */
[----:B------:R-:W-:Y:S01]  /*5850*/  PRMT R19, R0, 0x7610, R19 ;  /* 0x0000761000137816 */ /* 0x000fe20000000013 */
[----:B------:R-:W-:Y:S06]  /*5860*/  BRA `(.L_x_594) ;  /* 0x0000000c00887947 */ /* 0x000fec0003800000 */
.L_x_595:
[----:B------:R-:W2:Y:S02]  /*5870*/  LDG.E.U16 R4, desc[UR36][R4.64] ;  /* 0x0000002404047981 */ /* 0x000ea4000c1e1500 */
[----:B--2---:R-:W0:Y:S02]  /*5880*/  I2F.S16 R0, R4 ;  /* 0x0000000400007306 */ /* 0x004e240000101400 */
[----:B0-----:R-:W-:-:S04]  /*5890*/  F2FP.BF16.F32.PACK_AB R0, RZ, R0 ;  /* 0x00000000ff00723e */ /* 0x001fc800000010ff */
[----:B------:R-:W-:Y:S01]  /*58a0*/  PRMT R19, R0, 0x7610, R19 ;  /* 0x0000761000137816 */ /* 0x000fe20000000013 */
[----:B------:R-:W-:Y:S06]  /*58b0*/  BRA `(.L_x_594) ;  /* 0x0000000c00747947 */ /* 0x000fec0003800000 */
.L_x_590:
        /* <DEDUP_REMOVED lines=9> */
.L_x_598:
[----:B------:R-:W2:Y:S02]  /*5950*/  LDG.E.U16 R0, desc[UR36][R4.64] ;  /* 0x0000002404007981 */ /* 0x000ea4000c1e1500 */
[----:B--2---:R-:W-:-:S05]  /*5960*/  HADD2.F32 R0, -RZ, R0.H0_H0 ;  /* 0x20000000ff007230 */ /* 0x004fca0000004100 */
[----:B------:R-:W-:-:S04]  /*5970*/  F2FP.BF16.F32.PACK_AB R0, RZ, R0 ;  /* 0x00000000ff00723e */ /* 0x000fc800000010ff */
[----:B------:R-:W-:Y:S01]  /*5980*/  PRMT R19, R0, 0x7610, R19 ;  /* 0x0000761000137816 */ /* 0x000fe20000000013 */
[----:B------:R-:W-:Y:S06]  /*5990*/  BRA `(.L_x_594) ;  /* 0x0000000c003c7947 */ /* 0x000fec0003800000 */
.L_x_597:
        /* <DEDUP_REMOVED lines=9> */
.L_x_600:
[----:B------:R-:W2:Y:S02]  /*5a30*/  LDG.E.U16 R4, desc[UR36][R4.64] ;  /* 0x0000002404047981 */ /* 0x000ea4000c1e1500 */
[----:B--2---:R-:W-:-:S05]  /*5a40*/  HADD2.F32 R0, -RZ, R4.H0_H0 ;  /* 0x20000004ff007230 */ /* 0x004fca0000004100 */
[----:B------:R-:W-:-:S04]  /*5a50*/  F2FP.BF16.F32.PACK_AB R0, RZ, R0 ;  /* 0x00000000ff00723e */ /* 0x000fc800000010ff */
[----:B------:R-:W-:Y:S01]  /*5a60*/  PRMT R19, R0, 0x7610, R19 ;  /* 0x0000761000137816 */ /* 0x000fe20000000013 */
[----:B------:R-:W-:Y:S06]  /*5a70*/  BRA `(.L_x_594) ;  /* 0x0000000c00047947 */ /* 0x000fec0003800000 */
.L_x_599:
        /* <DEDUP_REMOVED lines=9> */
.L_x_589:
        /* <DEDUP_REMOVED lines=14> */
.L_x_603:
        /* <DEDUP_REMOVED lines=9> */
.L_x_602:
        /* <DEDUP_REMOVED lines=28> */
.L_x_605:
        /* <DEDUP_REMOVED lines=15> */
.L_x_604:
[----:B------:R0:W5:Y:S01]  /*5f30*/  LDG.E.U16 R19, desc[UR36][R4.64] ;  /* 0x0000002404137981 */ /* 0x000162000c1e1500 */
[----:B------:R-:W-:Y:S05]  /*5f40*/  BRA `(.L_x_594) ;  /* 0x0000000400d07947 */ /* 0x000fea0003800000 */
.L_x_601:
        /* <DEDUP_REMOVED lines=13> */
.L_x_608:
        /* <DEDUP_REMOVED lines=21> */
.L_x_612:
[----:B------:R-:W-:Y:S05]  /*6170*/  BSYNC B1 ;  /* 0x0000000000017941 */ /* 0x000fea0003800000 */
.L_x_611:
[----:B------:R-:W-:Y:S01]  /*6180*/  LEA R5, R0, 0x3b800000, 0x17 ;  /* 0x3b80000000057811 */ /* 0x000fe200078eb8ff */
[----:B------:R-:W-:-:S05]  /*6190*/  IMAD.SHL.U32 R0, R3, 0x100000, RZ ;  /* 0x0010000003007824 */ /* 0x000fca00078e00ff */
[----:B------:R-:W-:-:S07]  /*61a0*/  LOP3.LUT R0, R5, R0, R6, 0xfe, !PT ;  /* 0x0000000005007212 */ /* 0x000fce00078efe06 */
.L_x_610:
[----:B------:R-:W-:Y:S05]  /*61b0*/  BSYNC B0 ;  /* 0x0000000000007941 */ /* 0x000fea0003800000 */
.L_x_609:
[----:B------:R-:W-:-:S04]  /*61c0*/  F2FP.BF16.F32.PACK_AB R0, RZ, R0 ;  /* 0x00000000ff00723e */ /* 0x000fc800000010ff */
[----:B------:R-:W-:Y:S01]  /*61d0*/  PRMT R19, R0, 0x7610, R19 ;  /* 0x0000761000137816 */ /* 0x000fe20000000013 */
[----:B------:R-:W-:Y:S06]  /*61e0*/  BRA `(.L_x_594) ;  /* 0x0000000400287947 */ /* 0x000fec0003800000 */
.L_x_607:
        /* <DEDUP_REMOVED lines=21> */
.L_x_616:
[----:B------:R-:W-:Y:S05]  /*6340*/  BSYNC B1 ;  /* 0x0000000000017941 */ /* 0x000fea0003800000 */
.L_x_615:
[----:B------:R-:W-:Y:S01]  /*6350*/  LEA R5, R0, 0x37800000, 0x17 ;  /* 0x3780000000057811 */ /* 0x000fe200078eb8ff */
[----:B------:R-:W-:-:S05]  /*6360*/  IMAD.SHL.U32 R0, R3, 0x200000, RZ ;  /* 0x0020000003007824 */ /* 0x000fca00078e00ff */
[----:B------:R-:W-:-:S07]  /*6370*/  LOP3.LUT R0, R5, R0, R6, 0xfe, !PT ;  /* 0x0000000005007212 */ /* 0x000fce00078efe06 */
.L_x_614:
[----:B------:R-:W-:Y:S05]  /*6380*/  BSYNC B0 ;  /* 0x0000000000007941 */ /* 0x000fea0003800000 */
.L_x_613:
[----:B------:R-:W-:-:S04]  /*6390*/  F2FP.BF16.F32.PACK_AB R0, RZ, R0 ;  /* 0x00000000ff00723e */ /* 0x000fc800000010ff */
[----:B------:R-:W-:Y:S01]  /*63a0*/  PRMT R19, R0, 0x7610, R19 ;  /* 0x0000761000137816 */ /* 0x000fe20000000013 */
[----:B------:R-:W-:Y:S06]  /*63b0*/  BRA `(.L_x_594) ;  /* 0x0000000000b47947 */ /* 0x000fec0003800000 */
.L_x_606:
        /* <DEDUP_REMOVED lines=14> */
.L_x_620:
[----:B------:R-:W-:Y:S05]  /*64a0*/  BSYNC B0 ;  /* 0x0000000000007941 */ /* 0x000fea0003800000 */
.L_x_619:
[----:B------:R-:W-:-:S04]  /*64b0*/  F2FP.BF16.F32.PACK_AB R0, RZ, R0 ;  /* 0x00000000ff00723e */ /* 0x000fc800000010ff */
[----:B------:R-:W-:Y:S01]  /*64c0*/  PRMT R19, R0, 0x7610, R19 ;  /* 0x0000761000137816 */ /* 0x000fe20000000013 */
[----:B------:R-:W-:Y:S06]  /*64d0*/  BRA `(.L_x_594) ;  /* 0x00000000006c7947 */ /* 0x000fec0003800000 */
.L_x_593:
        /* <DEDUP_REMOVED lines=16> */
.L_x_621:
[----:B------:R-:W-:Y:S01]  /*65e0*/  PRMT R19, RZ, 0x7610, R19 ;  /* 0x00007610ff137816 */ /* 0x000fe20000000013 */
[----:B------:R-:W-:Y:S06]  /*65f0*/  BRA `(.L_x_594) ;  /* 0x0000000000247947 */ /* 0x000fec0003800000 */
.L_x_618:
[----:B------:R-:W2:Y:S02]  /*6600*/  LDG.E.64 R4, desc[UR36][R4.64] ;  /* 0x0000002404047981 */ /* 0x000ea4000c1e1b00 */
[----:B--2---:R-:W0:Y:S02]  /*6610*/  I2F.U64 R0, R4 ;  /* 0x0000000400007312 */ /* 0x004e240000301000 */
[----:B0-----:R-:W-:-:S04]  /*6620*/  F2FP.BF16.F32.PACK_AB R0, RZ, R0 ;  /* 0x00000000ff00723e */ /* 0x001fc800000010ff */
[----:B------:R-:W-:Y:S01]  /*6630*/  PRMT R19, R0, 0x7610, R19 ;  /* 0x0000761000137816 */ /* 0x000fe20000000013 */
[----:B------:R-:W-:Y:S06]  /*6640*/  BRA `(.L_x_594) ;  /* 0x0000000000107947 */ /* 0x000fec0003800000 */
.L_x_617:
[----:B------:R-:W2:Y:S02]  /*6650*/  LDG.E R4, desc[UR36][R4.64] ;  /* 0x0000002404047981 */ /* 0x000ea4000c1e1900 */
[----:B--2---:R-:W-:-:S04]  /*6660*/  I2FP.F32.U32 R0, R4 ;  /* 0x0000000400007245 */ /* 0x004fc80000201000 */
[----:B------:R-:W-:-:S04]  /*6670*/  F2FP.BF16.F32.PACK_AB R0, RZ, R0 ;  /* 0x00000000ff00723e */ /* 0x000fc800000010ff */
[----:B------:R-:W-:-:S07]  /*6680*/  PRMT R19, R0, 0x7610, R19 ;  /* 0x0000761000137816 */ /* 0x000fce0000000013 */
.L_x_594:
[----:B------:R-:W-:-:S07]  /*6690*/  VIADD R27, R27, 0x80 ;  /* 0x000000801b1b7836 */ /* 0x000fce0000000000 */
.L_x_555:
[----:B------:R-:W-:Y:S05]  /*66a0*/  BSYNC B6 ;  /* 0x0000000000067941 */ /* 0x000fea0003800000 */
.L_x_554:
        /* <DEDUP_REMOVED lines=26> */
.L_x_627:
[----:B------:R-:W2:Y:S02]  /*6850*/  LDG.E.U8 R4, desc[UR36][R4.64] ;  /* 0x0000002404047981 */ /* 0x000ea4000c1e1100 */
[----:B--2---:R-:W-:-:S04]  /*6860*/  I2FP.F32.U32 R0, R4 ;  /* 0x0000000400007245 */ /* 0x004fc80000201000 */
[----:B------:R-:W-:-:S04]  /*6870*/  F2FP.BF16.F32.PACK_AB R0, RZ, R0 ;  /* 0x00000000ff00723e */ /* 0x000fc800000010ff */
[----:B------:R-:W-:Y:S01]  /*6880*/  PRMT R18, R0, 0x7610, R18 ;  /* 0x0000761000127816 */ /* 0x000fe20000000012 */
[----:B------:R-:W-:Y:S06]  /*6890*/  BRA `(.L_x_629) ;  /* 0x0000000c00c87947 */ /* 0x000fec0003800000 */
.L_x_626:
        /* <DEDUP_REMOVED lines=11> */
.L_x_631:
[----:B------:R-:W2:Y:S02]  /*6950*/  LDG.E R4, desc[UR36][R4.64] ;  /* 0x0000002404047981 */ /* 0x000ea4000c1e1900 */
[----:B--2---:R-:W-:-:S04]  /*6960*/  I2FP.F32.S32 R0, R4 ;  /* 0x0000000400007245 */ /* 0x004fc80000201400 */
[----:B------:R-:W-:-:S04]  /*6970*/  F2FP.BF16.F32.PACK_AB R0, RZ, R0 ;  /* 0x00000000ff00723e */ /* 0x000fc800000010ff */
[----:B------:R-:W-:Y:S01]  /*6980*/  PRMT R18, R0, 0x7610, R18 ;  /* 0x0000761000127816 */ /* 0x000fe20000000012 */
[----:B------:R-:W-:Y:S06]  /*6990*/  BRA `(.L_x_629) ;  /* 0x0000000c00887947 */ /* 0x000fec0003800000 */
.L_x_630:
[----:B------:R-:W2:Y:S02]  /*69a0*/  LDG.E.U16 R4, desc[UR36][R4.64] ;  /* 0x0000002404047981 */ /* 0x000ea4000c1e1500 */
[----:B--2---:R-:W0:Y:S02]  /*69b0*/  I2F.S16 R0, R4 ;  /* 0x0000000400007306 */ /* 0x004e240000101400 */
[----:B0-----:R-:W-:-:S04]  /*69c0*/  F2FP.BF16.F32.PACK_AB R0, RZ, R0 ;  /* 0x00000000ff00723e */ /* 0x001fc800000010ff */
[----:B------:R-:W-:Y:S01]  /*69d0*/  PRMT R18, R0, 0x7610, R18 ;  /* 0x0000761000127816 */ /* 0x000fe20000000012 */
[----:B------:R-:W-:Y:S06]  /*69e0*/  BRA `(.L_x_629) ;  /* 0x0000000c00747947 */ /* 0x000fec0003800000 */
.L_x_625:
        /* <DEDUP_REMOVED lines=9> */
.L_x_633:
[----:B------:R-:W2:Y:S02]  /*6a80*/  LDG.E.U16 R0, desc[UR36][R4.64] ;  /* 0x0000002404007981 */ /* 0x000ea4000c1e1500 */
[----:B--2---:R-:W-:-:S05]  /*6a90*/  HADD2.F32 R0, -RZ, R0.H0_H0 ;  /* 0x20000000ff007230 */ /* 0x004fca0000004100 */
[----:B------:R-:W-:-:S04]  /*6aa0*/  F2FP.BF16.F32.PACK_AB R0, RZ, R0 ;  /* 0x00000000ff00723e */ /* 0x000fc800000010ff */
[----:B------:R-:W-:Y:S01]  /*6ab0*/  PRMT R18, R0, 0x7610, R18 ;  /* 0x0000761000127816 */ /* 0x000fe20000000012 */
[----:B------:R-:W-:Y:S06]  /*6ac0*/  BRA `(.L_x_629) ;  /* 0x0000000c003c7947 */ /* 0x000fec0003800000 */
.L_x_632:
        /* <DEDUP_REMOVED lines=9> */
.L_x_635:
[----:B------:R-:W2:Y:S02]  /*6b60*/  LDG.E.U16 R4, desc[UR36][R4.64] ;  /* 0x0000002404047981 */ /* 0x000ea4000c1e1500 */
[----:B--2---:R-:W-:-:S05]  /*6b70*/  HADD2.F32 R0, -RZ, R4.H0_H0 ;  /* 0x20000004ff007230 */ /* 0x004fca0000004100 */
[----:B------:R-:W-:-:S04]  /*6b80*/  F2FP.BF16.F32.PACK_AB R0, RZ, R0 ;  /* 0x00000000ff00723e */ /* 0x000fc800000010ff */
[----:B------:R-:W-:Y:S01]  /*6b90*/  PRMT R18, R0, 0x7610, R18 ;  /* 0x0000761000127816 */ /* 0x000fe20000000012 */
[----:B------:R-:W-:Y:S06]  /*6ba0*/  BRA `(.L_x_629) ;  /* 0x0000000c00047947 */ /* 0x000fec0003800000 */
.L_x_634:
        /* <DEDUP_REMOVED lines=9> */
.L_x_624:
        /* <DEDUP_REMOVED lines=14> */
.L_x_638:
        /* <DEDUP_REMOVED lines=9> */
.L_x_637:
        /* <DEDUP_REMOVED lines=28> */
.L_x_640:
        /* <DEDUP_REMOVED lines=15> */
.L_x_639:
[----:B------:R0:W5:Y:S01]  /*7060*/  LDG.E.U16 R18, desc[UR36][R4.64] ;  /* 0x0000002404127981 */ /* 0x000162000c1e1500 */
[----:B------:R-:W-:Y:S05]  /*7070*/  BRA `(.L_x_629) ;  /* 0x0000000400d07947 */ /* 0x000fea0003800000 */
.L_x_636:
        /* <DEDUP_REMOVED lines=13> */
.L_x_643:
        /* <DEDUP_REMOVED lines=21> */
.L_x_647:
[----:B------:R-:W-:Y:S05]  /*72a0*/  BSYNC B1 ;  /* 0x0000000000017941 */ /* 0x000fea0003800000 */
.L_x_646:
[----:B------:R-:W-:Y:S01]  /*72b0*/  LEA R5, R0, 0x3b800000, 0x17 ;  /* 0x3b80000000057811 */ /* 0x000fe200078eb8ff */
[----:B------:R-:W-:-:S05]  /*72c0*/  IMAD.SHL.U32 R0, R3, 0x100000, RZ ;  /* 0x0010000003007824 */ /* 0x000fca00078e00ff */
[----:B------:R-:W-:-:S07]  /*72d0*/  LOP3.LUT R0, R5, R0, R6, 0xfe, !PT ;  /* 0x0000000005007212 */ /* 0x000fce00078efe06 */
.L_x_645:
[----:B------:R-:W-:Y:S05]  /*72e0*/  BSYNC B0 ;  /* 0x0000000000007941 */ /* 0x000fea0003800000 */
.L_x_644:
[----:B------:R-:W-:-:S04]  /*72f0*/  F2FP.BF16.F32.PACK_AB R0, RZ, R0 ;  /* 0x00000000ff00723e */ /* 0x000fc800000010ff */
[----:B------:R-:W-:Y:S01]  /*7300*/  PRMT R18, R0, 0x7610, R18 ;  /* 0x0000761000127816 */ /* 0x000fe20000000012 */
[----:B------:R-:W-:Y:S06]  /*7310*/  BRA `(.L_x_629) ;  /* 0x0000000400287947 */ /* 0x000fec0003800000 */
.L_x_642:
        /* <DEDUP_REMOVED lines=21> */
.L_x_651:
[----:B------:R-:W-:Y:S05]  /*7470*/  BSYNC B1 ;  /* 0x0000000000017941 */ /* 0x000fea0003800000 */
.L_x_650:
[----:B------:R-:W-:Y:S01]  /*7480*/  LEA R5, R0, 0x37800000, 0x17 ;  /* 0x3780000000057811 */ /* 0x000fe200078eb8ff */
[----:B------:R-:W-:-:S05]  /*7490*/  IMAD.SHL.U32 R0, R3, 0x200000, RZ ;  /* 0x0020000003007824 */ /* 0x000fca00078e00ff */
[----:B------:R-:W-:-:S07]  /*74a0*/  LOP3.LUT R0, R5, R0, R6, 0xfe, !PT ;  /* 0x0000000005007212 */ /* 0x000fce00078efe06 */
.L_x_649:
[----:B------:R-:W-:Y:S05]  /*74b0*/  BSYNC B0 ;  /* 0x0000000000007941 */ /* 0x000fea0003800000 */
.L_x_648:
[----:B------:R-:W-:-:S04]  /*74c0*/  F2FP.BF16.F32.PACK_AB R0, RZ, R0 ;  /* 0x00000000ff00723e */ /* 0x000fc800000010ff */
[----:B------:R-:W-:Y:S01]  /*74d0*/  PRMT R18, R0, 0x7610, R18 ;  /* 0x0000761000127816 */ /* 0x000fe20000000012 */
[----:B------:R-:W-:Y:S06]  /*74e0*/  BRA `(.L_x_629) ;  /* 0x0000000000b47947 */ /* 0x000fec0003800000 */
.L_x_641:
        /* <DEDUP_REMOVED lines=14> */
.L_x_655:
[----:B------:R-:W-:Y:S05]  /*75d0*/  BSYNC B0 ;  /* 0x0000000000007941 */ /* 0x000fea0003800000 */
.L_x_654:
[----:B------:R-:W-:-:S04]  /*75e0*/  F2FP.BF16.F32.PACK_AB R0, RZ, R0 ;  /* 0x00000000ff00723e */ /* 0x000fc800000010ff */
[----:B------:R-:W-:Y:S01]  /*75f0*/  PRMT R18, R0, 0x7610, R18 ;  /* 0x0000761000127816 */ /* 0x000fe20000000012 */
[----:B------:R-:W-:Y:S06]  /*7600*/  BRA `(.L_x_629) ;  /* 0x00000000006c7947 */ /* 0x000fec0003800000 */
.L_x_628:
        /* <DEDUP_REMOVED lines=16> */
.L_x_656:
[----:B------:R-:W-:Y:S01]  /*7710*/  PRMT R18, RZ, 0x7610, R18 ;  /* 0x00007610ff127816 */ /* 0x000fe20000000012 */
[----:B------:R-:W-:Y:S06]  /*7720*/  BRA `(.L_x_629) ;  /* 0x0000000000247947 */ /* 0x000fec0003800000 */
.L_x_653:
[----:B------:R-:W2:Y:S02]  /*7730*/  LDG.E.64 R4, desc[UR36][R4.64] ;  /* 0x0000002404047981 */ /* 0x000ea4000c1e1b00 */
[----:B--2---:R-:W0:Y:S02]  /*7740*/  I2F.U64 R0, R4 ;  /* 0x0000000400007312 */ /* 0x004e240000301000 */
[----:B0-----:R-:W-:-:S04]  /*7750*/  F2FP.BF16.F32.PACK_AB R0, RZ, R0 ;  /* 0x00000000ff00723e */ /* 0x001fc800000010ff */
[----:B------:R-:W-:Y:S01]  /*7760*/  PRMT R18, R0, 0x7610, R18 ;  /* 0x0000761000127816 */ /* 0x000fe20000000012 */
[----:B------:R-:W-:Y:S06]  /*7770*/  BRA `(.L_x_629) ;  /* 0x0000000000107947 */ /* 0x000fec0003800000 */
.L_x_652:
[----:B------:R-:W2:Y:S02]  /*7780*/  LDG.E R4, desc[UR36][R4.64] ;  /* 0x0000002404047981 */ /* 0x000ea4000c1e1900 */
[----:B--2---:R-:W-:-:S04]  /*7790*/  I2FP.F32.U32 R0, R4 ;  /* 0x0000000400007245 */ /* 0x004fc80000201000 */
[----:B------:R-:W-:-:S04]  /*77a0*/  F2FP.BF16.F32.PACK_AB R0, RZ, R0 ;  /* 0x00000000ff00723e */ /* 0x000fc800000010ff */
[----:B------:R-:W-:-:S07]  /*77b0*/  PRMT R18, R0, 0x7610, R18 ;  /* 0x0000761000127816 */ /* 0x000fce0000000012 */
.L_x_629:
        /* <DEDUP_REMOVED lines=22> */
.L_x_660:
[----:B------:R-:W2:Y:S02]  /*7920*/  LDG.E.U8 R4, desc[UR36][R4.64] ;  /* 0x0000002404047981 */ /* 0x000ea4000c1e1100 */
[----:B--2---:R-:W-:-:S04]  /*7930*/  I2FP.F32.U32 R0, R4 ;  /* 0x0000000400007245 */ /* 0x004fc80000201000 */
[----:B------:R-:W-:-:S04]  /*7940*/  F2FP.BF16.F32.PACK_AB R0, RZ, R0 ;  /* 0x00000000ff00723e */ /* 0x000fc800000010ff */
[----:B------:R-:W-:Y:S01]  /*7950*/  PRMT R3, R0, 0x7610, R3 ;  /* 0x0000761000037816 */ /* 0x000fe20000000003 */
[----:B------:R-:W-:Y:S06]  /*7960*/  BRA `(.L_x_623) ;  /* 0x0000000c00c87947 */ /* 0x000fec0003800000 */
.L_x_659:
        /* <DEDUP_REMOVED lines=11> */
.L_x_663:
[----:B------:R-:W2:Y:S02]  /*7a20*/  LDG.E R4, desc[UR36][R4.64] ;  /* 0x0000002404047981 */ /* 0x000ea4000c1e1900 */
[----:B--2---:R-:W-:-:S04]  /*7a30*/  I2FP.F32.S32 R0, R4 ;  /* 0x0000000400007245 */ /* 0x004fc80000201400 */
[----:B------:R-:W-:-:S04]  /*7a40*/  F2FP.BF16.F32.PACK_AB R0, RZ, R0 ;  /* 0x00000000ff00723e */ /* 0x000fc800000010ff */
[----:B------:R-:W-:Y:S01]  /*7a50*/  PRMT R3, R0, 0x7610, R3 ;  /* 0x0000761000037816 */ /* 0x000fe20000000003 */
[----:B------:R-:W-:Y:S06]  /*7a60*/  BRA `(.L_x_623) ;  /* 0x0000000c00887947 */ /* 0x000fec0003800000 */
.L_x_662:
[----:B------:R-:W2:Y:S02]  /*7a70*/  LDG.E.U16 R4, desc[UR36][R4.64] ;  /* 0x0000002404047981 */ /* 0x000ea4000c1e1500 */
[----:B--2---:R-:W0:Y:S02]  /*7a80*/  I2F.S16 R0, R4 ;  /* 0x0000000400007306 */ /* 0x004e240000101400 */
[----:B0-----:R-:W-:-:S04]  /*7a90*/  F2FP.BF16.F32.PACK_AB R0, RZ, R0 ;  /* 0x00000000ff00723e */ /* 0x001fc800000010ff */
[----:B------:R-:W-:Y:S01]  /*7aa0*/  PRMT R3, R0, 0x7610, R3 ;  /* 0x0000761000037816 */ /* 0x000fe20000000003 */
[----:B------:R-:W-:Y:S06]  /*7ab0*/  BRA `(.L_x_623) ;  /* 0x0000000c00747947 */ /* 0x000fec0003800000 */
.L_x_658:
        /* <DEDUP_REMOVED lines=9> */
.L_x_665:
[----:B------:R-:W2:Y:S02]  /*7b50*/  LDG.E.U16 R0, desc[UR36][R4.64] ;  /* 0x0000002404007981 */ /* 0x000ea4000c1e1500 */
[----:B--2---:R-:W-:-:S05]  /*7b60*/  HADD2.F32 R0, -RZ, R0.H0_H0 ;  /* 0x20000000ff007230 */ /* 0x004fca0000004100 */
[----:B------:R-:W-:-:S04]  /*7b70*/  F2FP.BF16.F32.PACK_AB R0, RZ, R0 ;  /* 0x00000000ff00723e */ /* 0x000fc800000010ff */
[----:B------:R-:W-:Y:S01]  /*7b80*/  PRMT R3, R0, 0x7610, R3 ;  /* 0x0000761000037816 */ /* 0x000fe20000000003 */
[----:B------:R-:W-:Y:S06]  /*7b90*/  BRA `(.L_x_623) ;  /* 0x0000000c003c7947 */ /* 0x000fec0003800000 */
.L_x_664:
        /* <DEDUP_REMOVED lines=9> */
.L_x_667:
[----:B------:R-:W2:Y:S02]  /*7c30*/  LDG.E.U16 R4, desc[UR36][R4.64] ;  /* 0x0000002404047981 */ /* 0x000ea4000c1e1500 */
[----:B--2---:R-:W-:-:S05]  /*7c40*/  HADD2.F32 R0, -RZ, R4.H0_H0 ;  /* 0x20000004ff007230 */ /* 0x004fca0000004100 */
[----:B------:R-:W-:-:S04]  /*7c50*/  F2FP.BF16.F32.PACK_AB R0, RZ, R0 ;  /* 0x00000000ff00723e */ /* 0x000fc800000010ff */
[----:B------:R-:W-:Y:S01]  /*7c60*/  PRMT R3, R0, 0x7610, R3 ;  /* 0x0000761000037816 */ /* 0x000fe20000000003 */
[----:B------:R-:W-:Y:S06]  /*7c70*/  BRA `(.L_x_623) ;  /* 0x0000000c00047947 */ /* 0x000fec0003800000 */
.L_x_666:
        /* <DEDUP_REMOVED lines=9> */
.L_x_657:
        /* <DEDUP_REMOVED lines=14> */
.L_x_670:
        /* <DEDUP_REMOVED lines=9> */
.L_x_669:
        /* <DEDUP_REMOVED lines=28> */
.L_x_672:
        /* <DEDUP_REMOVED lines=15> */
.L_x_671:
[----:B------:R1:W5:Y:S01]  /*8130*/  LDG.E.U16 R3, desc[UR36][R4.64] ;  /* 0x0000002404037981 */ /* 0x000362000c1e1500 */
[----:B------:R-:W-:Y:S05]  /*8140*/  BRA `(.L_x_623) ;  /* 0x0000000400d07947 */ /* 0x000fea0003800000 */
.L_x_668:
        /* <DEDUP_REMOVED lines=13> */
.L_x_675:
        /* <DEDUP_REMOVED lines=21> */
.L_x_679:
[----:B------:R-:W-:Y:S05]  /*8370*/  BSYNC B1 ;  /* 0x0000000000017941 */ /* 0x000fea0003800000 */
.L_x_678:
[----:B------:R-:W-:Y:S01]  /*8380*/  LEA R5, R0, 0x3b800000, 0x17 ;  /* 0x3b80000000057811 */ /* 0x000fe200078eb8ff */
[----:B------:R-:W-:-:S05]  /*8390*/  IMAD.SHL.U32 R0, R3, 0x100000, RZ ;  /* 0x0010000003007824 */ /* 0x000fca00078e00ff */
[----:B------:R-:W-:-:S07]  /*83a0*/  LOP3.LUT R0, R5, R0, R6, 0xfe, !PT ;  /* 0x0000000005007212 */ /* 0x000fce00078efe06 */
.L_x_677:
[----:B------:R-:W-:Y:S05]  /*83b0*/  BSYNC B0 ;  /* 0x0000000000007941 */ /* 0x000fea0003800000 */
.L_x_676:
[----:B------:R-:W-:-:S04]  /*83c0*/  F2FP.BF16.F32.PACK_AB R0, RZ, R0 ;  /* 0x00000000ff00723e */ /* 0x000fc800000010ff */
[----:B------:R-:W-:Y:S01]  /*83d0*/  PRMT R3, R0, 0x7610, R3 ;  /* 0x0000761000037816 */ /* 0x000fe20000000003 */
[----:B------:R-:W-:Y:S06]  /*83e0*/  BRA `(.L_x_623) ;  /* 0x0000000400287947 */ /* 0x000fec0003800000 */
.L_x_674:
        /* <DEDUP_REMOVED lines=21> */
.L_x_683:
[----:B------:R-:W-:Y:S05]  /*8540*/  BSYNC B1 ;  /* 0x0000000000017941 */ /* 0x000fea0003800000 */
.L_x_682:
[----:B------:R-:W-:Y:S01]  /*8550*/  LEA R5, R0, 0x37800000, 0x17 ;  /* 0x3780000000057811 */ /* 0x000fe200078eb8ff */
[----:B------:R-:W-:-:S05]  /*8560*/  IMAD.SHL.U32 R0, R3, 0x200000, RZ ;  /* 0x0020000003007824 */ /* 0x000fca00078e00ff */
[----:B------:R-:W-:-:S07]  /*8570*/  LOP3.LUT R0, R5, R0, R6, 0xfe, !PT ;  /* 0x0000000005007212 */ /* 0x000fce00078efe06 */
.L_x_681:
[----:B------:R-:W-:Y:S05]  /*8580*/  BSYNC B0 ;  /* 0x0000000000007941 */ /* 0x000fea0003800000 */
.L_x_680:
[----:B------:R-:W-:-:S04]  /*8590*/  F2FP.BF16.F32.PACK_AB R0, RZ, R0 ;  /* 0x00000000ff00723e */ /* 0x000fc800000010ff */
[----:B------:R-:W-:Y:S01]  /*85a0*/  PRMT R3, R0, 0x7610, R3 ;  /* 0x0000761000037816 */ /* 0x000fe20000000003 */
[----:B------:R-:W-:Y:S06]  /*85b0*/  BRA `(.L_x_623) ;  /* 0x0000000000b47947 */ /* 0x000fec0003800000 */
.L_x_673:
        /* <DEDUP_REMOVED lines=14> */
.L_x_687:
[----:B------:R-:W-:Y:S05]  /*86a0*/  BSYNC B0 ;  /* 0x0000000000007941 */ /* 0x000fea0003800000 */
.L_x_686:
[----:B------:R-:W-:-:S04]  /*86b0*/  F2FP.BF16.F32.PACK_AB R0, RZ, R0 ;  /* 0x00000000ff00723e */ /* 0x000fc800000010ff */
[----:B------:R-:W-:Y:S01]  /*86c0*/  PRMT R3, R0, 0x7610, R3 ;  /* 0x0000761000037816 */ /* 0x000fe20000000003 */
[----:B------:R-:W-:Y:S06]  /*86d0*/  BRA `(.L_x_623) ;  /* 0x00000000006c7947 */ /* 0x000fec0003800000 */
.L_x_661:
        /* <DEDUP_REMOVED lines=16> */
.L_x_688:
[----:B------:R-:W-:Y:S01]  /*87e0*/  PRMT R3, RZ, 0x7610, R3 ;  /* 0x00007610ff037816 */ /* 0x000fe20000000003 */
[----:B------:R-:W-:Y:S06]  /*87f0*/  BRA `(.L_x_623) ;  /* 0x0000000000247947 */ /* 0x000fec0003800000 */
.L_x_685:
[----:B------:R-:W2:Y:S02]  /*8800*/  LDG.E.64 R4, desc[UR36][R4.64] ;  /* 0x0000002404047981 */ /* 0x000ea4000c1e1b00 */
[----:B--2---:R-:W0:Y:S02]  /*8810*/  I2F.U64 R0, R4 ;  /* 0x0000000400007312 */ /* 0x004e240000301000 */
[----:B0-----:R-:W-:-:S04]  /*8820*/  F2FP.BF16.F32.PACK_AB R0, RZ, R0 ;  /* 0x00000000ff00723e */ /* 0x001fc800000010ff */
[----:B------:R-:W-:Y:S01]  /*8830*/  PRMT R3, R0, 0x7610, R3 ;  /* 0x0000761000037816 */ /* 0x000fe20000000003 */
[----:B------:R-:W-:Y:S06]  /*8840*/  BRA `(.L_x_623) ;  /* 0x0000000000107947 */ /* 0x000fec0003800000 */
.L_x_684:
[----:B------:R-:W2:Y:S02]  /*8850*/  LDG.E R4, desc[UR36][R4.64] ;  /* 0x0000002404047981 */ /* 0x000ea4000c1e1900 */
[----:B--2---:R-:W-:-:S04]  /*8860*/  I2FP.F32.U32 R0, R4 ;  /* 0x0000000400007245 */ /* 0x004fc80000201000 */
[----:B------:R-:W-:-:S04]  /*8870*/  F2FP.BF16.F32.PACK_AB R0, RZ, R0 ;  /* 0x00000000ff00723e */ /* 0x000fc800000010ff */
[----:B------:R-:W-:-:S07]  /*8880*/  PRMT R3, R0, 0x7610, R3 ;  /* 0x0000761000037816 */ /* 0x000fce0000000003 */
.L_x_623:
[----:B------:R-:W-:Y:S05]  /*8890*/  BSYNC B6 ;  /* 0x0000000000067941 */ /* 0x000fea0003800000 */
.L_x_622:
[----:B------:R-:W2:Y:S01]  /*88a0*/  S2R R25, SR_TID.X ;  /* 0x0000000000197919 */ /* 0x000ea20000002100 */
[----:B------:R-:W-:Y:S01]  /*88b0*/  BSSY B0, `(.L_x_689) ;  /* 0x0000030000007945 */ /* 0x000fe20003800000 */
[----:B--2---:R-:W-:-:S13]  /*88c0*/  ISETP.GE.AND P0, PT, R25, R16, PT ;  /* 0x000000101900720c */ /* 0x004fda0003f06270 */
[----:B------:R-:W-:Y:S05]  /*88d0*/  @P0 BRA `(.L_x_690) ;  /* 0x0000000000b40947 */ /* 0x000fea0003800000 */
[----:B-----5:R-:W-:Y:S01]  /*88e0*/  IMAD.U32 R26, R26, 0x10000, RZ ;  /* 0x000100001a1a7824 */ /* 0x020fe200078e00ff */
[----:B------:R-:W-:Y:S01]  /*88f0*/  BSSY B1, `(.L_x_691) ;  /* 0x0000024000017945 */ /* 0x000fe20003800000 */
[----:B------:R-:W-:Y:S02]  /*8900*/  IMAD.MOV.U32 R7, RZ, RZ, 0x3e800000 ;  /* 0x3e800000ff077424 */ /* 0x000fe400078e00ff */
[----:B------:R-:W-:Y:S01]  /*8910*/  FMUL.FTZ R0, R26, 1.4426950216293334961 ;  /* 0x3fb8aa3b1a007820 */ /* 0x000fe20000410000 */
[----:B------:R-:W-:-:S05]  /*8920*/  IMAD.MOV.U32 R9, RZ, RZ, 0x3d39bf78 ;  /* 0x3d39bf78ff097424 */ /* 0x000fca00078e00ff */
[----:B------:R-:W0:Y:S02]  /*8930*/  MUFU.EX2 R0, R0 ;  /* 0x0000000000007308 */ /* 0x000e240000000800 */
[C---:B01----:R-:W-:Y:S01]  /*8940*/  FADD.FTZ.RZ R4, R0.reuse, 1 ;  /* 0x3f80000000047421 */ /* 0x043fe2000001c000 */
        /* <DEDUP_REMOVED lines=17> */
[C---:B------:R-:W-:Y:S01]  /*8a60*/  FFMA.FTZ R7, R4.reuse, R7, -0.25000196695327758789 ;  /* 0xbe80004204077423 */ /* 0x040fe20000010007 */
[----:B------:R0:W1:Y:S03]  /*8a70*/  MUFU.RCP R9, R8 ;  /* 0x0000000800097308 */ /* 0x0000660000001000 */
        /* <DEDUP_REMOVED lines=11> */
.L_x_692:
[----:B------:R-:W-:Y:S05]  /*8b30*/  BSYNC B1 ;  /* 0x0000000000017941 */ /* 0x000fea0003800000 */
.L_x_691:
[----:B------:R-:W0:Y:S01]  /*8b40*/  MUFU.TANH R4, R4 ;  /* 0x0000000400047308 */ /* 0x000e220000002400 */
[----:B------:R-:W-:Y:S01]  /*8b50*/  FMUL.FTZ R9, R26, R9 ;  /* 0x000000091a097220 */ /* 0x000fe20000410000 */
[----:B------:R-:W-:Y:S02]  /*8b60*/  IMAD.U32 R0, R23, 0x10000, RZ ;  /* 0x0001000017007824 */ /* 0x000fe400078e00ff */
[----:B0-----:R-:W-:-:S04]  /*8b70*/  FFMA.FTZ R5, -R4, R4, 1 ;  /* 0x3f80000004057423 */ /* 0x001fc80000010104 */
[----:B------:R-:W-:-:S04]  /*8b80*/  FFMA.FTZ R5, R5, R9, R4 ;  /* 0x0000000905057223 */ /* 0x000fc80000010004 */
[----:B------:R-:W-:-:S06]  /*8b90*/  FMUL.FTZ R0, R0, R5 ;  /* 0x0000000500007220 */ /* 0x000fcc0000410000 */
[----:B------:R-:W2:Y:S02]  /*8ba0*/  F2F.BF16.F32 R0, R0 ;  /* 0x0000000000007304 */ /* 0x000ea40000202000 */
.L_x_690:
[----:B------:R-:W-:Y:S05]  /*8bb0*/  BSYNC B0 ;  /* 0x0000000000007941 */ /* 0x000fea0003800000 */
.L_x_689:
[----:B-----5:R-:W-:Y:S01]  /*8bc0*/  VIADD R23, R25, 0x80 ;  /* 0x0000008019177836 */ /* 0x020fe20000000000 */
[----:B------:R-:W-:Y:S04]  /*8bd0*/  BSSY B0, `(.L_x_693) ;  /* 0x0000030000007945 */ /* 0x000fe80003800000 */
[----:B------:R-:W-:-:S13]  /*8be0*/  ISETP.GE.AND P1, PT, R23, R16, PT ;  /* 0x000000101700720c */ /* 0x000fda0003f26270 */
[----:B------:R-:W-:Y:S05]  /*8bf0*/  @P1 BRA `(.L_x_694) ;  /* 0x0000000000b41947 */ /* 0x000fea0003800000 */
[----:B------:R-:W-:Y:S01]  /*8c00*/  IMAD.U32 R24, R24, 0x10000, RZ ;  /* 0x0001000018187824 */ /* 0x000fe200078e00ff */
[----:B------:R-:W-:Y:S01]  /*8c10*/  BSSY B1, `(.L_x_695) ;  /* 0x0000024000017945 */ /* 0x000fe20003800000 */
[----:B------:R-:W-:Y:S02]  /*8c20*/  IMAD.MOV.U32 R8, RZ, RZ, 0x3e800000 ;  /* 0x3e800000ff087424 */ /* 0x000fe400078e00ff */
[----:B01----:R-:W-:Y:S01]  /*8c30*/  FMUL.FTZ R4, R24, 1.4426950216293334961 ;  /* 0x3fb8aa3b18047820 */ /* 0x003fe20000410000 */
        /* <DEDUP_REMOVED lines=27> */
[----:B0-----:R-:W-:Y:S06]  /*8df0*/  @!P1 BRA `(.L_x_696) ;  /* 0x0000000000149947 */ /* 0x001fec0003800000 */
[C---:B------:R-:W-:Y:S02]  /*8e00*/  ISETP.GE.AND P1, PT, R4.reuse, -0x407fffff, PT ;  /* 0xbf8000010400780c */ /* 0x040fe40003f26270 */
[----:B------:R-:W-:-:S11]  /*8e10*/  FSETP.NEU.FTZ.AND P2, PT, R4, RZ, PT ;  /* 0x000000ff0400720b */ /* 0x000fd60003f5d000 */
[----:B------:R-:W-:-:S04]  /*8e20*/  @P1 IMAD.MOV.U32 R7, RZ, RZ, 0x7f800000 ;  /* 0x7f800000ff071424 */ /* 0x000fc800078e00ff */
[----:B------:R-:W-:-:S05]  /*8e30*/  @P1 FFMA.FTZ R5, R4, R7, +INF ;  /* 0x7f80000004051423 */ /* 0x000fca0000010007 */
[----:B------:R-:W-:-:S07]  /*8e40*/  FSEL R5, R5, -RZ, P2 ;  /* 0x800000ff05057208 */ /* 0x000fce0001000000 */
.L_x_696:
[----:B------:R-:W-:Y:S05]  /*8e50*/  BSYNC B1 ;  /* 0x0000000000017941 */ /* 0x000fea0003800000 */
.L_x_695:
[----:B------:R-:W0:Y:S01]  /*8e60*/  MUFU.TANH R5, R5 ;  /* 0x0000000500057308 */ /* 0x000e220000002400 */
[----:B------:R-:W-:Y:S01]  /*8e70*/  FMUL.FTZ R9, R24, R9 ;  /* 0x0000000918097220 */ /* 0x000fe20000410000 */
[----:B------:R-:W-:Y:S02]  /*8e80*/  IMAD.U32 R7, R22, 0x10000, RZ ;  /* 0x0001000016077824 */ /* 0x000fe400078e00ff */
[----:B0-----:R-:W-:-:S04]  /*8e90*/  FFMA.FTZ R4, -R5, R5, 1 ;  /* 0x3f80000005047423 */ /* 0x001fc80000010105 */
[----:B------:R-:W-:-:S04]  /*8ea0*/  FFMA.FTZ R4, R4, R9, R5 ;  /* 0x0000000904047223 */ /* 0x000fc80000010005 */
[----:B------:R-:W-:-:S04]  /*8eb0*/  FMUL.FTZ R4, R7, R4 ;  /* 0x0000000407047220 */ /* 0x000fc80000410000 */
[----:B------:R3:W4:Y:S03]  /*8ec0*/  F2F.BF16.F32 R22, R4 ;  /* 0x0000000400167304 */ /* 0x0007260000202000 */
.L_x_694:
[----:B------:R-:W-:Y:S05]  /*8ed0*/  BSYNC B0 ;  /* 0x0000000000007941 */ /* 0x000fea0003800000 */
.L_x_693:
[----:B01----:R-:W-:Y:S01]  /*8ee0*/  VIADD R5, R25, 0x100 ;  /* 0x0000010019057836 */ /* 0x003fe20000000000 */
[----:B------:R-:W-:Y:S04]  /*8ef0*/  BSSY B0, `(.L_x_697) ;  /* 0x0000030000007945 */ /* 0x000fe80003800000 */
[----:B------:R-:W-:-:S13]  /*8f00*/  ISETP.GE.AND P1, PT, R5, R16, PT ;  /* 0x000000100500720c */ /* 0x000fda0003f26270 */
[----:B------:R-:W-:Y:S05]  /*8f10*/  @P1 BRA `(.L_x_698) ;  /* 0x0000000000b41947 */ /* 0x000fea0003800000 */
[----:B------:R-:W-:Y:S01]  /*8f20*/  IMAD.U32 R19, R19, 0x10000, RZ ;  /* 0x0001000013137824 */ /* 0x000fe200078e00ff */
[----:B------:R-:W-:Y:S01]  /*8f30*/  BSSY B1, `(.L_x_699) ;  /* 0x0000024000017945 */ /* 0x000fe20003800000 */
[----:B------:R-:W-:Y:S02]  /*8f40*/  IMAD.MOV.U32 R8, RZ, RZ, 0x3e800000 ;  /* 0x3e800000ff087424 */ /* 0x000fe400078e00ff */
[----:B---3--:R-:W-:Y:S01]  /*8f50*/  FMUL.FTZ R4, R19, 1.4426950216293334961 ;  /* 0x3fb8aa3b13047820 */ /* 0x008fe20000410000 */
        /* <DEDUP_REMOVED lines=33> */
.L_x_700:
[----:B------:R-:W-:Y:S05]  /*9170*/  BSYNC B1 ;  /* 0x0000000000017941 */ /* 0x000fea0003800000 */
.L_x_699:
[----:B------:R-:W0:Y:S01]  /*9180*/  MUFU.TANH R5, R5 ;  /* 0x0000000500057308 */ /* 0x000e220000002400 */
[----:B------:R-:W-:Y:S01]  /*9190*/  FMUL.FTZ R10, R19, R10 ;  /* 0x0000000a130a7220 */ /* 0x000fe20000410000 */
[----:B------:R-:W-:Y:S02]  /*91a0*/  IMAD.U32 R17, R17, 0x10000, RZ ;  /* 0x0001000011117824 */ /* 0x000fe400078e00ff */
[----:B0-----:R-:W-:-:S04]  /*91b0*/  FFMA.FTZ R4, -R5, R5, 1 ;  /* 0x3f80000005047423 */ /* 0x001fc80000010105 */
[----:B------:R-:W-:-:S04]  /*91c0*/  FFMA.FTZ R4, R4, R10, R5 ;  /* 0x0000000a04047223 */ /* 0x000fc80000010005 */
[----:B------:R-:W-:-:S04]  /*91d0*/  FMUL.FTZ R4, R17, R4 ;  /* 0x0000000411047220 */ /* 0x000fc80000410000 */
[----:B------:R0:W1:Y:S03]  /*91e0*/  F2F.BF16.F32 R17, R4 ;  /* 0x0000000400117304 */ /* 0x0000660000202000 */
.L_x_698:
[----:B------:R-:W-:Y:S05]  /*91f0*/  BSYNC B0 ;  /* 0x0000000000007941 */ /* 0x000fea0003800000 */
.L_x_697:
[----:B------:R-:W-:Y:S01]  /*9200*/  VIADD R5, R25, 0x180 ;  /* 0x0000018019057836 */ /* 0x000fe20000000000 */
[----:B------:R-:W-:Y:S04]  /*9210*/  BSSY B0, `(.L_x_701) ;  /* 0x0000030000007945 */ /* 0x000fe80003800000 */
[----:B------:R-:W-:-:S13]  /*9220*/  ISETP.GE.AND P1, PT, R5, R16, PT ;  /* 0x000000100500720c */ /* 0x000fda0003f26270 */
[----:B------:R-:W-:Y:S05]  /*9230*/  @P1 BRA `(.L_x_702) ;  /* 0x0000000000b41947 */ /* 0x000fea0003800000 */
[----:B------:R-:W-:Y:S01]  /*9240*/  IMAD.U32 R3, R3, 0x10000, RZ ;  /* 0x0001000003037824 */ /* 0x000fe200078e00ff */
[----:B------:R-:W-:Y:S01]  /*9250*/  BSSY B1, `(.L_x_703) ;  /* 0x0000024000017945 */ /* 0x000fe20003800000 */
[----:B------:R-:W-:Y:S02]  /*9260*/  IMAD.MOV.U32 R8, RZ, RZ, 0x3e800000 ;  /* 0x3e800000ff087424 */ /* 0x000fe400078e00ff */
[----:B0--3--:R-:W-:Y:S01]  /*9270*/  FMUL.FTZ R4, R3, 1.4426950216293334961 ;  /* 0x3fb8aa3b03047820 */ /* 0x009fe20000410000 */
        /* <DEDUP_REMOVED lines=21> */
[----:B------:R0:W3:Y:S03]  /*93d0*/  MUFU.RCP R10, R9 ;  /* 0x00000009000a7308 */ /* 0x0000e60000001000 */
[----:B------:R-:W-:-:S04]  /*93e0*/  FFMA.FTZ R7, R6, R7, 0.33333510160446166992 ;  /* 0x3eaaaae606077423 */ /* 0x000fc80000010007 */
[----:B------:R-:W-:-:S04]  /*93f0*/  FFMA.FTZ R7, R6, R7, -0.5 ;  /* 0xbf00000006077423 */ /* 0x000fc80000010007 */
[----:B------:R-:W-:-:S04]  /*9400*/  FMUL.FTZ R7, R6, R7 ;  /* 0x0000000706077220 */ /* 0x000fc80000410000 */
[----:B------:R-:W-:-:S04]  /*9410*/  FFMA.FTZ R6, R6, R7, R6 ;  /* 0x0000000706067223 */ /* 0x000fc80000010006 */
[----:B------:R-:W-:Y:S01]  /*9420*/  FFMA.FTZ R5, R5, 0.69314718246459960938, R6 ;  /* 0x3f31721805057823 */ /* 0x000fe20000010006 */
[----:B0--3--:R-:W-:Y:S06]  /*9430*/  @!P1 BRA `(.L_x_704) ;  /* 0x0000000000149947 */ /* 0x009fec0003800000 */
[C---:B------:R-:W-:Y:S02]  /*9440*/  ISETP.GE.AND P1, PT, R4.reuse, -0x407fffff, PT ;  /* 0xbf8000010400780c */ /* 0x040fe40003f26270 */
[----:B------:R-:W-:-:S11]  /*9450*/  FSETP.NEU.FTZ.AND P2, PT, R4, RZ, PT ;  /* 0x000000ff0400720b */ /* 0x000fd60003f5d000 */
[----:B------:R-:W-:-:S04]  /*9460*/  @P1 IMAD.MOV.U32 R7, RZ, RZ, 0x7f800000 ;  /* 0x7f800000ff071424 */ /* 0x000fc800078e00ff */
[----:B------:R-:W-:-:S05]  /*9470*/  @P1 FFMA.FTZ R5, R4, R7, +INF ;  /* 0x7f80000004051423 */ /* 0x000fca0000010007 */
[----:B------:R-:W-:-:S07]  /*9480*/  FSEL R5, R5, -RZ, P2 ;  /* 0x800000ff05057208 */ /* 0x000fce0001000000 */
.L_x_704:
[----:B------:R-:W-:Y:S05]  /*9490*/  BSYNC B1 ;  /* 0x0000000000017941 */ /* 0x000fea0003800000 */
.L_x_703:
[----:B------:R-:W0:Y:S01]  /*94a0*/  MUFU.TANH R5, R5 ;  /* 0x0000000500057308 */ /* 0x000e220000002400 */
[----:B------:R-:W-:Y:S01]  /*94b0*/  FMUL.FTZ R10, R3, R10 ;  /* 0x0000000a030a7220 */ /* 0x000fe20000410000 */
[----:B------:R-:W-:Y:S02]  /*94c0*/  IMAD.U32 R3, R18, 0x10000, RZ ;  /* 0x0001000012037824 */ /* 0x000fe400078e00ff */
[----:B0-----:R-:W-:-:S04]  /*94d0*/  FFMA.FTZ R4, -R5, R5, 1 ;  /* 0x3f80000005047423 */ /* 0x001fc80000010105 */
[----:B------:R-:W-:-:S04]  /*94e0*/  FFMA.FTZ R4, R4, R10, R5 ;  /* 0x0000000a04047223 */ /* 0x000fc80000010005 */
[----:B------:R-:W-:-:S04]  /*94f0*/  FMUL.FTZ R4, R3, R4 ;  /* 0x0000000403047220 */ /* 0x000fc80000410000 */
[----:B------:R0:W3:Y:S03]  /*9500*/  F2F.BF16.F32 R18, R4 ;  /* 0x0000000400127304 */ /* 0x0000e60000202000 */
.L_x_702:
[----:B------:R-:W-:Y:S05]  /*9510*/  BSYNC B0 ;  /* 0x0000000000007941 */ /* 0x000fea0003800000 */
.L_x_701:
[----:B------:R-:W0:Y:S01]  /*9520*/  LDC.U8 R19, c[0x0][0x240] ;  /* 0x00009000ff137b82 */ /* 0x000e220000000000 */
[----:B------:R-:W-:Y:S04]  /*9530*/  BSSY B6, `(.L_x_705) ;  /* 0x0000112000067945 */ /* 0x000fe80003800000 */
[----:B------:R-:W-:Y:S05]  /*9540*/  @P0 BRA `(.L_x_706) ;  /* 0x0000001000400947 */ /* 0x000fea0003800000 */
[----:B------:R-:W5:Y:S01]  /*9550*/  LDC.64 R8, c[0x0][0x218] ;  /* 0x00008600ff087b82 */ /* 0x000f620000000a00 */
[----:B0-----:R-:W-:Y:S01]  /*9560*/  PRMT R3, R19, 0x9910, RZ ;  /* 0x0000991013037816 */ /* 0x001fe200000000ff */
[----:B------:R-:W-:Y:S01]  /*9570*/  IMAD R25, R2, 0x200, R25 ;  /* 0x0000020002197824 */ /* 0x000fe200078e0219 */
[----:B------:R-:W-:Y:S02]  /*9580*/  ULDC UR4, c[0x0][0x244] ;  /* 0x0000910000047ab9 */ /* 0x000fe40000000800 */
[----:B------:R-:W-:Y:S01]  /*9590*/  ISETP.GT.AND P0, PT, R3, 0x9, PT ;  /* 0x000000090300780c */ /* 0x000fe20003f04270 */
[----:B------:R-:W-:-:S05]  /*95a0*/  IMAD R25, R25, UR4, RZ ;  /* 0x0000000419197c24 */ /* 0x000fca000f8e02ff */
[----:B-----5:R-:W-:-:S05]  /*95b0*/  IADD3 R8, P1, R25, R8, RZ ;  /* 0x0000000819087210 */ /* 0x020fca0007f3e0ff */
        /* <DEDUP_REMOVED lines=10> */
[----:B--2---:R-:W-:Y:S02]  /*9660*/  IMAD.U32 R0, R0, 0x10000, RZ ;  /* 0x0001000000007824 */ /* 0x004fe400078e00ff */
[----:B------:R-:W-:Y:S02]  /*9670*/  IMAD.MOV.U32 R25, RZ, RZ, R23 ;  /* 0x000000ffff197224 */ /* 0x000fe400078e0017 */
[----:B------:R-:W0:Y:S02]  /*9680*/  F2I.FTZ.TRUNC.NTZ R3, R0 ;  /* 0x0000000000037305 */ /* 0x000e24000021f100 */
[----:B0-----:R0:W-:Y:S01]  /*9690*/  STG.E.U8 desc[UR36][R8.64], R3 ;  /* 0x0000000308007986 */ /* 0x0011e2000c101124 */
[----:B------:R-:W-:Y:S05]  /*96a0*/  BRA `(.L_x_706) ;  /* 0x0000000c00e87947 */ /* 0x000fea0003800000 */
.L_x_710:
[----:B--2---:R-:W-:Y:S02]  /*96b0*/  IMAD.U32 R5, R0, 0x10000, RZ ;  /* 0x0001000000057824 */ /* 0x004fe400078e00ff */
[----:B------:R-:W-:-:S04]  /*96c0*/  IMAD.MOV.U32 R25, RZ, RZ, R23 ;  /* 0x000000ffff197224 */ /* 0x000fc800078e0017 */
[----:B---3--:R-:W0:Y:S02]  /*96d0*/  F2I.S64.TRUNC R4, R5 ;  /* 0x0000000500047311 */ /* 0x008e24000020d900 */
[----:B0-----:R0:W-:Y:S01]  /*96e0*/  STG.E.U8 desc[UR36][R8.64], R4 ;  /* 0x0000000408007986 */ /* 0x0011e2000c101124 */
[----:B------:R-:W-:Y:S05]  /*96f0*/  BRA `(.L_x_706) ;  /* 0x0000000c00d47947 */ /* 0x000fea0003800000 */
.L_x_709:
[----:B------:R-:W-:-:S13]  /*9700*/  ISETP.NE.AND P0, PT, R3, 0x2, PT ;  /* 0x000000020300780c */ /* 0x000fda0003f05270 */
[----:B------:R-:W-:Y:S05]  /*9710*/  @!P0 BRA `(.L_x_712) ;  /* 0x0000000000388947 */ /* 0x000fea0003800000 */
[----:B------:R-:W-:-:S13]  /*9720*/  ISETP.NE.AND P0, PT, R3, 0x3, PT ;  /* 0x000000030300780c */ /* 0x000fda0003f05270 */
[----:B------:R-:W-:Y:S05]  /*9730*/  @!P0 BRA `(.L_x_713) ;  /* 0x00000000001c8947 */ /* 0x000fea0003800000 */
[----:B------:R-:W-:-:S13]  /*9740*/  ISETP.NE.AND P0, PT, R3, 0x4, PT ;  /* 0x000000040300780c */ /* 0x000fda0003f05270 */
[----:B------:R-:W-:Y:S05]  /*9750*/  @P0 BRA `(.L_x_711) ;  /* 0x0000000c00500947 */ /* 0x000fea0003800000 */
[----:B--23--:R-:W-:Y:S02]  /*9760*/  IMAD.U32 R4, R0, 0x10000, RZ ;  /* 0x0001000000047824 */ /* 0x00cfe400078e00ff */
[----:B------:R-:W-:-:S04]  /*9770*/  IMAD.MOV.U32 R25, RZ, RZ, R23 ;  /* 0x000000ffff197224 */ /* 0x000fc800078e0017 */
[----:B------:R-:W0:Y:S02]  /*9780*/  F2I.S64.TRUNC R4, R4 ;  /* 0x0000000400047311 */ /* 0x000e24000020d900 */
[----:B0-----:R0:W-:Y:S01]  /*9790*/  STG.E.64 desc[UR36][R8.64], R4 ;  /* 0x0000000408007986 */ /* 0x0011e2000c101b24 */
[----:B------:R-:W-:Y:S05]  /*97a0*/  BRA `(.L_x_706) ;  /* 0x0000000c00a87947 */ /* 0x000fea0003800000 */
.L_x_713:
[----:B--2---:R-:W-:Y:S02]  /*97b0*/  IMAD.U32 R0, R0, 0x10000, RZ ;  /* 0x0001000000007824 */ /* 0x004fe400078e00ff */
[----:B------:R-:W-:Y:S02]  /*97c0*/  IMAD.MOV.U32 R25, RZ, RZ, R23 ;  /* 0x000000ffff197224 */ /* 0x000fe400078e0017 */
[----:B------:R-:W0:Y:S02]  /*97d0*/  F2I.FTZ.TRUNC.NTZ R3, R0 ;  /* 0x0000000000037305 */ /* 0x000e24000021f100 */
[----:B0-----:R0:W-:Y:S01]  /*97e0*/  STG.E desc[UR36][R8.64], R3 ;  /* 0x0000000308007986 */ /* 0x0011e2000c101924 */
[----:B------:R-:W-:Y:S05]  /*97f0*/  BRA `(.L_x_706) ;  /* 0x0000000c00947947 */ /* 0x000fea0003800000 */
.L_x_712:
[----:B--2---:R-:W-:Y:S02]  /*9800*/  IMAD.U32 R0, R0, 0x10000, RZ ;  /* 0x0001000000007824 */ /* 0x004fe400078e00ff */
[----:B------:R-:W-:Y:S02]  /*9810*/  IMAD.MOV.U32 R25, RZ, RZ, R23 ;  /* 0x000000ffff197224 */ /* 0x000fe400078e0017 */
[----:B------:R-:W0:Y:S02]  /*9820*/  F2I.FTZ.TRUNC.NTZ R3, R0 ;  /* 0x0000000000037305 */ /* 0x000e24000021f100 */
[----:B0-----:R0:W-:Y:S01]  /*9830*/  STG.E.U16 desc[UR36][R8.64], R3 ;  /* 0x0000000308007986 */ /* 0x0011e2000c101524 */
[----:B------:R-:W-:Y:S05]  /*9840*/  BRA `(.L_x_706) ;  /* 0x0000000c00807947 */ /* 0x000fea0003800000 */
.L_x_708:
[----:B------:R-:W-:-:S13]  /*9850*/  ISETP.GT.AND P0, PT, R3, 0x6, PT ;  /* 0x000000060300780c */ /* 0x000fda0003f04270 */
[----:B------:R-:W-:Y:S05]  /*9860*/  @P0 BRA `(.L_x_714) ;  /* 0x0000000000340947 */ /* 0x000fea0003800000 */
[----:B------:R-:W-:-:S13]  /*9870*/  ISETP.NE.AND P0, PT, R3, 0x5, PT ;  /* 0x000000050300780c */ /* 0x000fda0003f05270 */
[----:B------:R-:W-:Y:S05]  /*9880*/  @!P0 BRA `(.L_x_715) ;  /* 0x0000000000188947 */ /* 0x000fea0003800000 */
[----:B------:R-:W-:-:S13]  /*9890*/  ISETP.NE.AND P0, PT, R3, 0x6, PT ;  /* 0x000000060300780c */ /* 0x000fda0003f05270 */
[----:B------:R-:W-:Y:S05]  /*98a0*/  @P0 BRA `(.L_x_711) ;  /* 0x0000000800fc0947 */ /* 0x000fea0003800000 */
[----:B--2---:R-:W-:Y:S02]  /*98b0*/  IMAD.U32 R3, R0, 0x10000, RZ ;  /* 0x0001000000037824 */ /* 0x004fe400078e00ff */
[----:B------:R-:W-:-:S03]  /*98c0*/  IMAD.MOV.U32 R25, RZ, RZ, R23 ;  /* 0x000000ffff197224 */ /* 0x000fc600078e0017 */
[----:B------:R0:W-:Y:S01]  /*98d0*/  STG.E desc[UR36][R8.64], R3 ;  /* 0x0000000308007986 */ /* 0x0001e2000c101924 */
[----:B------:R-:W-:Y:S05]  /*98e0*/  BRA `(.L_x_706) ;  /* 0x0000000c00587947 */ /* 0x000fea0003800000 */
.L_x_715:
[----:B--2---:R-:W-:Y:S02]  /*98f0*/  IMAD.U32 R0, R0, 0x10000, RZ ;  /* 0x0001000000007824 */ /* 0x004fe400078e00ff */
[----:B------:R-:W-:-:S03]  /*9900*/  IMAD.MOV.U32 R25, RZ, RZ, R23 ;  /* 0x000000ffff197224 */ /* 0x000fc600078e0017 */
[----:B------:R-:W-:-:S05]  /*9910*/  F2FP.F16.F32.PACK_AB R0, RZ, R0 ;  /* 0x00000000ff00723e */ /* 0x000fca00000000ff */
[----:B------:R0:W-:Y:S01]  /*9920*/  STG.E.U16 desc[UR36][R8.64], R0 ;  /* 0x0000000008007986 */ /* 0x0001e2000c101524 */
[----:B------:R-:W-:Y:S05]  /*9930*/  BRA `(.L_x_706) ;  /* 0x0000000c00447947 */ /* 0x000fea0003800000 */
.L_x_714:
[----:B------:R-:W-:-:S13]  /*9940*/  ISETP.NE.AND P0, PT, R3, 0x7, PT ;  /* 0x000000070300780c */ /* 0x000fda0003f05270 */
[----:B------:R-:W-:Y:S05]  /*9950*/  @!P0 BRA `(.L_x_716) ;  /* 0x00000000003c8947 */ /* 0x000fea0003800000 */
[----:B------:R-:W-:-:S13]  /*9960*/  ISETP.NE.AND P0, PT, R3, 0x8, PT ;  /* 0x000000080300780c */ /* 0x000fda0003f05270 */
[----:B------:R-:W-:Y:S05]  /*9970*/  @!P0 BRA `(.L_x_717) ;  /* 0x00000000001c8947 */ /* 0x000fea0003800000 */
[----:B------:R-:W-:-:S13]  /*9980*/  ISETP.NE.AND P0, PT, R3, 0x9, PT ;  /* 0x000000090300780c */ /* 0x000fda0003f05270 */
[----:B------:R-:W-:Y:S05]  /*9990*/  @P0 BRA `(.L_x_711) ;  /* 0x0000000800c00947 */ /* 0x000fea0003800000 */
[----:B--23--:R-:W-:Y:S02]  /*99a0*/  IMAD.U32 R4, R0, 0x10000, RZ ;  /* 0x0001000000047824 */ /* 0x00cfe400078e00ff */
[----:B------:R-:W-:Y:S02]  /*99b0*/  IMAD.MOV.U32 R5, RZ, RZ, RZ ;  /* 0x000000ffff057224 */ /* 0x000fe400078e00ff */
[----:B------:R-:W-:-:S03]  /*99c0*/  IMAD.MOV.U32 R25, RZ, RZ, R23 ;  /* 0x000000ffff197224 */ /* 0x000fc600078e0017 */
[----:B------:R0:W-:Y:S01]  /*99d0*/  STG.E.64 desc[UR36][R8.64], R4 ;  /* 0x0000000408007986 */ /* 0x0001e2000c101b24 */
[----:B------:R-:W-:Y:S05]  /*99e0*/  BRA `(.L_x_706) ;  /* 0x0000000c00187947 */ /* 0x000fea0003800000 */
.L_x_717:
[----:B--2---:R-:W-:Y:S02]  /*99f0*/  IMAD.U32 R0, R0, 0x10000, RZ ;  /* 0x0001000000007824 */ /* 0x004fe400078e00ff */
[----:B------:R-:W-:-:S03]  /*9a00*/  IMAD.MOV.U32 R25, RZ, RZ, R23 ;  /* 0x000000ffff197224 */ /* 0x000fc600078e0017 */
[----:B------:R-:W-:-:S04]  /*9a10*/  F2FP.F16.F32.PACK_AB R3, RZ, R0 ;  /* 0x00000000ff03723e */ /* 0x000fc800000000ff */
[----:B------:R-:W-:-:S05]  /*9a20*/  PRMT R3, R3, 0x5410, RZ ;  /* 0x0000541003037816 */ /* 0x000fca00000000ff */
[----:B------:R0:W-:Y:S01]  /*9a30*/  STG.E desc[UR36][R8.64], R3 ;  /* 0x0000000308007986 */ /* 0x0001e2000c101924 */
[----:B------:R-:W-:Y:S05]  /*9a40*/  BRA `(.L_x_706) ;  /* 0x0000000c00007947 */ /* 0x000fea0003800000 */
.L_x_716:
[----:B--23--:R-:W-:Y:S02]  /*9a50*/  IMAD.U32 R4, R0, 0x10000, RZ ;  /* 0x0001000000047824 */ /* 0x00cfe400078e00ff */
[----:B------:R-:W-:Y:S02]  /*9a60*/  IMAD.MOV.U32 R25, RZ, RZ, R23 ;  /* 0x000000ffff197224 */ /* 0x000fe400078e0017 */
[----:B------:R-:W-:-:S06]  /*9a70*/  FMUL.FTZ R4, R4, 1 ;  /* 0x3f80000004047820 */ /* 0x000fcc0000410000 */
[----:B------:R-:W0:Y:S02]  /*9a80*/  F2F.F64.F32 R4, R4 ;  /* 0x0000000400047310 */ /* 0x000e240000201800 */
[----:B0-----:R0:W-:Y:S01]  /*9a90*/  STG.E.64 desc[UR36][R8.64], R4 ;  /* 0x0000000408007986 */ /* 0x0011e2000c101b24 */
[----:B------:R-:W-:Y:S05]  /*9aa0*/  BRA `(.L_x_706) ;  /* 0x0000000800e87947 */ /* 0x000fea0003800000 */
.L_x_707:
        /* <DEDUP_REMOVED lines=10> */
[----:B------:R-:W-:-:S04]  /*9b50*/  FSETP.NEU.FTZ.AND P0, PT, R0, RZ, PT ;  /* 0x000000ff0000720b */ /* 0x000fc80003f1d000 */
[----:B------:R-:W-:-:S05]  /*9b60*/  SEL R3, RZ, 0x1, !P0 ;  /* 0x00000001ff037807 */ /* 0x000fca0004000000 */
[----:B------:R0:W-:Y:S01]  /*9b70*/  STG.E.U8 desc[UR36][R8.64], R3 ;  /* 0x0000000308007986 */ /* 0x0001e2000c101124 */
[----:B------:R-:W-:Y:S05]  /*9b80*/  BRA `(.L_x_706) ;  /* 0x0000000800b07947 */ /* 0x000fea0003800000 */
.L_x_720:
[----:B--2---:R-:W-:Y:S01]  /*9b90*/  IMAD.U32 R0, R0, 0x10000, RZ ;  /* 0x0001000000007824 */ /* 0x004fe200078e00ff */
[----:B------:R-:W-:Y:S01]  /*9ba0*/  CS2R R6, SRZ ;  /* 0x0000000000067805 */ /* 0x000fe2000001ff00 */
[----:B------:R-:W-:Y:S02]  /*9bb0*/  IMAD.MOV.U32 R25, RZ, RZ, R23 ;  /* 0x000000ffff197224 */ /* 0x000fe400078e0017 */
[----:B------:R-:W-:-:S04]  /*9bc0*/  FMUL.FTZ R0, R0, 1 ;  /* 0x3f80000000007820 */ /* 0x000fc80000410000 */
[----:B---3--:R-:W0:Y:S02]  /*9bd0*/  F2F.F64.F32 R4, R0 ;  /* 0x0000000000047310 */ /* 0x008e240000201800 */
[----:B0-----:R0:W-:Y:S01]  /*9be0*/  STG.E.128 desc[UR36][R8.64], R4 ;  /* 0x0000000408007986 */ /* 0x0011e2000c101d24 */
[----:B------:R-:W-:Y:S05]  /*9bf0*/  BRA `(.L_x_706) ;  /* 0x0000000800947947 */ /* 0x000fea0003800000 */
.L_x_719:
[----:B------:R-:W-:-:S13]  /*9c00*/  ISETP.NE.AND P0, PT, R3, 0xf, PT ;  /* 0x0000000f0300780c */ /* 0x000fda0003f05270 */
[----:B------:R-:W-:Y:S05]  /*9c10*/  @!P0 BRA `(.L_x_721) ;  /* 0x0000000000bc8947 */ /* 0x000fea0003800000 */
[----:B------:R-:W-:-:S13]  /*9c20*/  ISETP.NE.AND P0, PT, R3, 0x17, PT ;  /* 0x000000170300780c */ /* 0x000fda0003f05270 */
[----:B------:R-:W-:Y:S05]  /*9c30*/  @!P0 BRA `(.L_x_722) ;  /* 0x0000000000588947 */ /* 0x000fea0003800000 */
[----:B------:R-:W-:-:S13]  /*9c40*/  ISETP.NE.AND P0, PT, R3, 0x18, PT ;  /* 0x000000180300780c */ /* 0x000fda0003f05270 */
[----:B------:R-:W-:Y:S05]  /*9c50*/  @P0 BRA `(.L_x_711) ;  /* 0x0000000800100947 */ /* 0x000fea0003800000 */
[----:B--2---:R-:W-:Y:S01]  /*9c60*/  IMAD.U32 R7, R0, 0x10000, RZ ;  /* 0x0001000000077824 */ /* 0x004fe200078e00ff */
        /* <DEDUP_REMOVED lines=14> */
.L_x_724:
[----:B------:R-:W-:Y:S05]  /*9d50*/  BSYNC B0 ;  /* 0x0000000000007941 */ /* 0x000fea0003800000 */
.L_x_723:
[----:B------:R-:W-:Y:S01]  /*9d60*/  LOP3.LUT R5, R0, R5, RZ, 0xfc, !PT ;  /* 0x0000000500057212 */ /* 0x000fe200078efcff */
[----:B------:R-:W-:-:S04]  /*9d70*/  IMAD.MOV.U32 R25, RZ, RZ, R23 ;  /* 0x000000ffff197224 */ /* 0x000fc800078e0017 */
[----:B------:R0:W-:Y:S01]  /*9d80*/  STG.E.U8 desc[UR36][R8.64], R5 ;  /* 0x0000000508007986 */ /* 0x0001e2000c101124 */
[----:B------:R-:W-:Y:S05]  /*9d90*/  BRA `(.L_x_706) ;  /* 0x00000008002c7947 */ /* 0x000fea0003800000 */
.L_x_722:
[----:B--2---:R-:W-:Y:S01]  /*9da0*/  IMAD.U32 R5, R0, 0x10000, RZ ;  /* 0x0001000000057824 */ /* 0x004fe200078e00ff */
        /* <DEDUP_REMOVED lines=12> */
.L_x_726:
[----:B------:R-:W-:Y:S01]  /*9e70*/  IMAD.MOV.U32 R0, RZ, RZ, 0x7f ;  /* 0x0000007fff007424 */ /* 0x000fe200078e00ff */
[----:B------:R-:W-:-:S04]  /*9e80*/  ISETP.GT.U32.AND P0, PT, R3, 0x7f800000, PT ;  /* 0x7f8000000300780c */ /* 0x000fc80003f04070 */
[----:B------:R-:W-:-:S09]  /*9e90*/  SEL R0, R0, 0x7c, P0 ;  /* 0x0000007c00007807 */ /* 0x000fd20000000000 */
.L_x_727:
[----:B------:R-:W-:Y:S05]  /*9ea0*/  BSYNC B0 ;  /* 0x0000000000007941 */ /* 0x000fea0003800000 */
.L_x_725:
[----:B------:R-:W-:Y:S01]  /*9eb0*/  LOP3.LUT R3, R5, 0x80000000, RZ, 0xc0, !PT ;  /* 0x8000000005037812 */ /* 0x000fe200078ec0ff */
[----:B------:R-:W-:-:S03]  /*9ec0*/  IMAD.MOV.U32 R25, RZ, RZ, R23 ;  /* 0x000000ffff197224 */ /* 0x000fc600078e0017 */
[----:B------:R-:W-:-:S04]  /*9ed0*/  SHF.R.U32.HI R3, RZ, 0x18, R3 ;  /* 0x00000018ff037819 */ /* 0x000fc80000011603 */
[----:B------:R-:W-:-:S05]  /*9ee0*/  LOP3.LUT R3, R0, R3, RZ, 0xfc, !PT ;  /* 0x0000000300037212 */ /* 0x000fca00078efcff */
[----:B------:R0:W-:Y:S01]  /*9ef0*/  STG.E.U8 desc[UR36][R8.64], R3 ;  /* 0x0000000308007986 */ /* 0x0001e2000c101124 */
[----:B------:R-:W-:Y:S05]  /*9f00*/  BRA `(.L_x_706) ;  /* 0x0000000400d07947 */ /* 0x000fea0003800000 */
.L_x_721:
[----:B--2---:R0:W-:Y:S01]  /*9f10*/  STG.E.U16 desc[UR36][R8.64], R0 ;  /* 0x0000000008007986 */ /* 0x0041e2000c101524 */
[----:B------:R-:W-:Y:S01]  /*9f20*/  IMAD.MOV.U32 R25, RZ, RZ, R23 ;  /* 0x000000ffff197224 */ /* 0x000fe200078e0017 */
[----:B------:R-:W-:Y:S06]  /*9f30*/  BRA `(.L_x_706) ;  /* 0x0000000400c47947 */ /* 0x000fec0003800000 */
.L_x_718:
        /* <DEDUP_REMOVED lines=8> */
[----:B--2---:R-:W-:Y:S02]  /*9fc0*/  IMAD.U32 R3, R0, 0x10000, RZ ;  /* 0x0001000000037824 */ /* 0x004fe400078e00ff */
[----:B------:R-:W-:-:S04]  /*9fd0*/  IMAD.MOV.U32 R25, RZ, RZ, R23 ;  /* 0x000000ffff197224 */ /* 0x000fc800078e0017 */
[----:B------:R-:W0:Y:S02]  /*9fe0*/  F2I.FTZ.U32.TRUNC.NTZ R3, R3 ;  /* 0x0000000300037305 */ /* 0x000e24000021f000 */
[----:B0-----:R0:W-:Y:S01]  /*9ff0*/  STG.E.U16 desc[UR36][R8.64], R3 ;  /* 0x0000000308007986 */ /* 0x0011e2000c101524 */
[----:B------:R-:W-:Y:S05]  /*a000*/  BRA `(.L_x_706) ;  /* 0x0000000400907947 */ /* 0x000fea0003800000 */
.L_x_730:
[----:B--2---:R-:W-:Y:S01]  /*a010*/  IMAD.U32 R5, R0, 0x10000, RZ ;  /* 0x0001000000057824 */ /* 0x004fe200078e00ff */
[----:B------:R-:W-:Y:S01]  /*a020*/  BSSY B0, `(.L_x_731) ;  /* 0x0000014000007945 */ /* 0x000fe20003800000 */
[----:B---3--:R-:W-:-:S03]  /*a030*/  IMAD.MOV.U32 R4, RZ, RZ, 0x80 ;  /* 0x00000080ff047424 */ /* 0x008fc600078e00ff */
        /* <DEDUP_REMOVED lines=14> */
.L_x_733:
[----:B------:R-:W-:-:S04]  /*a120*/  LOP3.LUT R3, R5, 0x80000000, RZ, 0xc0, !PT ;  /* 0x8000000005037812 */ /* 0x000fc800078ec0ff */
[----:B------:R-:W-:-:S04]  /*a130*/  SHF.R.U32.HI R3, RZ, 0x18, R3 ;  /* 0x00000018ff037819 */ /* 0x000fc80000011603 */
[----:B------:R-:W-:-:S04]  /*a140*/  LOP3.LUT R0, R0, R3, RZ, 0xfc, !PT ;  /* 0x0000000300007212 */ /* 0x000fc800078efcff */
[----:B------:R-:W-:-:S07]  /*a150*/  PRMT R4, R0, 0x7610, R4 ;  /* 0x0000761000047816 */ /* 0x000fce0000000004 */
.L_x_732:
[----:B------:R-:W-:Y:S05]  /*a160*/  BSYNC B0 ;  /* 0x0000000000007941 */ /* 0x000fea0003800000 */
.L_x_731:
[----:B------:R0:W-:Y:S01]  /*a170*/  STG.E.U8 desc[UR36][R8.64], R4 ;  /* 0x0000000408007986 */ /* 0x0001e2000c101124 */
[----:B------:R-:W-:Y:S01]  /*a180*/  IMAD.MOV.U32 R25, RZ, RZ, R23 ;  /* 0x000000ffff197224 */ /* 0x000fe200078e0017 */
[----:B------:R-:W-:Y:S06]  /*a190*/  BRA `(.L_x_706) ;  /* 0x00000004002c7947 */ /* 0x000fec0003800000 */
.L_x_729:
        /* <DEDUP_REMOVED lines=17> */
.L_x_736:
[----:B------:R-:W-:-:S04]  /*a2b0*/  LOP3.LUT R3, R5, 0x80000000, RZ, 0xc0, !PT ;  /* 0x8000000005037812 */ /* 0x000fc800078ec0ff */
[----:B------:R-:W-:-:S04]  /*a2c0*/  SHF.R.U32.HI R3, RZ, 0x18, R3 ;  /* 0x00000018ff037819 */ /* 0x000fc80000011603 */
[----:B------:R-:W-:-:S04]  /*a2d0*/  LOP3.LUT R0, R0, R3, RZ, 0xfc, !PT ;  /* 0x0000000300007212 */ /* 0x000fc800078efcff */
[----:B------:R-:W-:-:S07]  /*a2e0*/  PRMT R4, R0, 0x7610, R4 ;  /* 0x0000761000047816 */ /* 0x000fce0000000004 */
.L_x_735:
[----:B------:R-:W-:Y:S05]  /*a2f0*/  BSYNC B0 ;  /* 0x0000000000007941 */ /* 0x000fea0003800000 */
.L_x_734:
[----:B------:R0:W-:Y:S01]  /*a300*/  STG.E.U8 desc[UR36][R8.64], R4 ;  /* 0x0000000408007986 */ /* 0x0001e2000c101124 */
[----:B------:R-:W-:Y:S01]  /*a310*/  IMAD.MOV.U32 R25, RZ, RZ, R23 ;  /* 0x000000ffff197224 */ /* 0x000fe200078e0017 */
[----:B------:R-:W-:Y:S06]  /*a320*/  BRA `(.L_x_706) ;  /* 0x0000000000c87947 */ /* 0x000fec0003800000 */
.L_x_728:
[----:B------:R-:W-:-:S13]  /*a330*/  ISETP.NE.AND P0, PT, R3, 0x1c, PT ;  /* 0x0000001c0300780c */ /* 0x000fda0003f05270 */
[----:B------:R-:W-:Y:S05]  /*a340*/  @!P0 BRA `(.L_x_737) ;  /* 0x0000000000b08947 */ /* 0x000fea0003800000 */
[----:B------:R-:W-:-:S13]  /*a350*/  ISETP.NE.AND P0, PT, R3, 0x1d, PT ;  /* 0x0000001d0300780c */ /* 0x000fda0003f05270 */
[----:B------:R-:W-:Y:S05]  /*a360*/  @!P0 BRA `(.L_x_738) ;  /* 0x0000000000948947 */ /* 0x000fea0003800000 */
[----:B------:R-:W-:-:S13]  /*a370*/  ISETP.NE.AND P0, PT, R3, 0x2c, PT ;  /* 0x0000002c0300780c */ /* 0x000fda0003f05270 */
[----:B------:R-:W-:Y:S05]  /*a380*/  @P0 BRA `(.L_x_711) ;  /* 0x0000000000440947 */ /* 0x000fea0003800000 */
[----:B--23--:R-:W-:Y:S02]  /*a390*/  IMAD.U32 R4, R0, 0x10000, RZ ;  /* 0x0001000000047824 */ /* 0x00cfe400078e00ff */
[----:B------:R-:W-:-:S03]  /*a3a0*/  IMAD.MOV.U32 R25, RZ, RZ, R23 ;  /* 0x000000ffff197224 */ /* 0x000fc600078e0017 */
[----:B------:R-:W-:-:S04]  /*a3b0*/  SHF.R.U32.HI R5, RZ, 0x17, R4 ;  /* 0x00000017ff057819 */ /* 0x000fc80000011604 */
[----:B------:R-:W-:-:S04]  /*a3c0*/  LOP3.LUT R3, R5, 0xff, RZ, 0xc0, !PT ;  /* 0x000000ff05037812 */ /* 0x000fc800078ec0ff */
[----:B------:R-:W-:-:S13]  /*a3d0*/  ISETP.NE.AND P1, PT, R3, 0xff, PT ;  /* 0x000000ff0300780c */ /* 0x000fda0003f25270 */
[--C-:B------:R-:W-:Y:S02]  /*a3e0*/  @P1 SHF.R.U32.HI R0, RZ, 0x16, R4.reuse ;  /* 0x00000016ff001819 */ /* 0x100fe40000011604 */
[----:B------:R-:W-:Y:S01]  /*a3f0*/  @P1 LOP3.LUT P0, RZ, R3, 0x3fffff, R4, 0xf8, !PT ;  /* 0x003fffff03ff1812 */ /* 0x000fe2000780f804 */
[----:B------:R-:W-:Y:S01]  /*a400*/  IMAD.MOV.U32 R3, RZ, RZ, 0xff ;  /* 0x000000ffff037424 */ /* 0x000fe200078e00ff */
        /* <DEDUP_REMOVED lines=9> */
.L_x_711:
[----:B------:R-:W-:Y:S01]  /*a4a0*/  MOV R14, 0x0 ;  /* 0x00000000000e7802 */ /* 0x000fe20000000f00 */
[----:B------:R-:W-:Y:S01]  /*a4b0*/  ULDC.64 UR4, c[0x4][0x128] ;  /* 0x01004a0000047ab9 */ /* 0x000fe20000000a00 */
[----:B------:R-:W-:Y:S01]  /*a4c0*/  ULDC.64 UR6, c[0x4][0x130] ;  /* 0x01004c0000067ab9 */ /* 0x000fe20000000a00 */
[----:B---3--:R-:W-:Y:S02]  /*a4d0*/  IMAD.U32 R4, RZ, RZ, UR4 ;  /* 0x00000004ff047e24 */ /* 0x008fe4000f8e00ff */
        /* <DEDUP_REMOVED lines=11> */
[----:B012-4-:R-:W-:Y:S05]  /*a590*/  CALL.ABS.NOINC R14 ;  /* 0x000000000e007343 */ /* 0x017fea0003c00000 */
.L_x_739:
[----:B------:R-:W-:Y:S01]  /*a5a0*/  IMAD.MOV.U32 R25, RZ, RZ, R23 ;  /* 0x000000ffff197224 */ /* 0x000fe200078e0017 */
[----:B------:R-:W-:Y:S06]  /*a5b0*/  BRA `(.L_x_706) ;  /* 0x0000000000247947 */ /* 0x000fec0003800000 */
.L_x_738:
[----:B--23--:R-:W-:Y:S02]  /*a5c0*/  IMAD.U32 R4, R0, 0x10000, RZ ;  /* 0x0001000000047824 */ /* 0x00cfe400078e00ff */
[----:B------:R-:W-:-:S04]  /*a5d0*/  IMAD.MOV.U32 R25, RZ, RZ, R23 ;  /* 0x000000ffff197224 */ /* 0x000fc800078e0017 */
[----:B------:R-:W0:Y:S02]  /*a5e0*/  F2I.U64.TRUNC R4, R4 ;  /* 0x0000000400047311 */ /* 0x000e24000020d800 */
[----:B0-----:R0:W-:Y:S01]  /*a5f0*/  STG.E.64 desc[UR36][R8.64], R4 ;  /* 0x0000000408007986 */ /* 0x0011e2000c101b24 */
[----:B------:R-:W-:Y:S05]  /*a600*/  BRA `(.L_x_706) ;  /* 0x0000000000107947 */ /* 0x000fea0003800000 */
.L_x_737:
[----:B--2---:R-:W-:Y:S02]  /*a610*/  IMAD.U32 R0, R0, 0x10000, RZ ;  /* 0x0001000000007824 */ /* 0x004fe400078e00ff */
[----:B------:R-:W-:Y:S02]  /*a620*/  IMAD.MOV.U32 R25, RZ, RZ, R23 ;  /* 0x000000ffff197224 */ /* 0x000fe400078e0017 */
[----:B------:R-:W0:Y:S02]  /*a630*/  F2I.FTZ.U32.TRUNC.NTZ R3, R0 ;  /* 0x0000000000037305 */ /* 0x000e24000021f000 */
[----:B0-----:R0:W-:Y:S03]  /*a640*/  STG.E desc[UR36][R8.64], R3 ;  /* 0x0000000308007986 */ /* 0x0011e6000c101924 */
.L_x_706:
[----:B------:R-:W-:Y:S05]  /*a650*/  BSYNC B6 ;  /* 0x0000000000067941 */ /* 0x000fea0003800000 */
.L_x_705:
[----:B------:R-:W-:Y:S01]  /*a660*/  ISETP.GE.AND P0, PT, R25, R16, PT ;  /* 0x000000101900720c */ /* 0x000fe20003f06270 */
[----:B------:R-:W-:-:S12]  /*a670*/  BSSY B6, `(.L_x_740) ;  /* 0x00001fc000067945 */ /* 0x000fd80003800000 */
[----:B------:R-:W-:Y:S05]  /*a680*/  @P0 BRA `(.L_x_741) ;  /* 0x0000001c00e80947 */ /* 0x000fea0003800000 */
[----:B0-----:R-:W0:Y:S01]  /*a690*/  LDC.64 R8, c[0x0][0x218] ;  /* 0x00008600ff087b82 */ /* 0x001e220000000a00 */
[----:B--2---:R-:W-:Y:S01]  /*a6a0*/  IMAD R0, R2, 0x200, R25 ;  /* 0x0000020002007824 */ /* 0x004fe200078e0219 */
[----:B---3--:R-:W-:Y:S01]  /*a6b0*/  PRMT R4, R19, 0x9910, RZ ;  /* 0x0000991013047816 */ /* 0x008fe200000000ff */
[----:B------:R-:W-:Y:S02]  /*a6c0*/  ULDC UR4, c[0x0][0x244] ;  /* 0x0000910000047ab9 */ /* 0x000fe40000000800 */
[----:B------:R-:W-:Y:S02]  /*a6d0*/  IMAD R3, R0, UR4, RZ ;  /* 0x0000000400037c24 */ /* 0x000fe4000f8e02ff */
[----:B------:R-:W-:-:S05]  /*a6e0*/  IMAD.MOV.U32 R0, RZ, RZ, R4 ;  /* 0x000000ffff007224 */ /* 0x000fca00078e0004 */
        /* <DEDUP_REMOVED lines=12> */
[----:B----4-:R-:W-:-:S04]  /*a7b0*/  IMAD.U32 R22, R22, 0x10000, RZ ;  /* 0x0001000016167824 */ /* 0x010fc800078e00ff */
[----:B------:R-:W0:Y:S02]  /*a7c0*/  F2I.FTZ.TRUNC.NTZ R3, R22 ;  /* 0x0000001600037305 */ /* 0x000e24000021f100 */
[----:B0-----:R0:W-:Y:S01]  /*a7d0*/  STG.E.U8 desc[UR36][R8.64], R3 ;  /* 0x0000000308007986 */ /* 0x0011e2000c101124 */
[----:B------:R-:W-:Y:S05]  /*a7e0*/  BRA `(.L_x_747) ;  /* 0x0000000c00947947 */ /* 0x000fea0003800000 */
.L_x_745:
[----:B----4-:R-:W-:-:S06]  /*a7f0*/  IMAD.U32 R5, R22, 0x10000, RZ ;  /* 0x0001000016057824 */ /* 0x010fcc00078e00ff */
[----:B------:R-:W0:Y:S02]  /*a800*/  F2I.S64.TRUNC R4, R5 ;  /* 0x0000000500047311 */ /* 0x000e24000020d900 */
[----:B0-----:R0:W-:Y:S01]  /*a810*/  STG.E.U8 desc[UR36][R8.64], R4 ;  /* 0x0000000408007986 */ /* 0x0011e2000c101124 */
[----:B------:R-:W-:Y:S05]  /*a820*/  BRA `(.L_x_747) ;  /* 0x0000000c00847947 */ /* 0x000fea0003800000 */
.L_x_744:
[----:B------:R-:W-:-:S13]  /*a830*/  ISETP.NE.AND P0, PT, R0, 0x2, PT ;  /* 0x000000020000780c */ /* 0x000fda0003f05270 */
[----:B------:R-:W-:Y:S05]  /*a840*/  @!P0 BRA `(.L_x_748) ;  /* 0x0000000000308947 */ /* 0x000fea0003800000 */
[----:B------:R-:W-:-:S13]  /*a850*/  ISETP.NE.AND P0, PT, R0, 0x3, PT ;  /* 0x000000030000780c */ /* 0x000fda0003f05270 */
[----:B------:R-:W-:Y:S05]  /*a860*/  @!P0 BRA `(.L_x_749) ;  /* 0x0000000000188947 */ /* 0x000fea0003800000 */
[----:B------:R-:W-:-:S13]  /*a870*/  ISETP.NE.AND P0, PT, R0, 0x4, PT ;  /* 0x000000040000780c */ /* 0x000fda0003f05270 */
[----:B------:R-:W-:Y:S05]  /*a880*/  @P0 BRA `(.L_x_746) ;  /* 0x0000000c000c0947 */ /* 0x000fea0003800000 */
[----:B----4-:R-:W-:-:S06]  /*a890*/  IMAD.U32 R4, R22, 0x10000, RZ ;  /* 0x0001000016047824 */ /* 0x010fcc00078e00ff */
[----:B------:R-:W0:Y:S02]  /*a8a0*/  F2I.S64.TRUNC R4, R4 ;  /* 0x0000000400047311 */ /* 0x000e24000020d900 */
[----:B0-----:R0:W-:Y:S01]  /*a8b0*/  STG.E.64 desc[UR36][R8.64], R4 ;  /* 0x0000000408007986 */ /* 0x0011e2000c101b24 */
[----:B------:R-:W-:Y:S05]  /*a8c0*/  BRA `(.L_x_747) ;  /* 0x0000000c005c7947 */ /* 0x000fea0003800000 */
.L_x_749:
[----:B----4-:R-:W-:-:S04]  /*a8d0*/  IMAD.U32 R22, R22, 0x10000, RZ ;  /* 0x0001000016167824 */ /* 0x010fc800078e00ff */
[----:B------:R-:W0:Y:S02]  /*a8e0*/  F2I.FTZ.TRUNC.NTZ R3, R22 ;  /* 0x0000001600037305 */ /* 0x000e24000021f100 */
[----:B0-----:R0:W-:Y:S01]  /*a8f0*/  STG.E desc[UR36][R8.64], R3 ;  /* 0x0000000308007986 */ /* 0x0011e2000c101924 */
[----:B------:R-:W-:Y:S05]  /*a900*/  BRA `(.L_x_747) ;  /* 0x0000000c004c7947 */ /* 0x000fea0003800000 */
.L_x_748:
[----:B----4-:R-:W-:-:S04]  /*a910*/  IMAD.U32 R22, R22, 0x10000, RZ ;  /* 0x0001000016167824 */ /* 0x010fc800078e00ff */
[----:B------:R-:W0:Y:S02]  /*a920*/  F2I.FTZ.TRUNC.NTZ R3, R22 ;  /* 0x0000001600037305 */ /* 0x000e24000021f100 */
[----:B0-----:R0:W-:Y:S01]  /*a930*/  STG.E.U16 desc[UR36][R8.64], R3 ;  /* 0x0000000308007986 */ /* 0x0011e2000c101524 */
[----:B------:R-:W-:Y:S05]  /*a940*/  BRA `(.L_x_747) ;  /* 0x0000000c003c7947 */ /* 0x000fea0003800000 */
.L_x_743:
[----:B------:R-:W-:-:S13]  /*a950*/  ISETP.GT.AND P0, PT, R0, 0x6, PT ;  /* 0x000000060000780c */ /* 0x000fda0003f04270 */
[----:B------:R-:W-:Y:S05]  /*a960*/  @P0 BRA `(.L_x_750) ;  /* 0x00000000002c0947 */ /* 0x000fea0003800000 */
[----:B------:R-:W-:-:S13]  /*a970*/  ISETP.NE.AND P0, PT, R0, 0x5, PT ;  /* 0x000000050000780c */ /* 0x000fda0003f05270 */
[----:B------:R-:W-:Y:S05]  /*a980*/  @!P0 BRA `(.L_x_751) ;  /* 0x0000000000148947 */ /* 0x000fea0003800000 */
[----:B------:R-:W-:-:S13]  /*a990*/  ISETP.NE.AND P0, PT, R0, 0x6, PT ;  /* 0x000000060000780c */ /* 0x000fda0003f05270 */
[----:B------:R-:W-:Y:S05]  /*a9a0*/  @P0 BRA `(.L_x_746) ;  /* 0x0000000800c40947 */ /* 0x000fea0003800000 */
[----:B----4-:R-:W-:-:S05]  /*a9b0*/  IMAD.U32 R3, R22, 0x10000, RZ ;  /* 0x0001000016037824 */ /* 0x010fca00078e00ff */
[----:B------:R2:W-:Y:S01]  /*a9c0*/  STG.E desc[UR36][R8.64], R3 ;  /* 0x0000000308007986 */ /* 0x0005e2000c101924 */
[----:B------:R-:W-:Y:S05]  /*a9d0*/  BRA `(.L_x_747) ;  /* 0x0000000c00187947 */ /* 0x000fea0003800000 */
.L_x_751:
[----:B----4-:R-:W-:-:S05]  /*a9e0*/  IMAD.U32 R0, R22, 0x10000, RZ ;  /* 0x0001000016007824 */ /* 0x010fca00078e00ff */
[----:B------:R-:W-:-:S05]  /*a9f0*/  F2FP.F16.F32.PACK_AB R0, RZ, R0 ;  /* 0x00000000ff00723e */ /* 0x000fca00000000ff */
[----:B------:R0:W-:Y:S01]  /*aa00*/  STG.E.U16 desc[UR36][R8.64], R0 ;  /* 0x0000000008007986 */ /* 0x0001e2000c101524 */
[----:B------:R-:W-:Y:S05]  /*aa10*/  BRA `(.L_x_747) ;  /* 0x0000000c00087947 */ /* 0x000fea0003800000 */
.L_x_750:
[----:B------:R-:W-:-:S13]  /*aa20*/  ISETP.NE.AND P0, PT, R0, 0x7, PT ;  /* 0x000000070000780c */ /* 0x000fda0003f05270 */
[----:B------:R-:W-:Y:S05]  /*aa30*/  @!P0 BRA `(.L_x_752) ;  /* 0x0000000000348947 */ /* 0x000fea0003800000 */
[----:B------:R-:W-:-:S13]  /*aa40*/  ISETP.NE.AND P0, PT, R0, 0x8, PT ;  /* 0x000000080000780c */ /* 0x000fda0003f05270 */
[----:B------:R-:W-:Y:S05]  /*aa50*/  @!P0 BRA `(.L_x_753) ;  /* 0x0000000000188947 */ /* 0x000fea0003800000 */
[----:B------:R-:W-:-:S13]  /*aa60*/  ISETP.NE.AND P0, PT, R0, 0x9, PT ;  /* 0x000000090000780c */ /* 0x000fda0003f05270 */
[----:B------:R-:W-:Y:S05]  /*aa70*/  @P0 BRA `(.L_x_746) ;  /* 0x0000000800900947 */ /* 0x000fea0003800000 */
[----:B----4-:R-:W-:Y:S02]  /*aa80*/  IMAD.U32 R22, R22, 0x10000, RZ ;  /* 0x0001000016167824 */ /* 0x010fe400078e00ff */
[----:B------:R-:W-:-:S05]  /*aa90*/  IMAD.MOV.U32 R23, RZ, RZ, RZ ;  /* 0x000000ffff177224 */ /* 0x000fca00078e00ff */
[----:B------:R3:W-:Y:S01]  /*aaa0*/  STG.E.64 desc[UR36][R8.64], R22 ;  /* 0x0000001608007986 */ /* 0x0007e2000c101b24 */
[----:B------:R-:W-:Y:S05]  /*aab0*/  BRA `(.L_x_747) ;  /* 0x0000000800e07947 */ /* 0x000fea0003800000 */
.L_x_753:
[----:B----4-:R-:W-:-:S05]  /*aac0*/  IMAD.U32 R22, R22, 0x10000, RZ ;  /* 0x0001000016167824 */ /* 0x010fca00078e00ff */
[----:B------:R-:W-:-:S04]  /*aad0*/  F2FP.F16.F32.PACK_AB R3, RZ, R22 ;  /* 0x00000016ff03723e */ /* 0x000fc800000000ff */
[----:B------:R-:W-:-:S05]  /*aae0*/  PRMT R3, R3, 0x5410, RZ ;  /* 0x0000541003037816 */ /* 0x000fca00000000ff */
[----:B------:R4:W-:Y:S01]  /*aaf0*/  STG.E desc[UR36][R8.64], R3 ;  /* 0x0000000308007986 */ /* 0x0009e2000c101924 */
[----:B------:R-:W-:Y:S05]  /*ab00*/  BRA `(.L_x_747) ;  /* 0x0000000800cc7947 */ /* 0x000fea0003800000 */
.L_x_752:
[----:B----4-:R-:W-:-:S04]  /*ab10*/  IMAD.U32 R4, R22, 0x10000, RZ ;  /* 0x0001000016047824 */ /* 0x010fc800078e00ff */
[----:B------:R-:W-:-:S06]  /*ab20*/  FMUL.FTZ R4, R4, 1 ;  /* 0x3f80000004047820 */ /* 0x000fcc0000410000 */
[----:B------:R-:W0:Y:S02]  /*ab30*/  F2F.F64.F32 R4, R4 ;  /* 0x0000000400047310 */ /* 0x000e240000201800 */
[----:B0-----:R0:W-:Y:S01]  /*ab40*/  STG.E.64 desc[UR36][R8.64], R4 ;  /* 0x0000000408007986 */ /* 0x0011e2000c101b24 */
[----:B------:R-:W-:Y:S05]  /*ab50*/  BRA `(.L_x_747) ;  /* 0x0000000800b87947 */ /* 0x000fea0003800000 */
.L_x_742:
        /* <DEDUP_REMOVED lines=8> */
[----:B----4-:R-:W-:-:S05]  /*abe0*/  IMAD.U32 R22, R22, 0x10000, RZ ;  /* 0x0001000016167824 */ /* 0x010fca00078e00ff */
[----:B------:R-:W-:-:S04]  /*abf0*/  FSETP.NEU.FTZ.AND P0, PT, R22, RZ, PT ;  /* 0x000000ff1600720b */ /* 0x000fc80003f1d000 */
[----:B------:R-:W-:-:S05]  /*ac00*/  SEL R3, RZ, 0x1, !P0 ;  /* 0x00000001ff037807 */ /* 0x000fca0004000000 */
[----:B------:R0:W-:Y:S01]  /*ac10*/  STG.E.U8 desc[UR36][R8.64], R3 ;  /* 0x0000000308007986 */ /* 0x0001e2000c101124 */
[----:B------:R-:W-:Y:S05]  /*ac20*/  BRA `(.L_x_747) ;  /* 0x0000000800847947 */ /* 0x000fea0003800000 */
.L_x_756:
[----:B----4-:R-:W-:Y:S01]  /*ac30*/  IMAD.U32 R22, R22, 0x10000, RZ ;  /* 0x0001000016167824 */ /* 0x010fe200078e00ff */
[----:B------:R-:W-:-:S03]  /*ac40*/  CS2R R6, SRZ ;  /* 0x0000000000067805 */ /* 0x000fc6000001ff00 */
[----:B------:R-:W-:-:S06]  /*ac50*/  FMUL.FTZ R4, R22, 1 ;  /* 0x3f80000016047820 */ /* 0x000fcc0000410000 */
[----:B------:R-:W0:Y:S02]  /*ac60*/  F2F.F64.F32 R4, R4 ;  /* 0x0000000400047310 */ /* 0x000e240000201800 */
[----:B0-----:R0:W-:Y:S01]  /*ac70*/  STG.E.128 desc[UR36][R8.64], R4 ;  /* 0x0000000408007986 */ /* 0x0011e2000c101d24 */
[----:B------:R-:W-:Y:S05]  /*ac80*/  BRA `(.L_x_747) ;  /* 0x00000008006c7947 */ /* 0x000fea0003800000 */
.L_x_755:
[----:B------:R-:W-:-:S13]  /*ac90*/  ISETP.NE.AND P0, PT, R0, 0xf, PT ;  /* 0x0000000f0000780c */ /* 0x000fda0003f05270 */
[----:B------:R-:W-:Y:S05]  /*aca0*/  @!P0 BRA `(.L_x_757) ;  /* 0x0000000000b48947 */ /* 0x000fea0003800000 */
[----:B------:R-:W-:-:S13]  /*acb0*/  ISETP.NE.AND P0, PT, R0, 0x17, PT ;  /* 0x000000170000780c */ /* 0x000fda0003f05270 */
[----:B------:R-:W-:Y:S05]  /*acc0*/  @!P0 BRA `(.L_x_758) ;  /* 0x0000000000548947 */ /* 0x000fea0003800000 */
[----:B------:R-:W-:-:S13]  /*acd0*/  ISETP.NE.AND P0, PT, R0, 0x18, PT ;  /* 0x000000180000780c */ /* 0x000fda0003f05270 */
[----:B------:R-:W-:Y:S05]  /*ace0*/  @P0 BRA `(.L_x_746) ;  /* 0x0000000400f40947 */ /* 0x000fea0003800000 */
[----:B----4-:R-:W-:Y:S01]  /*acf0*/  IMAD.U32 R7, R22, 0x10000, RZ ;  /* 0x0001000016077824 */ /* 0x010fe200078e00ff */
        /* <DEDUP_REMOVED lines=14> */
.L_x_760:
[----:B------:R-:W-:Y:S05]  /*ade0*/  BSYNC B0 ;  /* 0x0000000000007941 */ /* 0x000fea0003800000 */
.L_x_759:
[----:B------:R-:W-:-:S05]  /*adf0*/  LOP3.LUT R5, R0, R5, RZ, 0xfc, !PT ;  /* 0x0000000500057212 */ /* 0x000fca00078efcff */
[----:B------:R0:W-:Y:S01]  /*ae00*/  STG.E.U8 desc[UR36][R8.64], R5 ;  /* 0x0000000508007986 */ /* 0x0001e2000c101124 */
[----:B------:R-:W-:Y:S05]  /*ae10*/  BRA `(.L_x_747) ;  /* 0x0000000800087947 */ /* 0x000fea0003800000 */
.L_x_758:
[----:B----4-:R-:W-:Y:S01]  /*ae20*/  IMAD.U32 R5, R22, 0x10000, RZ ;  /* 0x0001000016057824 */ /* 0x010fe200078e00ff */
        /* <DEDUP_REMOVED lines=12> */
.L_x_762:
[----:B------:R-:W-:Y:S01]  /*aef0*/  IMAD.MOV.U32 R0, RZ, RZ, 0x7f ;  /* 0x0000007fff007424 */ /* 0x000fe200078e00ff */
[----:B------:R-:W-:-:S04]  /*af00*/  ISETP.GT.U32.AND P0, PT, R3, 0x7f800000, PT ;  /* 0x7f8000000300780c */ /* 0x000fc80003f04070 */
[----:B------:R-:W-:-:S09]  /*af10*/  SEL R0, R0, 0x7c, P0 ;  /* 0x0000007c00007807 */ /* 0x000fd20000000000 */
.L_x_763:
[----:B------:R-:W-:Y:S05]  /*af20*/  BSYNC B0 ;  /* 0x0000000000007941 */ /* 0x000fea0003800000 */
.L_x_761:
[----:B------:R-:W-:-:S04]  /*af30*/  LOP3.LUT R3, R5, 0x80000000, RZ, 0xc0, !PT ;  /* 0x8000000005037812 */ /* 0x000fc800078ec0ff */
[----:B------:R-:W-:-:S04]  /*af40*/  SHF.R.U32.HI R3, RZ, 0x18, R3 ;  /* 0x00000018ff037819 */ /* 0x000fc80000011603 */
[----:B------:R-:W-:-:S05]  /*af50*/  LOP3.LUT R3, R0, R3, RZ, 0xfc, !PT ;  /* 0x0000000300037212 */ /* 0x000fca00078efcff */
[----:B------:R0:W-:Y:S01]  /*af60*/  STG.E.U8 desc[UR36][R8.64], R3 ;  /* 0x0000000308007986 */ /* 0x0001e2000c101124 */
[----:B------:R-:W-:Y:S05]  /*af70*/  BRA `(.L_x_747) ;  /* 0x0000000400b07947 */ /* 0x000fea0003800000 */
.L_x_757:
[----:B----4-:R0:W-:Y:S01]  /*af80*/  STG.E.U16 desc[UR36][R8.64], R22 ;  /* 0x0000001608007986 */ /* 0x0101e2000c101524 */
[----:B------:R-:W-:Y:S05]  /*af90*/  BRA `(.L_x_747) ;  /* 0x0000000400a87947 */ /* 0x000fea0003800000 */
.L_x_754:
        /* <DEDUP_REMOVED lines=8> */
[----:B----4-:R-:W-:-:S06]  /*b020*/  IMAD.U32 R3, R22, 0x10000, RZ ;  /* 0x0001000016037824 */ /* 0x010fcc00078e00ff */
[----:B------:R-:W0:Y:S02]  /*b030*/  F2I.FTZ.U32.TRUNC.NTZ R3, R3 ;  /* 0x0000000300037305 */ /* 0x000e24000021f000 */
[----:B0-----:R0:W-:Y:S01]  /*b040*/  STG.E.U16 desc[UR36][R8.64], R3 ;  /* 0x0000000308007986 */ /* 0x0011e2000c101524 */
[----:B------:R-:W-:Y:S05]  /*b050*/  BRA `(.L_x_747) ;  /* 0x0000000400787947 */ /* 0x000fea0003800000 */
.L_x_766:
[----:B----4-:R-:W-:Y:S01]  /*b060*/  IMAD.U32 R5, R22, 0x10000, RZ ;  /* 0x0001000016057824 */ /* 0x010fe200078e00ff */
        /* <DEDUP_REMOVED lines=16> */
.L_x_769:
[----:B------:R-:W-:-:S04]  /*b170*/  LOP3.LUT R3, R5, 0x80000000, RZ, 0xc0, !PT ;  /* 0x8000000005037812 */ /* 0x000fc800078ec0ff */
[----:B------:R-:W-:-:S04]  /*b180*/  SHF.R.U32.HI R3, RZ, 0x18, R3 ;  /* 0x00000018ff037819 */ /* 0x000fc80000011603 */
[----:B------:R-:W-:-:S04]  /*b190*/  LOP3.LUT R0, R0, R3, RZ, 0xfc, !PT ;  /* 0x0000000300007212 */ /* 0x000fc800078efcff */
[----:B------:R-:W-:-:S07]  /*b1a0*/  PRMT R4, R0, 0x7610, R4 ;  /* 0x0000761000047816 */ /* 0x000fce0000000004 */
.L_x_768:
[----:B------:R-:W-:Y:S05]  /*b1b0*/  BSYNC B0 ;  /* 0x0000000000007941 */ /* 0x000fea0003800000 */
.L_x_767:
[----:B------:R0:W-:Y:S01]  /*b1c0*/  STG.E.U8 desc[UR36][R8.64], R4 ;  /* 0x0000000408007986 */ /* 0x0001e2000c101124 */
[----:B------:R-:W-:Y:S05]  /*b1d0*/  BRA `(.L_x_747) ;  /* 0x0000000400187947 */ /* 0x000fea0003800000 */
.L_x_765:
        /* <DEDUP_REMOVED lines=17> */
.L_x_772:
[----:B------:R-:W-:-:S04]  /*b2f0*/  LOP3.LUT R3, R5, 0x80000000, RZ, 0xc0, !PT ;  /* 0x8000000005037812 */ /* 0x000fc800078ec0ff */
[----:B------:R-:W-:-:S04]  /*b300*/  SHF.R.U32.HI R3, RZ, 0x18, R3 ;  /* 0x00000018ff037819 */ /* 0x000fc80000011603 */
[----:B------:R-:W-:-:S04]  /*b310*/  LOP3.LUT R0, R0, R3, RZ, 0xfc, !PT ;  /* 0x0000000300007212 */ /* 0x000fc800078efcff */
[----:B------:R-:W-:-:S07]  /*b320*/  PRMT R4, R0, 0x7610, R4 ;  /* 0x0000761000047816 */ /* 0x000fce0000000004 */
.L_x_771:
[----:B------:R-:W-:Y:S05]  /*b330*/  BSYNC B0 ;  /* 0x0000000000007941 */ /* 0x000fea0003800000 */
.L_x_770:
[----:B------:R0:W-:Y:S01]  /*b340*/  STG.E.U8 desc[UR36][R8.64], R4 ;  /* 0x0000000408007986 */ /* 0x0001e2000c101124 */
[----:B------:R-:W-:Y:S05]  /*b350*/  BRA `(.L_x_747) ;  /* 0x0000000000b87947 */ /* 0x000fea0003800000 */
.L_x_764:
[----:B------:R-:W-:-:S13]  /*b360*/  ISETP.NE.AND P0, PT, R0, 0x1c, PT ;  /* 0x0000001c0000780c */ /* 0x000fda0003f05270 */
[----:B------:R-:W-:Y:S05]  /*b370*/  @!P0 BRA `(.L_x_773) ;  /* 0x0000000000a48947 */ /* 0x000fea0003800000 */
[----:B------:R-:W-:-:S13]  /*b380*/  ISETP.NE.AND P0, PT, R0, 0x1d, PT ;  /* 0x0000001d0000780c */ /* 0x000fda0003f05270 */
[----:B------:R-:W-:Y:S05]  /*b390*/  @!P0 BRA `(.L_x_774) ;  /* 0x00000000008c8947 */ /* 0x000fea0003800000 */
[----:B------:R-:W-:-:S13]  /*b3a0*/  ISETP.NE.AND P0, PT, R0, 0x2c, PT ;  /* 0x0000002c0000780c */ /* 0x000fda0003f05270 */
[----:B------:R-:W-:Y:S05]  /*b3b0*/  @P0 BRA `(.L_x_746) ;  /* 0x0000000000400947 */ /* 0x000fea0003800000 */
[----:B----4-:R-:W-:-:S05]  /*b3c0*/  IMAD.U32 R22, R22, 0x10000, RZ ;  /* 0x0001000016167824 */ /* 0x010fca00078e00ff */
        /* <DEDUP_REMOVED lines=15> */
.L_x_746:
        /* <DEDUP_REMOVED lines=15> */
[----:B01--4-:R-:W-:Y:S05]  /*b5b0*/  CALL.ABS.NOINC R14 ;  /* 0x000000000e007343 */ /* 0x013fea0003c00000 */
.L_x_775:
[----:B------:R-:W-:Y:S05]  /*b5c0*/  BRA `(.L_x_747) ;  /* 0x00000000001c7947 */ /* 0x000fea0003800000 */
.L_x_774:
[----:B----4-:R-:W-:-:S06]  /*b5d0*/  IMAD.U32 R4, R22, 0x10000, RZ ;  /* 0x0001000016047824 */ /* 0x010fcc00078e00ff */
[----:B------:R-:W0:Y:S02]  /*b5e0*/  F2I.U64.TRUNC R4, R4 ;  /* 0x0000000400047311 */ /* 0x000e24000020d800 */
[----:B0-----:R0:W-:Y:S01]  /*b5f0*/  STG.E.64 desc[UR36][R8.64], R4 ;  /* 0x0000000408007986 */ /* 0x0011e2000c101b24 */
[----:B------:R-:W-:Y:S05]  /*b600*/  BRA `(.L_x_747) ;  /* 0x00000000000c7947 */ /* 0x000fea0003800000 */
.L_x_773:
[----:B----4-:R-:W-:-:S04]  /*b610*/  IMAD.U32 R22, R22, 0x10000, RZ ;  /* 0x0001000016167824 */ /* 0x010fc800078e00ff */
[----:B------:R-:W0:Y:S02]  /*b620*/  F2I.FTZ.U32.TRUNC.NTZ R3, R22 ;  /* 0x0000001600037305 */ /* 0x000e24000021f000 */
[----:B0-----:R0:W-:Y:S02]  /*b630*/  STG.E desc[UR36][R8.64], R3 ;  /* 0x0000000308007986 */ /* 0x0011e4000c101924 */
.L_x_747:
[----:B------:R-:W-:-:S05]  /*b640*/  VIADD R25, R25, 0x80 ;  /* 0x0000008019197836 */ /* 0x000fca0000000000 */
[----:B------:R-:W-:-:S13]  /*b650*/  ISETP.GE.AND P0, PT, R25, R16, PT ;  /* 0x000000101900720c */ /* 0x000fda0003f06270 */
[----:B------:R-:W-:Y:S05]  /*b660*/  @P0 BRA `(.L_x_741) ;  /* 0x0000000c00f00947 */ /* 0x000fea0003800000 */
[----:B0-234-:R-:W0:Y:S01]  /*b670*/  LDC.64 R8, c[0x0][0x218] ;  /* 0x00008600ff087b82 */ /* 0x01de220000000a00 */
[----:B------:R-:W-:Y:S01]  /*b680*/  IMAD R0, R2, 0x200, R25 ;  /* 0x0000020002007824 */ /* 0x000fe200078e0219 */
[----:B------:R-:W-:Y:S01]  /*b690*/  PRMT R4, R19, 0x9910, RZ ;  /* 0x0000991013047816 */ /* 0x000fe200000000ff */
        /* <DEDUP_REMOVED lines=15> */
[----:B-1----:R-:W-:-:S06]  /*b790*/  IMAD.U32 R17, R17, 0x10000, RZ ;  /* 0x0001000011117824 */ /* 0x002fcc00078e00ff */
[----:B------:R-:W0:Y:S02]  /*b7a0*/  F2I.FTZ.TRUNC.NTZ R17, R17 ;  /* 0x0000001100117305 */ /* 0x000e24000021f100 */
[----:B0-----:R0:W-:Y:S01]  /*b7b0*/  STG.E.U8 desc[UR36][R8.64], R17 ;  /* 0x0000001108007986 */ /* 0x0011e2000c101124 */
[----:B------:R-:W-:Y:S05]  /*b7c0*/  BRA `(.L_x_781) ;  /* 0x0000000c00947947 */ /* 0x000fea0003800000 */
.L_x_779:
[----:B-1----:R-:W-:-:S06]  /*b7d0*/  IMAD.U32 R5, R17, 0x10000, RZ ;  /* 0x0001000011057824 */ /* 0x002fcc00078e00ff */
[----:B------:R-:W0:Y:S02]  /*b7e0*/  F2I.S64.TRUNC R4, R5 ;  /* 0x0000000500047311 */ /* 0x000e24000020d900 */
[----:B0-----:R0:W-:Y:S01]  /*b7f0*/  STG.E.U8 desc[UR36][R8.64], R4 ;  /* 0x0000000408007986 */ /* 0x0011e2000c101124 */
[----:B------:R-:W-:Y:S05]  /*b800*/  BRA `(.L_x_781) ;  /* 0x0000000c00847947 */ /* 0x000fea0003800000 */
.L_x_778:
[----:B------:R-:W-:-:S13]  /*b810*/  ISETP.NE.AND P0, PT, R0, 0x2, PT ;  /* 0x000000020000780c */ /* 0x000fda0003f05270 */
[----:B------:R-:W-:Y:S05]  /*b820*/  @!P0 BRA `(.L_x_782) ;  /* 0x0000000000308947 */ /* 0x000fea0003800000 */
[----:B------:R-:W-:-:S13]  /*b830*/  ISETP.NE.AND P0, PT, R0, 0x3, PT ;  /* 0x000000030000780c */ /* 0x000fda0003f05270 */
[----:B------:R-:W-:Y:S05]  /*b840*/  @!P0 BRA `(.L_x_783) ;  /* 0x0000000000188947 */ /* 0x000fea0003800000 */
[----:B------:R-:W-:-:S13]  /*b850*/  ISETP.NE.AND P0, PT, R0, 0x4, PT ;  /* 0x000000040000780c */ /* 0x000fda0003f05270 */
[----:B------:R-:W-:Y:S05]  /*b860*/  @P0 BRA `(.L_x_780) ;  /* 0x0000000c000c0947 */ /* 0x000fea0003800000 */
[----:B-1----:R-:W-:-:S06]  /*b870*/  IMAD.U32 R4, R17, 0x10000, RZ ;  /* 0x0001000011047824 */ /* 0x002fcc00078e00ff */
[----:B------:R-:W0:Y:S02]  /*b880*/  F2I.S64.TRUNC R4, R4 ;  /* 0x0000000400047311 */ /* 0x000e24000020d900 */
[----:B0-----:R0:W-:Y:S01]  /*b890*/  STG.E.64 desc[UR36][R8.64], R4 ;  /* 0x0000000408007986 */ /* 0x0011e2000c101b24 */
[----:B------:R-:W-:Y:S05]  /*b8a0*/  BRA `(.L_x_781) ;  /* 0x0000000c005c7947 */ /* 0x000fea0003800000 */
.L_x_783:
[----:B-1----:R-:W-:-:S06]  /*b8b0*/  IMAD.U32 R17, R17, 0x10000, RZ ;  /* 0x0001000011117824 */ /* 0x002fcc00078e00ff */
[----:B------:R-:W0:Y:S02]  /*b8c0*/  F2I.FTZ.TRUNC.NTZ R17, R17 ;  /* 0x0000001100117305 */ /* 0x000e24000021f100 */
[----:B0-----:R0:W-:Y:S01]  /*b8d0*/  STG.E desc[UR36][R8.64], R17 ;  /* 0x0000001108007986 */ /* 0x0011e2000c101924 */
[----:B------:R-:W-:Y:S05]  /*b8e0*/  BRA `(.L_x_781) ;  /* 0x0000000c004c7947 */ /* 0x000fea0003800000 */
.L_x_782:
[----:B-1----:R-:W-:-:S06]  /*b8f0*/  IMAD.U32 R17, R17, 0x10000, RZ ;  /* 0x0001000011117824 */ /* 0x002fcc00078e00ff */
[----:B------:R-:W0:Y:S02]  /*b900*/  F2I.FTZ.TRUNC.NTZ R17, R17 ;  /* 0x0000001100117305 */ /* 0x000e24000021f100 */
[----:B0-----:R0:W-:Y:S01]  /*b910*/  STG.E.U16 desc[UR36][R8.64], R17 ;  /* 0x0000001108007986 */ /* 0x0011e2000c101524 */
[----:B------:R-:W-:Y:S05]  /*b920*/  BRA `(.L_x_781) ;  /* 0x0000000c003c7947 */ /* 0x000fea0003800000 */
.L_x_777:
[----:B------:R-:W-:-:S13]  /*b930*/  ISETP.GT.AND P0, PT, R0, 0x6, PT ;  /* 0x000000060000780c */ /* 0x000fda0003f04270 */
[----:B------:R-:W-:Y:S05]  /*b940*/  @P0 BRA `(.L_x_784) ;  /* 0x00000000002c0947 */ /* 0x000fea0003800000 */
[----:B------:R-:W-:-:S13]  /*b950*/  ISETP.NE.AND P0, PT, R0, 0x5, PT ;  /* 0x000000050000780c */ /* 0x000fda0003f05270 */
[----:B------:R-:W-:Y:S05]  /*b960*/  @!P0 BRA `(.L_x_785) ;  /* 0x0000000000148947 */ /* 0x000fea0003800000 */
[----:B------:R-:W-:-:S13]  /*b970*/  ISETP.NE.AND P0, PT, R0, 0x6, PT ;  /* 0x000000060000780c */ /* 0x000fda0003f05270 */
[----:B------:R-:W-:Y:S05]  /*b980*/  @P0 BRA `(.L_x_780) ;  /* 0x0000000800c40947 */ /* 0x000fea0003800000 */
[----:B-1----:R-:W-:-:S05]  /*b990*/  IMAD.U32 R17, R17, 0x10000, RZ ;  /* 0x0001000011117824 */ /* 0x002fca00078e00ff */
[----:B------:R3:W-:Y:S01]  /*b9a0*/  STG.E desc[UR36][R8.64], R17 ;  /* 0x0000001108007986 */ /* 0x0007e2000c101924 */
[----:B------:R-:W-:Y:S05]  /*b9b0*/  BRA `(.L_x_781) ;  /* 0x0000000c00187947 */ /* 0x000fea0003800000 */
.L_x_785:
[----:B-1----:R-:W-:-:S05]  /*b9c0*/  IMAD.U32 R0, R17, 0x10000, RZ ;  /* 0x0001000011007824 */ /* 0x002fca00078e00ff */
[----:B------:R-:W-:-:S05]  /*b9d0*/  F2FP.F16.F32.PACK_AB R0, RZ, R0 ;  /* 0x00000000ff00723e */ /* 0x000fca00000000ff */
[----:B------:R4:W-:Y:S01]  /*b9e0*/  STG.E.U16 desc[UR36][R8.64], R0 ;  /* 0x0000000008007986 */ /* 0x0009e2000c101524 */
[----:B------:R-:W-:Y:S05]  /*b9f0*/  BRA `(.L_x_781) ;  /* 0x0000000c00087947 */ /* 0x000fea0003800000 */
.L_x_784:
        /* <DEDUP_REMOVED lines=8> */
[----:B------:R1:W-:Y:S01]  /*ba80*/  STG.E.64 desc[UR36][R8.64], R4 ;  /* 0x0000000408007986 */ /* 0x0003e2000c101b24 */
[----:B------:R-:W-:Y:S05]  /*ba90*/  BRA `(.L_x_781) ;  /* 0x0000000800e07947 */ /* 0x000fea0003800000 */
.L_x_787:
[----:B-1----:R-:W-:-:S05]  /*baa0*/  IMAD.U32 R17, R17, 0x10000, RZ ;  /* 0x0001000011117824 */ /* 0x002fca00078e00ff */
[----:B------:R-:W-:-:S04]  /*bab0*/  F2FP.F16.F32.PACK_AB R3, RZ, R17 ;  /* 0x00000011ff03723e */ /* 0x000fc800000000ff */
[----:B------:R-:W-:-:S05]  /*bac0*/  PRMT R3, R3, 0x5410, RZ ;  /* 0x0000541003037816 */ /* 0x000fca00000000ff */
[----:B------:R2:W-:Y:S01]  /*bad0*/  STG.E desc[UR36][R8.64], R3 ;  /* 0x0000000308007986 */ /* 0x0005e2000c101924 */
[----:B------:R-:W-:Y:S05]  /*bae0*/  BRA `(.L_x_781) ;  /* 0x0000000800cc7947 */ /* 0x000fea0003800000 */
.L_x_786:
[----:B-1----:R-:W-:-:S04]  /*baf0*/  IMAD.U32 R4, R17, 0x10000, RZ ;  /* 0x0001000011047824 */ /* 0x002fc800078e00ff */
[----:B------:R-:W-:-:S06]  /*bb00*/  FMUL.FTZ R4, R4, 1 ;  /* 0x3f80000004047820 */ /* 0x000fcc0000410000 */
[----:B------:R-:W0:Y:S02]  /*bb10*/  F2F.F64.F32 R4, R4 ;  /* 0x0000000400047310 */ /* 0x000e240000201800 */
[----:B0-----:R0:W-:Y:S01]  /*bb20*/  STG.E.64 desc[UR36][R8.64], R4 ;  /* 0x0000000408007986 */ /* 0x0011e2000c101b24 */
[----:B------:R-:W-:Y:S05]  /*bb30*/  BRA `(.L_x_781) ;  /* 0x0000000800b87947 */ /* 0x000fea0003800000 */
.L_x_776:
        /* <DEDUP_REMOVED lines=11> */
[----:B------:R0:W-:Y:S01]  /*bbf0*/  STG.E.U8 desc[UR36][R8.64], R3 ;  /* 0x0000000308007986 */ /* 0x0001e2000c101124 */
[----:B------:R-:W-:Y:S05]  /*bc00*/  BRA `(.L_x_781) ;  /* 0x0000000800847947 */ /* 0x000fea0003800000 */
.L_x_790:
[----:B-1----:R-:W-:Y:S01]  /*bc10*/  IMAD.U32 R17, R17, 0x10000, RZ ;  /* 0x0001000011117824 */ /* 0x002fe200078e00ff */
[----:B------:R-:W-:-:S03]  /*bc20*/  CS2R R6, SRZ ;  /* 0x0000000000067805 */ /* 0x000fc6000001ff00 */
[----:B------:R-:W-:-:S06]  /*bc30*/  FMUL.FTZ R4, R17, 1 ;  /* 0x3f80000011047820 */ /* 0x000fcc0000410000 */
[----:B------:R-:W0:Y:S02]  /*bc40*/  F2F.F64.F32 R4, R4 ;  /* 0x0000000400047310 */ /* 0x000e240000201800 */
[----:B0-----:R0:W-:Y:S01]  /*bc50*/  STG.E.128 desc[UR36][R8.64], R4 ;  /* 0x0000000408007986 */ /* 0x0011e2000c101d24 */
[----:B------:R-:W-:Y:S05]  /*bc60*/  BRA `(.L_x_781) ;  /* 0x00000008006c7947 */ /* 0x000fea0003800000 */
.L_x_789:
        /* <DEDUP_REMOVED lines=21> */
.L_x_794:
[----:B------:R-:W-:Y:S05]  /*bdc0*/  BSYNC B0 ;  /* 0x0000000000007941 */ /* 0x000fea0003800000 */
.L_x_793:
[----:B------:R-:W-:-:S05]  /*bdd0*/  LOP3.LUT R5, R0, R5, RZ, 0xfc, !PT ;  /* 0x0000000500057212 */ /* 0x000fca00078efcff */
[----:B------:R0:W-:Y:S01]  /*bde0*/  STG.E.U8 desc[UR36][R8.64], R5 ;  /* 0x0000000508007986 */ /* 0x0001e2000c101124 */
[----:B------:R-:W-:Y:S05]  /*bdf0*/  BRA `(.L_x_781) ;  /* 0x0000000800087947 */ /* 0x000fea0003800000 */
.L_x_792:
[----:B-1----:R-:W-:Y:S01]  /*be00*/  IMAD.U32 R17, R17, 0x10000, RZ ;  /* 0x0001000011117824 */ /* 0x002fe200078e00ff */
        /* <DEDUP_REMOVED lines=12> */
.L_x_796:
[----:B------:R-:W-:Y:S01]  /*bed0*/  IMAD.MOV.U32 R0, RZ, RZ, 0x7f ;  /* 0x0000007fff007424 */ /* 0x000fe200078e00ff */
[----:B------:R-:W-:-:S04]  /*bee0*/  ISETP.GT.U32.AND P0, PT, R3, 0x7f800000, PT ;  /* 0x7f8000000300780c */ /* 0x000fc80003f04070 */
[----:B------:R-:W-:-:S09]  /*bef0*/  SEL R0, R0, 0x7c, P0 ;  /* 0x0000007c00007807 */ /* 0x000fd20000000000 */
.L_x_797:
[----:B------:R-:W-:Y:S05]  /*bf00*/  BSYNC B0 ;  /* 0x0000000000007941 */ /* 0x000fea0003800000 */
.L_x_795:
[----:B------:R-:W-:-:S04]  /*bf10*/  LOP3.LUT R3, R17, 0x80000000, RZ, 0xc0, !PT ;  /* 0x8000000011037812 */ /* 0x000fc800078ec0ff */
[----:B------:R-:W-:-:S04]  /*bf20*/  SHF.R.U32.HI R3, RZ, 0x18, R3 ;  /* 0x00000018ff037819 */ /* 0x000fc80000011603 */
[----:B------:R-:W-:-:S05]  /*bf30*/  LOP3.LUT R3, R0, R3, RZ, 0xfc, !PT ;  /* 0x0000000300037212 */ /* 0x000fca00078efcff */
[----:B------:R0:W-:Y:S01]  /*bf40*/  STG.E.U8 desc[UR36][R8.64], R3 ;  /* 0x0000000308007986 */ /* 0x0001e2000c101124 */
[----:B------:R-:W-:Y:S05]  /*bf50*/  BRA `(.L_x_781) ;  /* 0x0000000400b07947 */ /* 0x000fea0003800000 */
.L_x_791:
[----:B-1----:R0:W-:Y:S01]  /*bf60*/  STG.E.U16 desc[UR36][R8.64], R17 ;  /* 0x0000001108007986 */ /* 0x0021e2000c101524 */
[----:B------:R-:W-:Y:S05]  /*bf70*/  BRA `(.L_x_781) ;  /* 0x0000000400a87947 */ /* 0x000fea0003800000 */
.L_x_788:
        /* <DEDUP_REMOVED lines=9> */
[----:B------:R-:W0:Y:S02]  /*c010*/  F2I.FTZ.U32.TRUNC.NTZ R3, R3 ;  /* 0x0000000300037305 */ /* 0x000e24000021f000 */
[----:B0-----:R0:W-:Y:S01]  /*c020*/  STG.E.U16 desc[UR36][R8.64], R3 ;  /* 0x0000000308007986 */ /* 0x0011e2000c101524 */
[----:B------:R-:W-:Y:S05]  /*c030*/  BRA `(.L_x_781) ;  /* 0x0000000400787947 */ /* 0x000fea0003800000 */
.L_x_800:
[----:B-1----:R-:W-:Y:S01]  /*c040*/  IMAD.U32 R17, R17, 0x10000, RZ ;  /* 0x0001000011117824 */ /* 0x002fe200078e00ff */
        /* <DEDUP_REMOVED lines=16> */
.L_x_803:
[----:B------:R-:W-:-:S04]  /*c150*/  LOP3.LUT R3, R17, 0x80000000, RZ, 0xc0, !PT ;  /* 0x8000000011037812 */ /* 0x000fc800078ec0ff */
[----:B------:R-:W-:-:S04]  /*c160*/  SHF.R.U32.HI R3, RZ, 0x18, R3 ;  /* 0x00000018ff037819 */ /* 0x000fc80000011603 */
[----:B------:R-:W-:-:S04]  /*c170*/  LOP3.LUT R0, R0, R3, RZ, 0xfc, !PT ;  /* 0x0000000300007212 */ /* 0x000fc800078efcff */
[----:B------:R-:W-:-:S07]  /*c180*/  PRMT R4, R0, 0x7610, R4 ;  /* 0x0000761000047816 */ /* 0x000fce0000000004 */
.L_x_802:
[----:B------:R-:W-:Y:S05]  /*c190*/  BSYNC B0 ;  /* 0x0000000000007941 */ /* 0x000fea0003800000 */
.L_x_801:
[----:B------:R0:W-:Y:S01]  /*c1a0*/  STG.E.U8 desc[UR36][R8.64], R4 ;  /* 0x0000000408007986 */ /* 0x0001e2000c101124 */
[----:B------:R-:W-:Y:S05]  /*c1b0*/  BRA `(.L_x_781) ;  /* 0x0000000400187947 */ /* 0x000fea0003800000 */
.L_x_799:
        /* <DEDUP_REMOVED lines=17> */
.L_x_806:
[----:B------:R-:W-:-:S04]  /*c2d0*/  LOP3.LUT R3, R17, 0x80000000, RZ, 0xc0, !PT ;  /* 0x8000000011037812 */ /* 0x000fc800078ec0ff */
[----:B------:R-:W-:-:S04]  /*c2e0*/  SHF.R.U32.HI R3, RZ, 0x18, R3 ;  /* 0x00000018ff037819 */ /* 0x000fc80000011603 */
[----:B------:R-:W-:-:S04]  /*c2f0*/  LOP3.LUT R0, R0, R3, RZ, 0xfc, !PT ;  /* 0x0000000300007212 */ /* 0x000fc800078efcff */
[----:B------:R-:W-:-:S07]  /*c300*/  PRMT R4, R0, 0x7610, R4 ;  /* 0x0000761000047816 */ /* 0x000fce0000000004 */
.L_x_805:
[----:B------:R-:W-:Y:S05]  /*c310*/  BSYNC B0 ;  /* 0x0000000000007941 */ /* 0x000fea0003800000 */
.L_x_804:
[----:B------:R0:W-:Y:S01]  /*c320*/  STG.E.U8 desc[UR36][R8.64], R4 ;  /* 0x0000000408007986 */ /* 0x0001e2000c101124 */
[----:B------:R-:W-:Y:S05]  /*c330*/  BRA `(.L_x_781) ;  /* 0x0000000000b87947 */ /* 0x000fea0003800000 */
.L_x_798:
[----:B------:R-:W-:-:S13]  /*c340*/  ISETP.NE.AND P0, PT, R0, 0x1c, PT ;  /* 0x0000001c0000780c */ /* 0x000fda0003f05270 */
[----:B------:R-:W-:Y:S05]  /*c350*/  @!P0 BRA `(.L_x_807) ;  /* 0x0000000000a48947 */ /* 0x000fea0003800000 */
[----:B------:R-:W-:-:S13]  /*c360*/  ISETP.NE.AND P0, PT, R0, 0x1d, PT ;  /* 0x0000001d0000780c */ /* 0x000fda0003f05270 */
[----:B------:R-:W-:Y:S05]  /*c370*/  @!P0 BRA `(.L_x_808) ;  /* 0x00000000008c8947 */ /* 0x000fea0003800000 */
[----:B------:R-:W-:-:S13]  /*c380*/  ISETP.NE.AND P0, PT, R0, 0x2c, PT ;  /* 0x0000002c0000780c */ /* 0x000fda0003f05270 */
[----:B------:R-:W-:Y:S05]  /*c390*/  @P0 BRA `(.L_x_780) ;  /* 0x0000000000400947 */ /* 0x000fea0003800000 */
[----:B-1----:R-:W-:-:S05]  /*c3a0*/  IMAD.U32 R4, R17, 0x10000, RZ ;  /* 0x0001000011047824 */ /* 0x002fca00078e00ff */
        /* <DEDUP_REMOVED lines=15> */
.L_x_780:
        /* <DEDUP_REMOVED lines=15> */
[----:B01----:R-:W-:Y:S05]  /*c590*/  CALL.ABS.NOINC R14 ;  /* 0x000000000e007343 */ /* 0x003fea0003c00000 */
.L_x_809:
[----:B------:R-:W-:Y:S05]  /*c5a0*/  BRA `(.L_x_781) ;  /* 0x00000000001c7947 */ /* 0x000fea0003800000 */
.L_x_808:
[----:B-1----:R-:W-:-:S06]  /*c5b0*/  IMAD.U32 R4, R17, 0x10000, RZ ;  /* 0x0001000011047824 */ /* 0x002fcc00078e00ff */
[----:B------:R-:W0:Y:S02]  /*c5c0*/  F2I.U64.TRUNC R4, R4 ;  /* 0x0000000400047311 */ /* 0x000e24000020d800 */
[----:B0-----:R0:W-:Y:S01]  /*c5d0*/  STG.E.64 desc[UR36][R8.64], R4 ;  /* 0x0000000408007986 */ /* 0x0011e2000c101b24 */
[----:B------:R-:W-:Y:S05]  /*c5e0*/  BRA `(.L_x_781) ;  /* 0x00000000000c7947 */ /* 0x000fea0003800000 */
.L_x_807:
[----:B-1----:R-:W-:-:S06]  /*c5f0*/  IMAD.U32 R17, R17, 0x10000, RZ ;  /* 0x0001000011117824 */ /* 0x002fcc00078e00ff */
[----:B------:R-:W0:Y:S02]  /*c600*/  F2I.FTZ.U32.TRUNC.NTZ R17, R17 ;  /* 0x0000001100117305 */ /* 0x000e24000021f000 */
[----:B0-----:R0:W-:Y:S02]  /*c610*/  STG.E desc[UR36][R8.64], R17 ;  /* 0x0000001108007986 */ /* 0x0011e4000c101924 */
.L_x_781:
[----:B------:R-:W-:-:S07]  /*c620*/  VIADD R25, R25, 0x80 ;  /* 0x0000008019197836 */ /* 0x000fce0000000000 */
.L_x_741:
[----:B------:R-:W-:Y:S05]  /*c630*/  BSYNC B6 ;  /* 0x0000000000067941 */ /* 0x000fea0003800000 */
.L_x_740:
[----:B------:R-:W-:-:S13]  /*c640*/  ISETP.GE.AND P0, PT, R25, R16, PT ;  /* 0x000000101900720c */ /* 0x000fda0003f06270 */
[----:B------:R-:W-:Y:S05]  /*c650*/  @P0 EXIT ;  /* 0x000000000000094d */ /* 0x000fea0003800000 */
[----:B01-3--:R-:W0:Y:S01]  /*c660*/  LDC.64 R4, c[0x0][0x218] ;  /* 0x00008600ff047b82 */ /* 0x00be220000000a00 */
[----:B--2-4-:R-:W-:Y:S01]  /*c670*/  PRMT R0, R19, 0x9910, RZ ;  /* 0x0000991013007816 */ /* 0x014fe200000000ff */
        /* <DEDUP_REMOVED lines=15> */
[----:B------:R-:W-:-:S04]  /*c770*/  IMAD.U32 R18, R18, 0x10000, RZ ;  /* 0x0001000012127824 */ /* 0x000fc800078e00ff */
[----:B------:R-:W0:Y:S02]  /*c780*/  F2I.FTZ.TRUNC.NTZ R5, R18 ;  /* 0x0000001200057305 */ /* 0x000e24000021f100 */
[----:B0-----:R-:W-:Y:S01]  /*c790*/  STG.E.U8 desc[UR36][R2.64], R5 ;  /* 0x0000000502007986 */ /* 0x001fe2000c101124 */
[----:B------:R-:W-:Y:S05]  /*c7a0*/  EXIT ;  /* 0x000000000000794d */ /* 0x000fea0003800000 */
.L_x_813:
[----:B------:R-:W-:-:S06]  /*c7b0*/  IMAD.U32 R5, R18, 0x10000, RZ ;  /* 0x0001000012057824 */ /* 0x000fcc00078e00ff */
[----:B------:R-:W0:Y:S02]  /*c7c0*/  F2I.S64.TRUNC R4, R5 ;  /* 0x0000000500047311 */ /* 0x000e24000020d900 */
[----:B0-----:R-:W-:Y:S01]  /*c7d0*/  STG.E.U8 desc[UR36][R2.64], R4 ;  /* 0x0000000402007986 */ /* 0x001fe2000c101124 */
[----:B------:R-:W-:Y:S05]  /*c7e0*/  EXIT ;  /* 0x000000000000794d */ /* 0x000fea0003800000 */
.L_x_812:
[----:B------:R-:W-:-:S13]  /*c7f0*/  ISETP.NE.AND P0, PT, R0, 0x2, PT ;  /* 0x000000020000780c */ /* 0x000fda0003f05270 */
[----:B------:R-:W-:Y:S05]  /*c800*/  @!P0 BRA `(.L_x_815) ;  /* 0x0000000000308947 */ /* 0x000fea0003800000 */
[----:B------:R-:W-:-:S13]  /*c810*/  ISETP.NE.AND P0, PT, R0, 0x3, PT ;  /* 0x000000030000780c */ /* 0x000fda0003f05270 */
[----:B------:R-:W-:Y:S05]  /*c820*/  @!P0 BRA `(.L_x_816) ;  /* 0x0000000000188947 */ /* 0x000fea0003800000 */
[----:B------:R-:W-:-:S13]  /*c830*/  ISETP.NE.AND P0, PT, R0, 0x4, PT ;  /* 0x000000040000780c */ /* 0x000fda0003f05270 */
[----:B------:R-:W-:Y:S05]  /*c840*/  @P0 BRA `(.L_x_814) ;  /* 0x0000000c000c0947 */ /* 0x000fea0003800000 */
[----:B------:R-:W-:-:S06]  /*c850*/  IMAD.U32 R4, R18, 0x10000, RZ ;  /* 0x0001000012047824 */ /* 0x000fcc00078e00ff */
[----:B------:R-:W0:Y:S02]  /*c860*/  F2I.S64.TRUNC R4, R4 ;  /* 0x0000000400047311 */ /* 0x000e24000020d900 */
[----:B0-----:R-:W-:Y:S01]  /*c870*/  STG.E.64 desc[UR36][R2.64], R4 ;  /* 0x0000000402007986 */ /* 0x001fe2000c101b24 */
[----:B------:R-:W-:Y:S05]  /*c880*/  EXIT ;  /* 0x000000000000794d */ /* 0x000fea0003800000 */
.L_x_816:
[----:B------:R-:W-:-:S04]  /*c890*/  IMAD.U32 R18, R18, 0x10000, RZ ;  /* 0x0001000012127824 */ /* 0x000fc800078e00ff */
[----:B------:R-:W0:Y:S02]  /*c8a0*/  F2I.FTZ.TRUNC.NTZ R5, R18 ;  /* 0x0000001200057305 */ /* 0x000e24000021f100 */
[----:B0-----:R-:W-:Y:S01]  /*c8b0*/  STG.E desc[UR36][R2.64], R5 ;  /* 0x0000000502007986 */ /* 0x001fe2000c101924 */
[----:B------:R-:W-:Y:S05]  /*c8c0*/  EXIT ;  /* 0x000000000000794d */ /* 0x000fea0003800000 */
.L_x_815:
[----:B------:R-:W-:-:S04]  /*c8d0*/  IMAD.U32 R18, R18, 0x10000, RZ ;  /* 0x0001000012127824 */ /* 0x000fc800078e00ff */
[----:B------:R-:W0:Y:S02]  /*c8e0*/  F2I.FTZ.TRUNC.NTZ R5, R18 ;  /* 0x0000001200057305 */ /* 0x000e24000021f100 */
[----:B0-----:R-:W-:Y:S01]  /*c8f0*/  STG.E.U16 desc[UR36][R2.64], R5 ;  /* 0x0000000502007986 */ /* 0x001fe2000c101524 */
[----:B------:R-:W-:Y:S05]  /*c900*/  EXIT ;  /* 0x000000000000794d */ /* 0x000fea0003800000 */
.L_x_811:
[----:B------:R-:W-:-:S13]  /*c910*/  ISETP.GT.AND P0, PT, R0, 0x6, PT ;  /* 0x000000060000780c */ /* 0x000fda0003f04270 */
[----:B------:R-:W-:Y:S05]  /*c920*/  @P0 BRA `(.L_x_817) ;  /* 0x00000000002c0947 */ /* 0x000fea0003800000 */
[----:B------:R-:W-:-:S13]  /*c930*/  ISETP.NE.AND P0, PT, R0, 0x5, PT ;  /* 0x000000050000780c */ /* 0x000fda0003f05270 */
[----:B------:R-:W-:Y:S05]  /*c940*/  @!P0 BRA `(.L_x_818) ;  /* 0x0000000000148947 */ /* 0x000fea0003800000 */
[----:B------:R-:W-:-:S13]  /*c950*/  ISETP.NE.AND P0, PT, R0, 0x6, PT ;  /* 0x000000060000780c */ /* 0x000fda0003f05270 */
[----:B------:R-:W-:Y:S05]  /*c960*/  @P0 BRA `(.L_x_814) ;  /* 0x0000000800c40947 */ /* 0x000fea0003800000 */
[----:B------:R-:W-:-:S05]  /*c970*/  IMAD.U32 R5, R18, 0x10000, RZ ;  /* 0x0001000012057824 */ /* 0x000fca00078e00ff */
[----:B------:R-:W-:Y:S01]  /*c980*/  STG.E desc[UR36][R2.64], R5 ;  /* 0x0000000502007986 */ /* 0x000fe2000c101924 */
[----:B------:R-:W-:Y:S05]  /*c990*/  EXIT ;  /* 0x000000000000794d */ /* 0x000fea0003800000 */
.L_x_818:
[----:B------:R-:W-:-:S05]  /*c9a0*/  IMAD.U32 R0, R18, 0x10000, RZ ;  /* 0x0001000012007824 */ /* 0x000fca00078e00ff */
[----:B------:R-:W-:-:S05]  /*c9b0*/  F2FP.F16.F32.PACK_AB R0, RZ, R0 ;  /* 0x00000000ff00723e */ /* 0x000fca00000000ff */
[----:B------:R-:W-:Y:S01]  /*c9c0*/  STG.E.U16 desc[UR36][R2.64], R0 ;  /* 0x0000000002007986 */ /* 0x000fe2000c101524 */
[----:B------:R-:W-:Y:S05]  /*c9d0*/  EXIT ;  /* 0x000000000000794d */ /* 0x000fea0003800000 */
.L_x_817:
[----:B------:R-:W-:-:S13]  /*c9e0*/  ISETP.NE.AND P0, PT, R0, 0x7, PT ;  /* 0x000000070000780c */ /* 0x000fda0003f05270 */
[----:B------:R-:W-:Y:S05]  /*c9f0*/  @!P0 BRA `(.L_x_819) ;  /* 0x0000000000348947 */ /* 0x000fea0003800000 */
[----:B------:R-:W-:-:S13]  /*ca00*/  ISETP.NE.AND P0, PT, R0, 0x8, PT ;  /* 0x000000080000780c */ /* 0x000fda0003f05270 */
[----:B------:R-:W-:Y:S05]  /*ca10*/  @!P0 BRA `(.L_x_820) ;  /* 0x0000000000188947 */ /* 0x000fea0003800000 */
[----:B------:R-:W-:-:S13]  /*ca20*/  ISETP.NE.AND P0, PT, R0, 0x9, PT ;  /* 0x000000090000780c */ /* 0x000fda0003f05270 */
[----:B------:R-:W-:Y:S05]  /*ca30*/  @P0 BRA `(.L_x_814) ;  /* 0x0000000800900947 */ /* 0x000fea0003800000 */
[----:B------:R-:W-:Y:S02]  /*ca40*/  IMAD.U32 R18, R18, 0x10000, RZ ;  /* 0x0001000012127824 */ /* 0x000fe400078e00ff */
[----:B------:R-:W-:-:S05]  /*ca50*/  IMAD.MOV.U32 R19, RZ, RZ, RZ ;  /* 0x000000ffff137224 */ /* 0x000fca00078e00ff */
[----:B------:R-:W-:Y:S01]  /*ca60*/  STG.E.64 desc[UR36][R2.64], R18 ;  /* 0x0000001202007986 */ /* 0x000fe2000c101b24 */
[----:B------:R-:W-:Y:S05]  /*ca70*/  EXIT ;  /* 0x000000000000794d */ /* 0x000fea0003800000 */
.L_x_820:
[----:B------:R-:W-:-:S05]  /*ca80*/  IMAD.U32 R18, R18, 0x10000, RZ ;  /* 0x0001000012127824 */ /* 0x000fca00078e00ff */
[----:B------:R-:W-:-:S04]  /*ca90*/  F2FP.F16.F32.PACK_AB R5, RZ, R18 ;  /* 0x00000012ff05723e */ /* 0x000fc800000000ff */
[----:B------:R-:W-:-:S05]  /*caa0*/  PRMT R5, R5, 0x5410, RZ ;  /* 0x0000541005057816 */ /* 0x000fca00000000ff */
[----:B------:R-:W-:Y:S01]  /*cab0*/  STG.E desc[UR36][R2.64], R5 ;  /* 0x0000000502007986 */ /* 0x000fe2000c101924 */
[----:B------:R-:W-:Y:S05]  /*cac0*/  EXIT ;  /* 0x000000000000794d */ /* 0x000fea0003800000 */
.L_x_819:
[----:B------:R-:W-:-:S04]  /*cad0*/  IMAD.U32 R4, R18, 0x10000, RZ ;  /* 0x0001000012047824 */ /* 0x000fc800078e00ff */
[----:B------:R-:W-:-:S06]  /*cae0*/  FMUL.FTZ R4, R4, 1 ;  /* 0x3f80000004047820 */ /* 0x000fcc0000410000 */
[----:B------:R-:W0:Y:S02]  /*caf0*/  F2F.F64.F32 R4, R4 ;  /* 0x0000000400047310 */ /* 0x000e240000201800 */
[----:B0-----:R-:W-:Y:S01]  /*cb00*/  STG.E.64 desc[UR36][R2.64], R4 ;  /* 0x0000000402007986 */ /* 0x001fe2000c101b24 */
[----:B------:R-:W-:Y:S05]  /*cb10*/  EXIT ;  /* 0x000000000000794d */ /* 0x000fea0003800000 */
.L_x_810:
        /* <DEDUP_REMOVED lines=8> */
[----:B------:R-:W-:-:S05]  /*cba0*/  IMAD.U32 R18, R18, 0x10000, RZ ;  /* 0x0001000012127824 */ /* 0x000fca00078e00ff */
[----:B------:R-:W-:-:S04]  /*cbb0*/  FSETP.NEU.FTZ.AND P0, PT, R18, RZ, PT ;  /* 0x000000ff1200720b */ /* 0x000fc80003f1d000 */
[----:B------:R-:W-:-:S05]  /*cbc0*/  SEL R5, RZ, 0x1, !P0 ;  /* 0x00000001ff057807 */ /* 0x000fca0004000000 */
[----:B------:R-:W-:Y:S01]  /*cbd0*/  STG.E.U8 desc[UR36][R2.64], R5 ;  /* 0x0000000502007986 */ /* 0x000fe2000c101124 */
[----:B------:R-:W-:Y:S05]  /*cbe0*/  EXIT ;  /* 0x000000000000794d */ /* 0x000fea0003800000 */
.L_x_823:
[----:B------:R-:W-:Y:S01]  /*cbf0*/  IMAD.U32 R18, R18, 0x10000, RZ ;  /* 0x0001000012127824 */ /* 0x000fe200078e00ff */
[----:B------:R-:W-:-:S03]  /*cc00*/  CS2R R6, SRZ ;  /* 0x0000000000067805 */ /* 0x000fc6000001ff00 */
[----:B------:R-:W-:-:S06]  /*cc10*/  FMUL.FTZ R4, R18, 1 ;  /* 0x3f80000012047820 */ /* 0x000fcc0000410000 */
[----:B------:R-:W0:Y:S02]  /*cc20*/  F2F.F64.F32 R4, R4 ;  /* 0x0000000400047310 */ /* 0x000e240000201800 */
[----:B0-----:R-:W-:Y:S01]  /*cc30*/  STG.E.128 desc[UR36][R2.64], R4 ;  /* 0x0000000402007986 */ /* 0x001fe2000c101d24 */
[----:B------:R-:W-:Y:S05]  /*cc40*/  EXIT ;  /* 0x000000000000794d */ /* 0x000fea0003800000 */
.L_x_822:
[----:B------:R-:W-:-:S13]  /*cc50*/  ISETP.NE.AND P0, PT, R0, 0xf, PT ;  /* 0x0000000f0000780c */ /* 0x000fda0003f05270 */
[----:B------:R-:W-:Y:S05]  /*cc60*/  @!P0 BRA `(.L_x_824) ;  /* 0x0000000000b48947 */ /* 0x000fea0003800000 */
[----:B------:R-:W-:-:S13]  /*cc70*/  ISETP.NE.AND P0, PT, R0, 0x17, PT ;  /* 0x000000170000780c */ /* 0x000fda0003f05270 */
[----:B------:R-:W-:Y:S05]  /*cc80*/  @!P0 BRA `(.L_x_825) ;  /* 0x0000000000548947 */ /* 0x000fea0003800000 */
[----:B------:R-:W-:-:S13]  /*cc90*/  ISETP.NE.AND P0, PT, R0, 0x18, PT ;  /* 0x000000180000780c */ /* 0x000fda0003f05270 */
[----:B------:R-:W-:Y:S05]  /*cca0*/  @P0 BRA `(.L_x_814) ;  /* 0x0000000400f40947 */ /* 0x000fea0003800000 */
[----:B------:R-:W-:Y:S01]  /*ccb0*/  IMAD.U32 R7, R18, 0x10000, RZ ;  /* 0x0001000012077824 */ /* 0x000fe200078e00ff */
        /* <DEDUP_REMOVED lines=14> */
.L_x_827:
[----:B------:R-:W-:Y:S05]  /*cda0*/  BSYNC B0 ;  /* 0x0000000000007941 */ /* 0x000fea0003800000 */
.L_x_826:
[----:B------:R-:W-:-:S05]  /*cdb0*/  LOP3.LUT R5, R0, R5, RZ, 0xfc, !PT ;  /* 0x0000000500057212 */ /* 0x000fca00078efcff */
[----:B------:R-:W-:Y:S01]  /*cdc0*/  STG.E.U8 desc[UR36][R2.64], R5 ;  /* 0x0000000502007986 */ /* 0x000fe2000c101124 */
[----:B------:R-:W-:Y:S05]  /*cdd0*/  EXIT ;  /* 0x000000000000794d */ /* 0x000fea0003800000 */
.L_x_825:
[----:B------:R-:W-:Y:S01]  /*cde0*/  IMAD.U32 R5, R18, 0x10000, RZ ;  /* 0x0001000012057824 */ /* 0x000fe200078e00ff */
        /* <DEDUP_REMOVED lines=12> */
.L_x_829:
[----:B------:R-:W-:Y:S01]  /*ceb0*/  IMAD.MOV.U32 R0, RZ, RZ, 0x7f ;  /* 0x0000007fff007424 */ /* 0x000fe200078e00ff */
[----:B------:R-:W-:-:S04]  /*cec0*/  ISETP.GT.U32.AND P0, PT, R4, 0x7f800000, PT ;  /* 0x7f8000000400780c */ /* 0x000fc80003f04070 */
[----:B------:R-:W-:-:S09]  /*ced0*/  SEL R0, R0, 0x7c, P0 ;  /* 0x0000007c00007807 */ /* 0x000fd20000000000 */
.L_x_830:
[----:B------:R-:W-:Y:S05]  /*cee0*/  BSYNC B0 ;  /* 0x0000000000007941 */ /* 0x000fea0003800000 */
.L_x_828:
[----:B------:R-:W-:-:S04]  /*cef0*/  LOP3.LUT R4, R5, 0x80000000, RZ, 0xc0, !PT ;  /* 0x8000000005047812 */ /* 0x000fc800078ec0ff */
[----:B------:R-:W-:-:S04]  /*cf00*/  SHF.R.U32.HI R5, RZ, 0x18, R4 ;  /* 0x00000018ff057819 */ /* 0x000fc80000011604 */
[----:B------:R-:W-:-:S05]  /*cf10*/  LOP3.LUT R5, R0, R5, RZ, 0xfc, !PT ;  /* 0x0000000500057212 */ /* 0x000fca00078efcff */
[----:B------:R-:W-:Y:S01]  /*cf20*/  STG.E.U8 desc[UR36][R2.64], R5 ;  /* 0x0000000502007986 */ /* 0x000fe2000c101124 */
[----:B------:R-:W-:Y:S05]  /*cf30*/  EXIT ;  /* 0x000000000000794d */ /* 0x000fea0003800000 */
.L_x_824:
[----:B------:R-:W-:Y:S01]  /*cf40*/  STG.E.U16 desc[UR36][R2.64], R18 ;  /* 0x0000001202007986 */ /* 0x000fe2000c101524 */
[----:B------:R-:W-:Y:S05]  /*cf50*/  EXIT ;  /* 0x000000000000794d */ /* 0x000fea0003800000 */
.L_x_821:
        /* <DEDUP_REMOVED lines=8> */
[----:B------:R-:W-:-:S06]  /*cfe0*/  IMAD.U32 R5, R18, 0x10000, RZ ;  /* 0x0001000012057824 */ /* 0x000fcc00078e00ff */
[----:B------:R-:W0:Y:S02]  /*cff0*/  F2I.FTZ.U32.TRUNC.NTZ R5, R5 ;  /* 0x0000000500057305 */ /* 0x000e24000021f000 */
[----:B0-----:R-:W-:Y:S01]  /*d000*/  STG.E.U16 desc[UR36][R2.64], R5 ;  /* 0x0000000502007986 */ /* 0x001fe2000c101524 */
[----:B------:R-:W-:Y:S05]  /*d010*/  EXIT ;  /* 0x000000000000794d */ /* 0x000fea0003800000 */
.L_x_833:
[----:B------:R-:W-:Y:S01]  /*d020*/  IMAD.U32 R7, R18, 0x10000, RZ ;  /* 0x0001000012077824 */ /* 0x000fe200078e00ff */
        /* <DEDUP_REMOVED lines=12> */
[----:B------:R-:W-:-:S05]  /*d0f0*/  FADD.FTZ R0, R5, 8192 ;  /* 0x4600000005007421 */ /* 0x000fca0000010000 */
[----:B------:R-:W-:Y:S02]  /*d100*/  LOP3.LUT P0, R4, R0, 0xff, RZ, 0xc0, !PT ;  /* 0x000000ff00047812 */ /* 0x000fe4000780c0ff */
[----:B------:R-:W-:-:S11]  /*d110*/  PRMT R0, RZ, 0x7610, R0 ;  /* 0x00007610ff007816 */ /* 0x000fd60000000000 */
[----:B------:R-:W-:Y:S05]  /*d120*/  @!P0 BRA `(.L_x_835) ;  /* 0x0000000000108947 */ /* 0x000fea0003800000 */
.L_x_836:
[----:B------:R-:W-:-:S04]  /*d130*/  LOP3.LUT R0, R7, 0x80000000, RZ, 0xc0, !PT ;  /* 0x8000000007007812 */ /* 0x000fc800078ec0ff */
[----:B------:R-:W-:-:S04]  /*d140*/  SHF.R.U32.HI R5, RZ, 0x18, R0 ;  /* 0x00000018ff057819 */ /* 0x000fc80000011600 */
[----:B------:R-:W-:-:S04]  /*d150*/  LOP3.LUT R4, R4, R5, RZ, 0xfc, !PT ;  /* 0x0000000504047212 */ /* 0x000fc800078efcff */
[----:B------:R-:W-:-:S07]  /*d160*/  PRMT R0, R4, 0x7610, R0 ;  /* 0x0000761004007816 */ /* 0x000fce0000000000 */
.L_x_835:
[----:B------:R-:W-:Y:S05]  /*d170*/  BSYNC B0 ;  /* 0x0000000000007941 */ /* 0x000fea0003800000 */
.L_x_834:
[----:B------:R-:W-:Y:S01]  /*d180*/  STG.E.U8 desc[UR36][R2.64], R0 ;  /* 0x0000000002007986 */ /* 0x000fe2000c101124 */
[----:B------:R-:W-:Y:S05]  /*d190*/  EXIT ;  /* 0x000000000000794d */ /* 0x000fea0003800000 */
.L_x_832:
        /* <DEDUP_REMOVED lines=17> */
.L_x_839:
[----:B------:R-:W-:-:S04]  /*d2b0*/  LOP3.LUT R0, R7, 0x80000000, RZ, 0xc0, !PT ;  /* 0x8000000007007812 */ /* 0x000fc800078ec0ff */
[----:B------:R-:W-:-:S04]  /*d2c0*/  SHF.R.U32.HI R5, RZ, 0x18, R0 ;  /* 0x00000018ff057819 */ /* 0x000fc80000011600 */
[----:B------:R-:W-:-:S04]  /*d2d0*/  LOP3.LUT R4, R4, R5, RZ, 0xfc, !PT ;  /* 0x0000000504047212 */ /* 0x000fc800078efcff */
[----:B------:R-:W-:-:S07]  /*d2e0*/  PRMT R0, R4, 0x7610, R0 ;  /* 0x0000761004007816 */ /* 0x000fce0000000000 */
.L_x_838:
[----:B------:R-:W-:Y:S05]  /*d2f0*/  BSYNC B0 ;  /* 0x0000000000007941 */ /* 0x000fea0003800000 */
.L_x_837:
[----:B------:R-:W-:Y:S01]  /*d300*/  STG.E.U8 desc[UR36][R2.64], R0 ;  /* 0x0000000002007986 */ /* 0x000fe2000c101124 */
[----:B------:R-:W-:Y:S05]  /*d310*/  EXIT ;  /* 0x000000000000794d */ /* 0x000fea0003800000 */
.L_x_831:
[----:B------:R-:W-:-:S13]  /*d320*/  ISETP.NE.AND P0, PT, R0, 0x1c, PT ;  /* 0x0000001c0000780c */ /* 0x000fda0003f05270 */
[----:B------:R-:W-:Y:S05]  /*d330*/  @!P0 BRA `(.L_x_840) ;  /* 0x0000000000a48947 */ /* 0x000fea0003800000 */
[----:B------:R-:W-:-:S13]  /*d340*/  ISETP.NE.AND P0, PT, R0, 0x1d, PT ;  /* 0x0000001d0000780c */ /* 0x000fda0003f05270 */
[----:B------:R-:W-:Y:S05]  /*d350*/  @!P0 BRA `(.L_x_841) ;  /* 0x00000000008c8947 */ /* 0x000fea0003800000 */
[----:B------:R-:W-:-:S13]  /*d360*/  ISETP.NE.AND P0, PT, R0, 0x2c, PT ;  /* 0x0000002c0000780c */ /* 0x000fda0003f05270 */
[----:B------:R-:W-:Y:S05]  /*d370*/  @P0 BRA `(.L_x_814) ;  /* 0x0000000000400947 */ /* 0x000fea0003800000 */
[----:B------:R-:W-:-:S05]  /*d380*/  IMAD.U32 R5, R18, 0x10000, RZ ;  /* 0x0001000012057824 */ /* 0x000fca00078e00ff */
        /* <DEDUP_REMOVED lines=15> */
.L_x_814:
[----:B------:R-:W-:Y:S01]  /*d480*/  MOV R0, 0x0 ;  /* 0x0000000000007802 */ /* 0x000fe20000000f00 */
[----:B------:R-:W-:Y:S01]  /*d490*/  ULDC.64 UR4, c[0x4][0x128] ;  /* 0x01004a0000047ab9 */ /* 0x000fe20000000a00 */
[----:B------:R-:W-:Y:S01]  /*d4a0*/  ULDC.64 UR6, c[0x4][0x40] ;  /* 0x0100100000067ab9 */ /* 0x000fe20000000a00 */
[----:B------:R-:W-:Y:S01]  /*d4b0*/  IMAD.U32 R4, RZ, RZ, UR4 ;  /* 0x00000004ff047e24 */ /* 0x000fe2000f8e00ff */
[----:B------:R0:W1:Y:S01]  /*d4c0*/  LDC.64 R2, c[0x4][R0] ;  /* 0x0100000000027b82 */ /* 0x0000620000000a00 */
[----:B------:R-:W-:Y:S01]  /*d4d0*/  IMAD.U32 R5, RZ, RZ, UR5 ;  /* 0x00000005ff057e24 */ /* 0x000fe2000f8e00ff */
        /* <DEDUP_REMOVED lines=9> */
[----:B-1----:R-:W-:Y:S05]  /*d570*/  CALL.ABS.NOINC R2 ;  /* 0x0000000002007343 */ /* 0x002fea0003c00000 */
.L_x_842:
[----:B------:R-:W-:Y:S05]  /*d580*/  EXIT ;  /* 0x000000000000794d */ /* 0x000fea0003800000 */
.L_x_841:
[----:B------:R-:W-:-:S06]  /*d590*/  IMAD.U32 R4, R18, 0x10000, RZ ;  /* 0x0001000012047824 */ /* 0x000fcc00078e00ff */
[----:B------:R-:W0:Y:S02]  /*d5a0*/  F2I.U64.TRUNC R4, R4 ;  /* 0x0000000400047311 */ /* 0x000e24000020d800 */
[----:B0-----:R-:W-:Y:S01]  /*d5b0*/  STG.E.64 desc[UR36][R2.64], R4 ;  /* 0x0000000402007986 */ /* 0x001fe2000c101b24 */
[----:B------:R-:W-:Y:S05]  /*d5c0*/  EXIT ;  /* 0x000000000000794d */ /* 0x000fea0003800000 */
.L_x_840:
[----:B------:R-:W-:-:S04]  /*d5d0*/  IMAD.U32 R18, R18, 0x10000, RZ ;  /* 0x0001000012127824 */ /* 0x000fc800078e00ff */
[----:B------:R-:W0:Y:S02]  /*d5e0*/  F2I.FTZ.U32.TRUNC.NTZ R5, R18 ;  /* 0x0000001200057305 */ /* 0x000e24000021f000 */
[----:B0-----:R-:W-:Y:S01]  /*d5f0*/  STG.E desc[UR36][R2.64], R5 ;  /* 0x0000000502007986 */ /* 0x001fe2000c101924 */
[----:B------:R-:W-:Y:S05]  /*d600*/  EXIT ;  /* 0x000000000000794d */ /* 0x000fea0003800000 */
.L_x_843:
        /* <DEDUP_REMOVED lines=15> */
.L_x_8575:


//--------------------- .text._ZN2at6native18elementwise_kernelILi128ELi4EZNS0_22gpu_kernel_impl_nocastIZZZNS0_61_GLOBAL__N__b29612f4_23_ActivationMishKernel_cu_f5210f67_354820mish_backward_kernelERNS_14TensorIteratorEENKUlvE_clEvENKUlvE2_clEvEUlN3c108BFloat16ES9_E_EEvRNS_18TensorIteratorBaseERKT_EUliE_EEviT1_ --------------------------
	.section	.text._ZN2at6native18elementwise_kernelILi128ELi4EZNS0_22gpu_kernel_impl_nocastIZZZNS0_61_GLOBAL__N__b29612f4_23_ActivationMishKernel_cu_f5210f67_354820mish_backward_kernelERNS_14TensorIteratorEENKUlvE_clEvENKUlvE2_clEvEUlN3c108BFloat16ES9_E_EEvRNS_18TensorIteratorBaseERKT_EUliE_EEviT1_,"ax",@progbits
	.align	128
        .global         _ZN2at6native18elementwise_kernelILi128ELi4EZNS0_22gpu_kernel_impl_nocastIZZZNS0_61_GLOBAL__N__b29612f4_23_ActivationMishKernel_cu_f5210f67_354820mish_backward_kernelERNS_14TensorIteratorEENKUlvE_clEvENKUlvE2_clEvEUlN3c108BFloat16ES9_E_EEvRNS_18TensorIteratorBaseERKT_EUliE_EEviT1_
        .type           _ZN2at6native18elementwise_kernelILi128ELi4EZNS0_22gpu_kernel_impl_nocastIZZZNS0_61_GLOBAL__N__b29612f4_23_ActivationMishKernel_cu_f5210f67_354820mish_backward_kernelERNS_14TensorIteratorEENKUlvE_clEvENKUlvE2_clEvEUlN3c108BFloat16ES9_E_EEvRNS_18TensorIteratorBaseERKT_EUliE_EEviT1_,@function
        .size           _ZN2at6native18elementwise_kernelILi128ELi4EZNS0_22gpu_kernel_impl_nocastIZZZNS0_61_GLOBAL__N__b29612f4_23_ActivationMishKernel_cu_f5210f67_354820mish_backward_kernelERNS_14TensorIteratorEENKUlvE_clEvENKUlvE2_clEvEUlN3c108BFloat16ES9_E_EEvRNS_18TensorIteratorBaseERKT_EUliE_EEviT1_,(.L_x_8576 - _ZN2at6native18elementwise_kernelILi128ELi4EZNS0_22gpu_kernel_impl_nocastIZZZNS0_61_GLOBAL__N__b29612f4_23_ActivationMishKernel_cu_f5210f67_354820mish_backward_kernelERNS_14TensorIteratorEENKUlvE_clEvENKUlvE2_clEvEUlN3c108BFloat16ES9_E_EEvRNS_18TensorIteratorBaseERKT_EUliE_EEviT1_)
        .other          _ZN2at6native18elementwise_kernelILi128ELi4EZNS0_22gpu_kernel_impl_nocastIZZZNS0_61_GLOBAL__N__b29612f4_23_ActivationMishKernel_cu_f5210f67_354820mish_backward_kernelERNS_14TensorIteratorEENKUlvE_clEvENKUlvE2_clEvEUlN3c108BFloat16ES9_E_EEvRNS_18TensorIteratorBaseERKT_EUliE_EEviT1_,@"STO_CUDA_ENTRY STV_DEFAULT"
_ZN2at6native18elementwise_kernelILi128ELi4EZNS0_22gpu_kernel_impl_nocastIZZZNS0_61_GLOBAL__N__b29612f4_23_ActivationMishKernel_cu_f5210f67_354820mish_backward_kernelERNS_14TensorIteratorEENKUlvE_clEvENKUlvE2_clEvEUlN3c108BFloat16ES9_E_EEvRNS_18TensorIteratorBaseERKT_EUliE_EEviT1_:
.text._ZN2at6native18elementwise_kernelILi128ELi4EZNS0_22gpu_kernel_impl_nocastIZZZNS0_61_GLOBAL__N__b29612f4_23_ActivationMishKernel_cu_f5210f67_354820mish_backward_kernelERNS_14TensorIteratorEENKUlvE_clEvENKUlvE2_clEvEUlN3c108BFloat16ES9_E_EEvRNS_18TensorIteratorBaseERKT_EUliE_EEviT1_:
[----:B------:R-:W-:Y:S01]  /*0000*/  LDC R1, c[0x0][0x28] ;  /* 0x00000a00ff017b82 */ /* 0x000fe20000000800 */
[----:B------:R-:W0:Y:S01]  /*0010*/  S2R R3, SR_CTAID.X ;  /* 0x0000000000037919 */ /* 0x000e220000002500 */
[----:B------:R-:W-:Y:S01]  /*0020*/  ULDC UR6, c[0x0][0x210] ;  /* 0x0000840000067ab9 */ /* 0x000fe20000000800 */
[----:B------:R-:W-:Y:S01]  /*0030*/  ULDC.64 UR4, c[0x0][0x208] ;  /* 0x0000820000047ab9 */ /* 0x000fe20000000a00 */
[----:B------:R-:W-:Y:S01]  /*0040*/  BSSY B0, `(.L_x_844) ;  /* 0x00001a1000007945 */ /* 0x000fe20003800000 */
[----:B------:R-:W0:Y:S02]  /*0050*/  S2R R0, SR_TID.X ;  /* 0x0000000000007919 */ /* 0x000e240000002100 */
[----:B0-----:R-:W-:-:S04]  /*0060*/  LEA R3, R3, R0, 0x9 ;  /* 0x0000000003037211 */ /* 0x001fc800078e48ff */
[----:B------:R-:W-:-:S13]  /*0070*/  ISETP.GE.AND P0, PT, R3, UR6, PT ;  /* 0x0000000603007c0c */ /* 0x000fda000bf06270 */
[----:B------:R-:W-:Y:S05]  /*0080*/  @P0 BRA `(.L_x_845) ;  /* 0x0000001800700947 */ /* 0x000fea0003800000 */
[----:B------:R-:W0:Y:S01]  /*0090*/  LDC R10, c[0x0][0x218] ;  /* 0x00008600ff0a7b82 */ /* 0x000e220000000800 */
[----:B------:R-:W-:Y:S01]  /*00a0*/  HFMA2.MMA R2, -RZ, RZ, 0, 0 ;  /* 0x00000000ff027435 */ /* 0x000fe200000001ff */
[----:B------:R-:W-:Y:S01]  /*00b0*/  MOV R0, RZ ;  /* 0x000000ff00007202 */ /* 0x000fe20000000f00 */
[----:B------:R-:W-:Y:S01]  /*00c0*/  HFMA2.MMA R5, -RZ, RZ, 0, 0 ;  /* 0x00000000ff057435 */ /* 0x000fe200000001ff */
[----:B0-----:R-:W-:-:S13]  /*00d0*/  ISETP.NE.AND P0, PT, R10, RZ, PT ;  /* 0x000000ff0a00720c */ /* 0x001fda0003f05270 */
[----:B------:R-:W-:Y:S05]  /*00e0*/  @!P0 BRA `(.L_x_846) ;  /* 0x0000001400708947 */ /* 0x000fea0003800000 */
[----:B------:R-:W-:Y:S01]  /*00f0*/  MOV R4, RZ ;  /* 0x000000ff00047202 */ /* 0x000fe20000000f00 */
[----:B------:R-:W-:Y:S01]  /*0100*/  ULDC.64 UR8, c[0x0][0x220] ;  /* 0x0000880000087ab9 */ /* 0x000fe20000000a00 */
[----:B------:R-:W-:Y:S01]  /*0110*/  MOV R5, R3 ;  /* 0x0000000300057202 */ /* 0x000fe20000000f00 */
[----:B------:R-:W-:Y:S01]  /*0120*/  ULDC UR7, c[0x0][0x21c] ;  /* 0x0000870000077ab9 */ /* 0x000fe20000000800 */
[----:B------:R-:W-:Y:S01]  /*0130*/  ISETP.NE.AND P0, PT, R10, 0x1, PT ;  /* 0x000000010a00780c */ /* 0x000fe20003f05270 */
[----:B------:R-:W-:-:S05]  /*0140*/  IMAD.HI.U32 R6, R3, UR8, R4 ;  /* 0x0000000803067c27 */ /* 0x000fca000f8e0004 */
[----:B------:R-:W-:Y:S01]  /*0150*/  SHF.R.U32.HI R7, RZ, UR9, R6 ;  /* 0x00000009ff077c19 */ /* 0x000fe20008011606 */
[----:B------:R-:W-:-:S03]  /*0160*/  ULDC.64 UR8, c[0x0][0x348] ;  /* 0x0000d20000087ab9 */ /* 0x000fc60000000a00 */
[----:B------:R-:W-:-:S05]  /*0170*/  IADD3 R2, -R7, RZ, RZ ;  /* 0x000000ff07027210 */ /* 0x000fca0007ffe1ff */
[----:B------:R-:W-:Y:S01]  /*0180*/  IMAD R2, R2, UR7, R3 ;  /* 0x0000000702027c24 */ /* 0x000fe2000f8e0203 */
[----:B------:R-:W-:-:S03]  /*0190*/  ULDC UR7, c[0x0][0x350] ;  /* 0x0000d40000077ab9 */ /* 0x000fc60000000800 */
[C---:B------:R-:W-:Y:S02]  /*01a0*/  IMAD R5, R2.reuse, UR8, RZ ;  /* 0x0000000802057c24 */ /* 0x040fe4000f8e02ff */
[C---:B------:R-:W-:Y:S02]  /*01b0*/  IMAD R0, R2.reuse, UR9, RZ ;  /* 0x0000000902007c24 */ /* 0x040fe4000f8e02ff */
[----:B------:R-:W-:Y:S01]  /*01c0*/  IMAD R2, R2, UR7, RZ ;  /* 0x0000000702027c24 */ /* 0x000fe2000f8e02ff */
[----:B------:R-:W-:Y:S06]  /*01d0*/  @!P0 BRA `(.L_x_846) ;  /* 0x0000001400348947 */ /* 0x000fec0003800000 */
[----:B------:R-:W-:Y:S01]  /*01e0*/  MOV R6, RZ ;  /* 0x000000ff00067202 */ /* 0x000fe20000000f00 */
[----:B------:R-:W-:Y:S01]  /*01f0*/  ULDC.64 UR8, c[0x0][0x228] ;  /* 0x00008a0000087ab9 */ /* 0x000fe20000000a00 */
[----:B------:R-:W-:Y:S01]  /*0200*/  ULDC UR7, c[0x0][0x230] ;  /* 0x00008c0000077ab9 */ /* 0x000fe20000000800 */
[----:B------:R-:W-:Y:S02]  /*0210*/  ISETP.NE.AND P0, PT, R10, 0x2, PT ;  /* 0x000000020a00780c */ /* 0x000fe40003f05270 */
[----:B------:R-:W-:-:S05]  /*0220*/  IMAD.HI.U32 R8, R7, UR9, R6 ;  /* 0x0000000907087c27 */ /* 0x000fca000f8e0006 */
[----:B------:R-:W-:Y:S01]  /*0230*/  SHF.R.U32.HI R9, RZ, UR7, R8 ;  /* 0x00000007ff097c19 */ /* 0x000fe20008011608 */
[----:B------:R-:W-:-:S03]  /*0240*/  ULDC UR7, c[0x0][0x354] ;  /* 0x0000d50000077ab9 */ /* 0x000fc60000000800 */
[----:B------:R-:W-:-:S05]  /*0250*/  IADD3 R6, -R9, RZ, RZ ;  /* 0x000000ff09067210 */ /* 0x000fca0007ffe1ff */
[----:B------:R-:W-:Y:S01]  /*0260*/  IMAD R7, R6, UR8, R7 ;  /* 0x0000000806077c24 */ /* 0x000fe2000f8e0207 */
[----:B------:R-:W-:-:S03]  /*0270*/  ULDC.64 UR8, c[0x0][0x358] ;  /* 0x0000d60000087ab9 */ /* 0x000fc60000000a00 */
[C---:B------:R-:W-:Y:S02]  /*0280*/  IMAD R5, R7.reuse, UR7, R5 ;  /* 0x0000000707057c24 */ /* 0x040fe4000f8e0205 */
[C---:B------:R-:W-:Y:S02]  /*0290*/  IMAD R0, R7.reuse, UR8, R0 ;  /* 0x0000000807007c24 */ /* 0x040fe4000f8e0200 */
[----:B------:R-:W-:Y:S01]  /*02a0*/  IMAD R2, R7, UR9, R2 ;  /* 0x0000000907027c24 */ /* 0x000fe2000f8e0202 */
[----:B------:R-:W-:Y:S06]  /*02b0*/  @!P0 BRA `(.L_x_846) ;  /* 0x0000001000fc8947 */ /* 0x000fec0003800000 */
[----:B------:R-:W-:Y:S01]  /*02c0*/  HFMA2.MMA R8, -RZ, RZ, 0, 0 ;  /* 0x00000000ff087435 */ /* 0x000fe200000001ff */
[----:B------:R-:W-:Y:S01]  /*02d0*/  ULDC.64 UR8, c[0x0][0x238] ;  /* 0x00008e0000087ab9 */ /* 0x000fe20000000a00 */
[----:B------:R-:W-:Y:S01]  /*02e0*/  ISETP.NE.AND P0, PT, R10, 0x3, PT ;  /* 0x000000030a00780c */ /* 0x000fe20003f05270 */
[----:B------:R-:W-:-:S07]  /*02f0*/  ULDC UR7, c[0x0][0x234] ;  /* 0x00008d0000077ab9 */ /* 0x000fce0000000800 */
[----:B------:R-:W-:-:S05]  /*0300*/  IMAD.HI.U32 R6, R9, UR8, R8 ;  /* 0x0000000809067c27 */ /* 0x000fca000f8e0008 */
[----:B------:R-:W-:Y:S01]  /*0310*/  SHF.R.U32.HI R7, RZ, UR9, R6 ;  /* 0x00000009ff077c19 */ /* 0x000fe20008011606 */
[----:B------:R-:W-:-:S03]  /*0320*/  ULDC.64 UR8, c[0x0][0x360] ;  /* 0x0000d80000087ab9 */ /* 0x000fc60000000a00 */
[----:B------:R-:W-:-:S05]  /*0330*/  IADD3 R8, -R7, RZ, RZ ;  /* 0x000000ff07087210 */ /* 0x000fca0007ffe1ff */
[----:B------:R-:W-:Y:S01]  /*0340*/  IMAD R9, R8, UR7, R9 ;  /* 0x0000000708097c24 */ /* 0x000fe2000f8e0209 */
[----:B------:R-:W-:-:S03]  /*0350*/  ULDC UR7, c[0x0][0x368] ;  /* 0x0000da0000077ab9 */ /* 0x000fc60000000800 */
[C---:B------:R-:W-:Y:S02]  /*0360*/  IMAD R5, R9.reuse, UR8, R5 ;  /* 0x0000000809057c24 */ /* 0x040fe4000f8e0205 */
[C---:B------:R-:W-:Y:S02]  /*0370*/  IMAD R0, R9.reuse, UR9, R0 ;  /* 0x0000000909007c24 */ /* 0x040fe4000f8e0200 */
[----:B------:R-:W-:Y:S01]  /*0380*/  IMAD R2, R9, UR7, R2 ;  /* 0x0000000709027c24 */ /* 0x000fe2000f8e0202 */
        /* <DEDUP_REMOVED lines=15> */
[----:B------:R-:W-:Y:S01]  /*0480*/  MOV R8, RZ ;  /* 0x000000ff00087202 */ /* 0x000fe20000000f00 */
[----:B------:R-:W-:Y:S01]  /*0490*/  ULDC.64 UR8, c[0x0][0x250] ;  /* 0x0000940000087ab9 */ /* 0x000fe20000000a00 */
[----:B------:R-:W-:Y:S01]  /*04a0*/  ISETP.NE.AND P0, PT, R10, 0x5, PT ;  /* 0x000000050a00780c */ /* 0x000fe20003f05270 */
[----:B------:R-:W-:Y:S02]  /*04b0*/  ULDC UR7, c[0x0][0x24c] ;  /* 0x0000930000077ab9 */ /* 0x000fe40000000800 */
        /* <DEDUP_REMOVED lines=10> */
[----:B------:R-:W-:Y:S01]  /*0560*/  HFMA2.MMA R6, -RZ, RZ, 0, 0 ;  /* 0x00000000ff067435 */ /* 0x000fe200000001ff */
[----:B------:R-:W-:Y:S01]  /*0570*/  ULDC.64 UR8, c[0x0][0x258] ;  /* 0x0000960000087ab9 */ /* 0x000fe20000000a00 */
[----:B------:R-:W-:Y:S01]  /*0580*/  ULDC UR7, c[0x0][0x260] ;  /* 0x0000980000077ab9 */ /* 0x000fe20000000800 */
[----:B------:R-:W-:-:S07]  /*0590*/  ISETP.NE.AND P0, PT, R10, 0x6, PT ;  /* 0x000000060a00780c */ /* 0x000fce0003f05270 */
        /* <DEDUP_REMOVED lines=248> */
[----:B------:R-:W-:Y:S01]  /*1520*/  ISETP.NE.AND P0, PT, R10, 0x18, PT ;  /* 0x000000180a00780c */ /* 0x000fe20003f05270 */
[----:B------:R-:W-:Y:S01]  /*1530*/  HFMA2.MMA R6, -RZ, RZ, 0, 0 ;  /* 0x00000000ff067435 */ /* 0x000fe200000001ff */
[----:B------:R-:W-:Y:S01]  /*1540*/  ULDC.64 UR8, c[0x0][0x330] ;  /* 0x0000cc0000087ab9 */ /* 0x000fe20000000a00 */
[----:B------:R-:W-:-:S08]  /*1550*/  ULDC UR7, c[0x0][0x338] ;  /* 0x0000ce0000077ab9 */ /* 0x000fd00000000800 */
[----:B------:R-:W-:Y:S02]  /*1560*/  IMAD.HI.U32 R10, R7, UR9, R6 ;  /* 0x00000009070a7c27 */ /* 0x000fe4000f8e0006 */
[----:B------:R-:W0:Y:S03]  /*1570*/  @P0 LDC.64 R12, c[0x0][0x340] ;  /* 0x0000d000ff0c0b82 */ /* 0x000e260000000a00 */
[----:B------:R-:W-:Y:S01]  /*1580*/  SHF.R.U32.HI R11, RZ, UR7, R10 ;  /* 0x00000007ff0b7c19 */ /* 0x000fe2000801160a */
[----:B------:R-:W-:Y:S01]  /*1590*/  ULDC UR7, c[0x0][0x45c] ;  /* 0x0001170000077ab9 */ /* 0x000fe20000000800 */
[----:B------:R-:W-:Y:S02]  /*15a0*/  @P0 MOV R10, RZ ;  /* 0x000000ff000a0202 */ /* 0x000fe40000000f00 */
[----:B------:R-:W-:Y:S01]  /*15b0*/  IADD3 R6, -R11, RZ, RZ ;  /* 0x000000ff0b067210 */ /* 0x000fe20007ffe1ff */
[----:B------:R-:W1:Y:S04]  /*15c0*/  @P0 LDC R15, c[0x0][0x33c] ;  /* 0x0000cf00ff0f0b82 */ /* 0x000e680000000800 */
[----:B------:R-:W-:Y:S01]  /*15d0*/  IMAD R7, R6, UR8, R7 ;  /* 0x0000000806077c24 */ /* 0x000fe2000f8e0207 */
[----:B------:R-:W-:-:S03]  /*15e0*/  ULDC.64 UR8, c[0x0][0x460] ;  /* 0x0001180000087ab9 */ /* 0x000fc60000000a00 */
[----:B------:R-:W2:Y:S01]  /*15f0*/  @P0 LDC.64 R8, c[0x0][0x468] ;  /* 0x00011a00ff080b82 */ /* 0x000ea20000000a00 */
[C---:B------:R-:W-:Y:S02]  /*1600*/  IMAD R5, R7.reuse, UR7, R5 ;  /* 0x0000000707057c24 */ /* 0x040fe4000f8e0205 */
[C---:B------:R-:W-:Y:S02]  /*1610*/  IMAD R0, R7.reuse, UR8, R0 ;  /* 0x0000000807007c24 */ /* 0x040fe4000f8e0200 */
[----:B------:R-:W-:-:S03]  /*1620*/  IMAD R2, R7, UR9, R2 ;  /* 0x0000000907027c24 */ /* 0x000fc6000f8e0202 */
[----:B------:R-:W3:Y:S01]  /*1630*/  @P0 LDC R14, c[0x0][0x470] ;  /* 0x00011c00ff0e0b82 */ /* 0x000ee20000000800 */
[----:B0-----:R-:W-:-:S05]  /*1640*/  @P0 IMAD.HI.U32 R4, R11, R12, R10 ;  /* 0x0000000c0b040227 */ /* 0x001fca00078e000a */
[----:B------:R-:W-:-:S04]  /*1650*/  @P0 SHF.R.U32.HI R4, RZ, R13, R4 ;  /* 0x0000000dff040219 */ /* 0x000fc80000011604 */
[----:B------:R-:W-:-:S05]  /*1660*/  @P0 IADD3 R10, -R4, RZ, RZ ;  /* 0x000000ff040a0210 */ /* 0x000fca0007ffe1ff */
[----:B-1----:R-:W-:-:S04]  /*1670*/  @P0 IMAD R11, R10, R15, R11 ;  /* 0x0000000f0a0b0224 */ /* 0x002fc800078e020b */
[C---:B--2---:R-:W-:Y:S02]  /*1680*/  @P0 IMAD R5, R11.reuse, R8, R5 ;  /* 0x000000080b050224 */ /* 0x044fe400078e0205 */
[C---:B------:R-:W-:Y:S02]  /*1690*/  @P0 IMAD R0, R11.reuse, R9, R0 ;  /* 0x000000090b000224 */ /* 0x040fe400078e0200 */
[----:B---3--:R-:W-:-:S07]  /*16a0*/  @P0 IMAD R2, R11, R14, R2 ;  /* 0x0000000e0b020224 */ /* 0x008fce00078e0202 */
.L_x_846:
[----:B------:R-:W-:Y:S02]  /*16b0*/  ULDC.64 UR8, c[0x0][0x488] ;  /* 0x0001220000087ab9 */ /* 0x000fe40000000a00 */
[----:B------:R-:W-:-:S04]  /*16c0*/  IADD3 R8, P0, R2, UR8, RZ ;  /* 0x0000000802087c10 */ /* 0x000fc8000ff1e0ff */
[----:B------:R-:W-:Y:S01]  /*16d0*/  IADD3.X R9, RZ, UR9, RZ, P0, !PT ;  /* 0x00000009ff097c10 */ /* 0x000fe200087fe4ff */
[----:B------:R-:W-:-:S04]  /*16e0*/  ULDC.64 UR8, c[0x0][0x480] ;  /* 0x0001200000087ab9 */ /* 0x000fc80000000a00 */
[----:B------:R-:W2:Y:S01]  /*16f0*/  LDG.E.U16 R2, desc[UR4][R8.64] ;  /* 0x0000000408027981 */ /* 0x000ea2000c1e1500 */
[----:B------:R-:W-:-:S04]  /*1700*/  IADD3 R6, P0, R0, UR8, RZ ;  /* 0x0000000800067c10 */ /* 0x000fc8000ff1e0ff */
[----:B------:R-:W-:Y:S01]  /*1710*/  IADD3.X R7, RZ, UR9, RZ, P0, !PT ;  /* 0x00000009ff077c10 */ /* 0x000fe200087fe4ff */
[----:B------:R-:W-:-:S04]  /*1720*/  ULDC.64 UR8, c[0x0][0x478] ;  /* 0x00011e0000087ab9 */ /* 0x000fc80000000a00 */
[----:B------:R0:W5:Y:S01]  /*1730*/  LDG.E.U16 R0, desc[UR4][R6.64] ;  /* 0x0000000406007981 */ /* 0x000162000c1e1500 */
[----:B------:R-:W-:Y:S01]  /*1740*/  BSSY B1, `(.L_x_847) ;  /* 0x0000027000017945 */ /* 0x000fe20003800000 */
[----:B0-----:R-:W-:Y:S02]  /*1750*/  MOV R7, 0x3d39bf78 ;  /* 0x3d39bf7800077802 */ /* 0x001fe40000000f00 */
[----:B--2---:R-:W-:-:S05]  /*1760*/  SHF.L.U32 R2, R2, 0x10, RZ ;  /* 0x0000001002027819 */ /* 0x004fca00000006ff */
[C---:B------:R-:W-:Y:S01]  /*1770*/  FMUL.FTZ R4, R2.reuse, 1.4426950216293334961 ;  /* 0x3fb8aa3b02047820 */ /* 0x040fe20000410000 */
[----:B------:R-:W-:-:S05]  /*1780*/  FMUL.FTZ R6, R2, -1.4426950216293334961 ;  /* 0xbfb8aa3b02067820 */ /* 0x000fca0000410000 */
[----:B------:R-:W0:Y:S08]  /*1790*/  MUFU.EX2 R4, R4 ;  /* 0x0000000400047308 */ /* 0x000e300000000800 */
[----:B------:R-:W1:Y:S01]  /*17a0*/  MUFU.EX2 R6, R6 ;  /* 0x0000000600067308 */ /* 0x000e620000000800 */
[C---:B0-----:R-:W-:Y:S01]  /*17b0*/  FADD.FTZ.RZ R10, R4.reuse, 1 ;  /* 0x3f800000040a7421 */ /* 0x041fe2000001c000 */
[----:B------:R-:W-:-:S04]  /*17c0*/  ISETP.GE.U32.AND P0, PT, R4, 0x7f800000, PT ;  /* 0x7f8000000400780c */ /* 0x000fc80003f06070 */
[----:B------:R-:W-:-:S04]  /*17d0*/  IADD3 R10, R10, -0x3f400000, RZ ;  /* 0xc0c000000a0a7810 */ /* 0x000fc80007ffe0ff */
[----:B------:R-:W-:Y:S02]  /*17e0*/  LOP3.LUT R11, R10, 0xff800000, RZ, 0xc0, !PT ;  /* 0xff8000000a0b7812 */ /* 0x000fe400078ec0ff */
[----:B------:R-:W-:Y:S02]  /*17f0*/  MOV R10, 0x3e800000 ;  /* 0x3e800000000a7802 */ /* 0x000fe40000000f00 */
[----:B------:R-:W-:Y:S02]  /*1800*/  IADD3 R9, -R11, 0x40800000, RZ ;  /* 0x408000000b097810 */ /* 0x000fe40007ffe1ff */
[-C--:B------:R-:W-:Y:S02]  /*1810*/  IADD3 R8, R4, -R11.reuse, RZ ;  /* 0x8000000b04087210 */ /* 0x080fe40007ffe0ff */
[----:B------:R-:W-:Y:S01]  /*1820*/  I2FP.F32.S32 R11, R11 ;  /* 0x0000000b000b7245 */ /* 0x000fe20000201400 */
[----:B------:R-:W-:-:S04]  /*1830*/  FFMA.FTZ R9, R9, R10, -1 ;  /* 0xbf80000009097423 */ /* 0x000fc8000001000a */
[----:B------:R-:W-:Y:S01]  /*1840*/  FADD.FTZ R8, R8, R9 ;  /* 0x0000000908087221 */ /* 0x000fe20000010000 */
[----:B-1----:R-:W-:Y:S01]  /*1850*/  FADD.FTZ R9, R6, 1 ;  /* 0x3f80000006097421 */ /* 0x002fe20000010000 */
[----:B------:R-:W-:Y:S01]  /*1860*/  IADD3 R6, P1, R5, UR8, RZ ;  /* 0x0000000805067c10 */ /* 0x000fe2000ff3e0ff */
[----:B------:R-:W-:Y:S01]  /*1870*/  FMUL.FTZ R11, R11, 1.1920928955078125e-07 ;  /* 0x340000000b0b7820 */ /* 0x000fe20000410000 */
[----:B------:R-:W-:-:S03]  /*1880*/  FFMA.FTZ R7, R8, -R7, 0.10546888411045074463 ;  /* 0x3dd8001208077423 */ /* 0x000fc60000010807 */
[----:B------:R-:W0:Y:S01]  /*1890*/  MUFU.RCP R9, R9 ;  /* 0x0000000900097308 */ /* 0x000e220000001000 */
[----:B------:R-:W-:-:S04]  /*18a0*/  FFMA.FTZ R7, R8, R7, -0.13229703903198242188 ;  /* 0xbe0778e008077423 */ /* 0x000fc80000010007 */
[----:B------:R-:W-:-:S04]  /*18b0*/  FFMA.FTZ R7, R8, R7, 0.14491446316242218018 ;  /* 0x3e14647508077423 */ /* 0x000fc80000010007 */
[----:B------:R-:W-:-:S04]  /*18c0*/  FFMA.FTZ R7, R8, R7, -0.16641564667224884033 ;  /* 0xbe2a68dd08077423 */ /* 0x000fc80000010007 */
[----:B------:R-:W-:-:S04]  /*18d0*/  FFMA.FTZ R7, R8, R7, 0.19988867640495300293 ;  /* 0x3e4caf9e08077423 */ /* 0x000fc80000010007 */
[----:B------:R-:W-:-:S04]  /*18e0*/  FFMA.FTZ R7, R8, R7, -0.25000196695327758789 ;  /* 0xbe80004208077423 */ /* 0x000fc80000010007 */
[----:B------:R-:W-:-:S04]  /*18f0*/  FFMA.FTZ R7, R8, R7, 0.33333510160446166992 ;  /* 0x3eaaaae608077423 */ /* 0x000fc80000010007 */
[----:B------:R-:W-:-:S04]  /*1900*/  FFMA.FTZ R7, R8, R7, -0.5 ;  /* 0xbf00000008077423 */ /* 0x000fc80000010007 */
[----:B------:R-:W-:-:S04]  /*1910*/  FMUL.FTZ R7, R8, R7 ;  /* 0x0000000708077220 */ /* 0x000fc80000410000 */
[----:B------:R-:W-:Y:S01]  /*1920*/  FFMA.FTZ R8, R8, R7, R8 ;  /* 0x0000000708087223 */ /* 0x000fe20000010008 */
[----:B------:R-:W-:-:S03]  /*1930*/  IADD3.X R7, RZ, UR9, RZ, P1, !PT ;  /* 0x00000009ff077c10 */ /* 0x000fc60008ffe4ff */
[----:B------:R-:W-:Y:S01]  /*1940*/  FFMA.FTZ R8, R11, 0.69314718246459960938, R8 ;  /* 0x3f3172180b087823 */ /* 0x000fe20000010008 */
[----:B0-----:R-:W-:Y:S06]  /*1950*/  @!P0 BRA `(.L_x_848) ;  /* 0x0000000000148947 */ /* 0x001fec0003800000 */
[C---:B------:R-:W-:Y:S02]  /*1960*/  ISETP.GE.AND P0, PT, R4.reuse, -0x407fffff, PT ;  /* 0xbf8000010400780c */ /* 0x040fe40003f06270 */
[----:B------:R-:W-:-:S11]  /*1970*/  FSETP.NEU.FTZ.AND P1, PT, R4, RZ, PT ;  /* 0x000000ff0400720b */ /* 0x000fd60003f3d000 */
[----:B------:R-:W-:-:S05]  /*1980*/  @P0 MOV R5, 0x7f800000 ;  /* 0x7f80000000050802 */ /* 0x000fca0000000f00 */
[----:B------:R-:W-:-:S05]  /*1990*/  @P0 FFMA.FTZ R8, R4, R5, +INF ;  /* 0x7f80000004080423 */ /* 0x000fca0000010005 */
[----:B------:R-:W-:-:S07]  /*19a0*/  FSEL R8, R8, -RZ, P1 ;  /* 0x800000ff08087208 */ /* 0x000fce0000800000 */
.L_x_848:
[----:B------:R-:W-:Y:S05]  /*19b0*/  BSYNC B1 ;  /* 0x0000000000017941 */ /* 0x000fea0003800000 */
.L_x_847:
[----:B------:R-:W0:Y:S01]  /*19c0*/  MUFU.TANH R8, R8 ;  /* 0x0000000800087308 */ /* 0x000e220000002400 */
[----:B------:R-:W-:Y:S01]  /*19d0*/  FMUL.FTZ R9, R2, R9 ;  /* 0x0000000902097220 */ /* 0x000fe20000410000 */
[----:B-----5:R-:W-:Y:S02]  /*19e0*/  SHF.L.U32 R0, R0, 0x10, RZ ;  /* 0x0000001000007819 */ /* 0x020fe400000006ff */
[----:B------:R-:W-:Y:S01]  /*19f0*/  IADD3 R3, R3, 0x80, RZ ;  /* 0x0000008003037810 */ /* 0x000fe20007ffe0ff */
[----:B0-----:R-:W-:-:S04]  /*1a00*/  FFMA.FTZ R5, -R8, R8, 1 ;  /* 0x3f80000008057423 */ /* 0x001fc80000010108 */
[----:B------:R-:W-:-:S04]  /*1a10*/  FFMA.FTZ R5, R5, R9, R8 ;  /* 0x0000000905057223 */ /* 0x000fc80000010008 */
[----:B------:R-:W-:-:S05]  /*1a20*/  FMUL.FTZ R5, R0, R5 ;  /* 0x0000000500057220 */ /* 0x000fca0000410000 */
[----:B------:R-:W-:-:S05]  /*1a30*/  F2FP.BF16.F32.PACK_AB R5, RZ, R5 ;  /* 0x00000005ff05723e */ /* 0x000fca00000010ff */
[----:B------:R0:W-:Y:S02]  /*1a40*/  STG.E.U16 desc[UR4][R6.64], R5 ;  /* 0x0000000506007986 */ /* 0x0001e4000c101504 */
.L_x_845:
[----:B------:R-:W-:Y:S05]  /*1a50*/  BSYNC B0 ;  /* 0x0000000000007941 */ /* 0x000fea0003800000 */
.L_x_844:
[----:B------:R-:W-:Y:S01]  /*1a60*/  ISETP.GE.AND P0, PT, R3, UR6, PT ;  /* 0x0000000603007c0c */ /* 0x000fe2000bf06270 */
[----:B------:R-:W-:-:S12]  /*1a70*/  BSSY B0, `(.L_x_849) ;  /* 0x000033a000007945 */ /* 0x000fd80003800000 */
[----:B------:R-:W-:Y:S05]  /*1a80*/  @P0 BRA `(.L_x_850) ;  /* 0x0000003000e00947 */ /* 0x000fea0003800000 */
[----:B------:R-:W1:Y:S01]  /*1a90*/  LDC R4, c[0x0][0x218] ;  /* 0x00008600ff047b82 */ /* 0x000e620000000800 */
[----:B------:R-:W-:Y:S01]  /*1aa0*/  HFMA2.MMA R2, -RZ, RZ, 0, 0 ;  /* 0x00000000ff027435 */ /* 0x000fe200000001ff */
[----:B------:R-:W-:Y:S01]  /*1ab0*/  MOV R0, RZ ;  /* 0x000000ff00007202 */ /* 0x000fe20000000f00 */
[----:B0-----:R-:W-:Y:S01]  /*1ac0*/  HFMA2.MMA R5, -RZ, RZ, 0, 0 ;  /* 0x00000000ff057435 */ /* 0x001fe200000001ff */
[----:B-1----:R-:W-:-:S13]  /*1ad0*/  ISETP.NE.AND P0, PT, R4, RZ, PT ;  /* 0x000000ff0400720c */ /* 0x002fda0003f05270 */
[----:B------:R-:W-:Y:S05]  /*1ae0*/  @!P0 BRA `(.L_x_851) ;  /* 0x00000014006c8947 */ /* 0x000fea0003800000 */
        /* <DEDUP_REMOVED lines=347> */
.L_x_851:
        /* <DEDUP_REMOVED lines=48> */
.L_x_853:
[----:B------:R-:W-:Y:S05]  /*33a0*/  BSYNC B1 ;  /* 0x0000000000017941 */ /* 0x000fea0003800000 */
.L_x_852:
[----:B------:R-:W0:Y:S01]  /*33b0*/  MUFU.TANH R8, R8 ;  /* 0x0000000800087308 */ /* 0x000e220000002400 */
[----:B------:R-:W-:Y:S01]  /*33c0*/  FMUL.FTZ R9, R2, R9 ;  /* 0x0000000902097220 */ /* 0x000fe20000410000 */
[----:B-----5:R-:W-:Y:S02]  /*33d0*/  SHF.L.U32 R0, R0, 0x10, RZ ;  /* 0x0000001000007819 */ /* 0x020fe400000006ff */
[----:B------:R-:W-:-:S04]  /*33e0*/  IADD3 R3, R3, 0x80, RZ ;  /* 0x0000008003037810 */ /* 0x000fc80007ffe0ff */
[----:B------:R-:W-:Y:S01]  /*33f0*/  ISETP.GE.AND P0, PT, R3, UR6, PT ;  /* 0x0000000603007c0c */ /* 0x000fe2000bf06270 */
[----:B0-----:R-:W-:-:S04]  /*3400*/  FFMA.FTZ R5, -R8, R8, 1 ;  /* 0x3f80000008057423 */ /* 0x001fc80000010108 */
[----:B------:R-:W-:-:S04]  /*3410*/  FFMA.FTZ R5, R5, R9, R8 ;  /* 0x0000000905057223 */ /* 0x000fc80000010008 */
[----:B------:R-:W-:-:S05]  /*3420*/  FMUL.FTZ R5, R0, R5 ;  /* 0x0000000500057220 */ /* 0x000fca0000410000 */
[----:B------:R-:W-:-:S05]  /*3430*/  F2FP.BF16.F32.PACK_AB R5, RZ, R5 ;  /* 0x00000005ff05723e */ /* 0x000fca00000010ff */
[----:B------:R1:W-:Y:S01]  /*3440*/  STG.E.U16 desc[UR4][R6.64], R5 ;  /* 0x0000000506007986 */ /* 0x0003e2000c101504 */
[----:B------:R-:W-:Y:S05]  /*3450*/  @P0 BRA `(.L_x_850) ;  /* 0x00000018006c0947 */ /* 0x000fea0003800000 */
[----:B------:R-:W0:Y:S01]  /*3460*/  LDC R4, c[0x0][0x218] ;  /* 0x00008600ff047b82 */ /* 0x000e220000000800 */
[----:B------:R-:W-:Y:S01]  /*3470*/  HFMA2.MMA R2, -RZ, RZ, 0, 0 ;  /* 0x00000000ff027435 */ /* 0x000fe200000001ff */
[----:B------:R-:W-:Y:S01]  /*3480*/  MOV R0, RZ ;  /* 0x000000ff00007202 */ /* 0x000fe20000000f00 */
[----:B-1----:R-:W-:Y:S01]  /*3490*/  HFMA2.MMA R5, -RZ, RZ, 0, 0 ;  /* 0x00000000ff057435 */ /* 0x002fe200000001ff */
[----:B0-----:R-:W-:-:S13]  /*34a0*/  ISETP.NE.AND P0, PT, R4, RZ, PT ;  /* 0x000000ff0400720c */ /* 0x001fda0003f05270 */
        /* <DEDUP_REMOVED lines=348> */
.L_x_854:
        /* <DEDUP_REMOVED lines=48> */
.L_x_856:
[----:B------:R-:W-:Y:S05]  /*4d70*/  BSYNC B1 ;  /* 0x0000000000017941 */ /* 0x000fea0003800000 */
.L_x_855:
        /* <DEDUP_REMOVED lines=9> */
.L_x_850:
[----:B------:R-:W-:Y:S05]  /*4e10*/  BSYNC B0 ;  /* 0x0000000000007941 */ /* 0x000fea0003800000 */
.L_x_849:
[----:B------:R-:W-:-:S13]  /*4e20*/  ISETP.GE.AND P0, PT, R3, UR6, PT ;  /* 0x0000000603007c0c */ /* 0x000fda000bf06270 */
[----:B------:R-:W-:Y:S05]  /*4e30*/  @P0 EXIT ;  /* 0x000000000000094d */ /* 0x000fea0003800000 */
[----:B------:R-:W3:Y:S01]  /*4e40*/  LDC R4, c[0x0][0x218] ;  /* 0x00008600ff047b82 */ /* 0x000ee20000000800 */
[----:B------:R-:W-:Y:S01]  /*4e50*/  HFMA2.MMA R2, -RZ, RZ, 0, 0 ;  /* 0x00000000ff027435 */ /* 0x000fe200000001ff */
[----:B------:R-:W-:Y:S01]  /*4e60*/  MOV R0, RZ ;  /* 0x000000ff00007202 */ /* 0x000fe20000000f00 */
[----:B012---:R-:W-:Y:S01]  /*4e70*/  HFMA2.MMA R5, -RZ, RZ, 0, 0 ;  /* 0x00000000ff057435 */ /* 0x007fe200000001ff */
[----:B---3--:R-:W-:-:S13]  /*4e80*/  ISETP.NE.AND P0, PT, R4, RZ, PT ;  /* 0x000000ff0400720c */ /* 0x008fda0003f05270 */
[----:B------:R-:W-:Y:S05]  /*4e90*/  @!P0 BRA `(.L_x_857) ;  /* 0x00000014006c8947 */ /* 0x000fea0003800000 */
[----:B------:R-:W-:Y:S01]  /*4ea0*/  MOV R2, RZ ;  /* 0x000000ff00027202 */ /* 0x000fe20000000f00 */
[----:B------:R-:W-:Y:S01]  /*4eb0*/  ULDC.64 UR6, c[0x0][0x220] ;  /* 0x0000880000067ab9 */ /* 0x000fe20000000a00 */
[----:B------:R-:W-:Y:S01]  /*4ec0*/  ISETP.NE.AND P0, PT, R4, 0x1, PT ;  /* 0x000000010400780c */ /* 0x000fe20003f05270 */
[----:B------:R-:W-:Y:S02]  /*4ed0*/  ULDC UR8, c[0x0][0x350] ;  /* 0x0000d40000087ab9 */ /* 0x000fe40000000800 */
[----:B------:R-:W-:Y:S01]  /*4ee0*/  IMAD.HI.U32 R6, R3, UR6, R2 ;  /* 0x0000000603067c27 */ /* 0x000fe2000f8e0002 */
[----:B------:R-:W-:-:S04]  /*4ef0*/  ULDC UR6, c[0x0][0x21c] ;  /* 0x0000870000067ab9 */ /* 0x000fc80000000800 */
[----:B------:R-:W-:-:S04]  /*4f00*/  SHF.R.U32.HI R7, RZ, UR7, R6 ;  /* 0x00000007ff077c19 */ /* 0x000fc80008011606 */
[----:B------:R-:W-:-:S05]  /*4f10*/  IADD3 R2, -R7, RZ, RZ ;  /* 0x000000ff07027210 */ /* 0x000fca0007ffe1ff */
[----:B------:R-:W-:Y:S01]  /*4f20*/  IMAD R2, R2, UR6, R3 ;  /* 0x0000000602027c24 */ /* 0x000fe2000f8e0203 */
[----:B------:R-:W-:-:S03]  /*4f30*/  ULDC.64 UR6, c[0x0][0x348] ;  /* 0x0000d20000067ab9 */ /* 0x000fc60000000a00 */
        /* <DEDUP_REMOVED lines=22> */
[----:B------:R-:W-:Y:S01]  /*50a0*/  IMAD.HI.U32 R6, R9, UR6, R8 ;  /* 0x0000000609067c27 */ /* 0x000fe2000f8e0008 */
[----:B------:R-:W-:-:S04]  /*50b0*/  ULDC UR6, c[0x0][0x234] ;  /* 0x00008d0000067ab9 */ /* 0x000fc80000000800 */
[----:B------:R-:W-:-:S04]  /*50c0*/  SHF.R.U32.HI R7, RZ, UR7, R6 ;  /* 0x00000007ff077c19 */ /* 0x000fc80008011606 */
        /* <DEDUP_REMOVED lines=312> */
.L_x_857:
[----:B------:R-:W-:Y:S02]  /*6450*/  ULDC.64 UR6, c[0x0][0x488] ;  /* 0x0001220000067ab9 */ /* 0x000fe40000000a00 */
[----:B------:R-:W-:-:S04]  /*6460*/  IADD3 R8, P0, R2, UR6, RZ ;  /* 0x0000000602087c10 */ /* 0x000fc8000ff1e0ff */
[----:B------:R-:W-:Y:S01]  /*6470*/  IADD3.X R9, RZ, UR7, RZ, P0, !PT ;  /* 0x00000007ff097c10 */ /* 0x000fe200087fe4ff */
[----:B------:R-:W-:-:S04]  /*6480*/  ULDC.64 UR6, c[0x0][0x480] ;  /* 0x0001200000067ab9 */ /* 0x000fc80000000a00 */
[----:B------:R-:W2:Y:S01]  /*6490*/  LDG.E.U16 R2, desc[UR4][R8.64] ;  /* 0x0000000408027981 */ /* 0x000ea2000c1e1500 */
[----:B------:R-:W-:Y:S02]  /*64a0*/  IADD3 R6, P0, R0, UR6, RZ ;  /* 0x0000000600067c10 */ /* 0x000fe4000ff1e0ff */
[----:B------:R-:W-:Y:S02]  /*64b0*/  MOV R10, 0x3e800000 ;  /* 0x3e800000000a7802 */ /* 0x000fe40000000f00 */
        /* <DEDUP_REMOVED lines=13> */
[----:B------:R-:W-:-:S04]  /*6590*/  LOP3.LUT R4, R4, 0xff800000, RZ, 0xc0, !PT ;  /* 0xff80000004047812 */ /* 0x000fc800078ec0ff */
[----:B------:R-:W-:Y:S02]  /*65a0*/  IADD3 R9, -R4, 0x40800000, RZ ;  /* 0x4080000004097810 */ /* 0x000fe40007ffe1ff */
[-C--:B------:R-:W-:Y:S02]  /*65b0*/  IADD3 R8, R3, -R4.reuse, RZ ;  /* 0x8000000403087210 */ /* 0x080fe40007ffe0ff */
[----:B------:R-:W-:Y:S01]  /*65c0*/  I2FP.F32.S32 R4, R4 ;  /* 0x0000000400047245 */ /* 0x000fe20000201400 */
[----:B------:R-:W-:-:S04]  /*65d0*/  FFMA.FTZ R9, R9, R10, -1 ;  /* 0xbf80000009097423 */ /* 0x000fc8000001000a */
[----:B------:R-:W-:Y:S01]  /*65e0*/  FADD.FTZ R8, R8, R9 ;  /* 0x0000000908087221 */ /* 0x000fe20000010000 */
[----:B-1----:R-:W-:Y:S01]  /*65f0*/  FADD.FTZ R9, R6, 1 ;  /* 0x3f80000006097421 */ /* 0x002fe20000010000 */
[----:B------:R-:W-:Y:S01]  /*6600*/  FMUL.FTZ R6, R4, 1.1920928955078125e-07 ;  /* 0x3400000004067820 */ /* 0x000fe20000410000 */
[----:B------:R-:W-:Y:S01]  /*6610*/  IADD3 R4, P1, R5, UR6, RZ ;  /* 0x0000000605047c10 */ /* 0x000fe2000ff3e0ff */
[----:B------:R-:W-:-:S03]  /*6620*/  FFMA.FTZ R7, R8, -R7, 0.10546888411045074463 ;  /* 0x3dd8001208077423 */ /* 0x000fc60000010807 */
[----:B------:R-:W0:Y:S01]  /*6630*/  MUFU.RCP R9, R9 ;  /* 0x0000000900097308 */ /* 0x000e220000001000 */
[----:B------:R-:W-:Y:S01]  /*6640*/  FFMA.FTZ R7, R8, R7, -0.13229703903198242188 ;  /* 0xbe0778e008077423 */ /* 0x000fe20000010007 */
[----:B------:R-:W-:-:S03]  /*6650*/  IADD3.X R5, RZ, UR7, RZ, P1, !PT ;  /* 0x00000007ff057c10 */ /* 0x000fc60008ffe4ff */
[----:B------:R-:W-:-:S04]  /*6660*/  FFMA.FTZ R7, R8, R7, 0.14491446316242218018 ;  /* 0x3e14647508077423 */ /* 0x000fc80000010007 */
[----:B------:R-:W-:-:S04]  /*6670*/  FFMA.FTZ R7, R8, R7, -0.16641564667224884033 ;  /* 0xbe2a68dd08077423 */ /* 0x000fc80000010007 */
[----:B------:R-:W-:-:S04]  /*6680*/  FFMA.FTZ R7, R8, R7, 0.19988867640495300293 ;  /* 0x3e4caf9e08077423 */ /* 0x000fc80000010007 */
[----:B------:R-:W-:-:S04]  /*6690*/  FFMA.FTZ R7, R8, R7, -0.25000196695327758789 ;  /* 0xbe80004208077423 */ /* 0x000fc80000010007 */
        /* <DEDUP_REMOVED lines=8> */
[----:B------:R-:W-:-:S05]  /*6720*/  @P0 MOV R8, 0x7f800000 ;  /* 0x7f80000000080802 */ /* 0x000fca0000000f00 */
[----:B------:R-:W-:-:S05]  /*6730*/  @P0 FFMA.FTZ R6, R3, R8, +INF ;  /* 0x7f80000003060423 */ /* 0x000fca0000010008 */
[----:B------:R-:W-:-:S07]  /*6740*/  FSEL R6, R6, -RZ, P1 ;  /* 0x800000ff06067208 */ /* 0x000fce0000800000 */
.L_x_859:
[----:B------:R-:W-:Y:S05]  /*6750*/  BSYNC B0 ;  /* 0x0000000000007941 */ /* 0x000fea0003800000 */
.L_x_858:
[----:B------:R-:W0:Y:S01]  /*6760*/  MUFU.TANH R6, R6 ;  /* 0x0000000600067308 */ /* 0x000e220000002400 */
[----:B------:R-:W-:Y:S01]  /*6770*/  FMUL.FTZ R9, R2, R9 ;  /* 0x0000000902097220 */ /* 0x000fe20000410000 */
[----:B-----5:R-:W-:Y:S01]  /*6780*/  SHF.L.U32 R0, R0, 0x10, RZ ;  /* 0x0000001000007819 */ /* 0x020fe200000006ff */
[----:B0-----:R-:W-:-:S04]  /*6790*/  FFMA.FTZ R3, -R6, R6, 1 ;  /* 0x3f80000006037423 */ /* 0x001fc80000010106 */
[----:B------:R-:W-:-:S04]  /*67a0*/  FFMA.FTZ R3, R3, R9, R6 ;  /* 0x0000000903037223 */ /* 0x000fc80000010006 */
[----:B------:R-:W-:-:S05]  /*67b0*/  FMUL.FTZ R3, R0, R3 ;  /* 0x0000000300037220 */ /* 0x000fca0000410000 */
[----:B------:R-:W-:-:S05]  /*67c0*/  F2FP.BF16.F32.PACK_AB R3, RZ, R3 ;  /* 0x00000003ff03723e */ /* 0x000fca00000010ff */
[----:B------:R-:W-:Y:S01]  /*67d0*/  STG.E.U16 desc[UR4][R4.64], R3 ;  /* 0x0000000304007986 */ /* 0x000fe2000c101504 */
[----:B------:R-:W-:Y:S05]  /*67e0*/  EXIT ;  /* 0x000000000000794d */ /* 0x000fea0003800000 */
.L_x_860:
        /* <DEDUP_REMOVED lines=9> */
.L_x_8576:


//--------------------- .text._ZN2at6native27unrolled_elementwise_kernelIZZZNS0_61_GLOBAL__N__b29612f4_23_ActivationMishKernel_cu_f5210f67_354820mish_backward_kernelERNS_14TensorIteratorEENKUlvE_clEvENKUlvE2_clEvEUlN3c108BFloat16ES8_E_St5arrayIPcLm3EELi4E23TrivialOffsetCalculatorILi2EjESD_ILi1EjENS0_6memory15LoadWithoutCastENSG_16StoreWithoutCastEEEviT_T0_T2_T3_T4_T5_ --------------------------
	.section	.text._ZN2at6native27unrolled_elementwise_kernelIZZZNS0_61_GLOBAL__N__b29612f4_23_ActivationMishKernel_cu_f5210f67_354820mish_backward_kernelERNS_14TensorIteratorEENKUlvE_clEvENKUlvE2_clEvEUlN3c108BFloat16ES8_E_St5arrayIPcLm3EELi4E23TrivialOffsetCalculatorILi2EjESD_ILi1EjENS0_6memory15LoadWithoutCastENSG_16StoreWithoutCastEEEviT_T0_T2_T3_T4_T5_,"ax",@progbits
	.align	128
        .global         _ZN2at6native27unrolled_elementwise_kernelIZZZNS0_61_GLOBAL__N__b29612f4_23_ActivationMishKernel_cu_f5210f67_354820mish_backward_kernelERNS_14TensorIteratorEENKUlvE_clEvENKUlvE2_clEvEUlN3c108BFloat16ES8_E_St5arrayIPcLm3EELi4E23TrivialOffsetCalculatorILi2EjESD_ILi1EjENS0_6memory15LoadWithoutCastENSG_16StoreWithoutCastEEEviT_T0_T2_T3_T4_T5_
        .type           _ZN2at6native27unrolled_elementwise_kernelIZZZNS0_61_GLOBAL__N__b29612f4_23_ActivationMishKernel_cu_f5210f67_354820mish_backward_kernelERNS_14TensorIteratorEENKUlvE_clEvENKUlvE2_clEvEUlN3c108BFloat16ES8_E_St5arrayIPcLm3EELi4E23TrivialOffsetCalculatorILi2EjESD_ILi1EjENS0_6memory15LoadWithoutCastENSG_16StoreWithoutCastEEEviT_T0_T2_T3_T4_T5_,@function
        .size           _ZN2at6native27unrolled_elementwise_kernelIZZZNS0_61_GLOBAL__N__b29612f4_23_ActivationMishKernel_cu_f5210f67_354820mish_backward_kernelERNS_14TensorIteratorEENKUlvE_clEvENKUlvE2_clEvEUlN3c108BFloat16ES8_E_St5arrayIPcLm3EELi4E23TrivialOffsetCalculatorILi2EjESD_ILi1EjENS0_6memory15LoadWithoutCastENSG_16StoreWithoutCastEEEviT_T0_T2_T3_T4_T5_,(.L_x_8577 - _ZN2at6native27unrolled_elementwise_kernelIZZZNS0_61_GLOBAL__N__b29612f4_23_ActivationMishKernel_cu_f5210f67_354820mish_backward_kernelERNS_14TensorIteratorEENKUlvE_clEvENKUlvE2_clEvEUlN3c108BFloat16ES8_E_St5arrayIPcLm3EELi4E23TrivialOffsetCalculatorILi2EjESD_ILi1EjENS0_6memory15LoadWithoutCastENSG_16StoreWithoutCastEEEviT_T0_T2_T3_T4_T5_)
        .other          _ZN2at6native27unrolled_elementwise_kernelIZZZNS0_61_GLOBAL__N__b29612f4_23_ActivationMishKernel_cu_f5210f67_354820mish_backward_kernelERNS_14TensorIteratorEENKUlvE_clEvENKUlvE2_clEvEUlN3c108BFloat16ES8_E_St5arrayIPcLm3EELi4E23TrivialOffsetCalculatorILi2EjESD_ILi1EjENS0_6memory15LoadWithoutCastENSG_16StoreWithoutCastEEEviT_T0_T2_T3_T4_T5_,@"STO_CUDA_ENTRY STV_DEFAULT"
_ZN2at6native27unrolled_elementwise_kernelIZZZNS0_61_GLOBAL__N__b29612f4_23_ActivationMishKernel_cu_f5210f67_354820mish_backward_kernelERNS_14TensorIteratorEENKUlvE_clEvENKUlvE2_clEvEUlN3c108BFloat16ES8_E_St5arrayIPcLm3EELi4E23TrivialOffsetCalculatorILi2EjESD_ILi1EjENS0_6memory15LoadWithoutCastENSG_16StoreWithoutCastEEEviT_T0_T2_T3_T4_T5_:
.text._ZN2at6native27unrolled_elementwise_kernelIZZZNS0_61_GLOBAL__N__b29612f4_23_ActivationMishKernel_cu_f5210f67_354820mish_backward_kernelERNS_14TensorIteratorEENKUlvE_clEvENKUlvE2_clEvEUlN3c108BFloat16ES8_E_St5arrayIPcLm3EELi4E23TrivialOffsetCalculatorILi2EjESD_ILi1EjENS0_6memory15LoadWithoutCastENSG_16StoreWithoutCastEEEviT_T0_T2_T3_T4_T5_:
[----:B------:R-:W-:Y:S01]  /*0000*/  LDC R1, c[0x0][0x28] ;  /* 0x00000a00ff017b82 */ /* 0x000fe20000000800 */
[----:B------:R-:W0:Y:S07]  /*0010*/  S2R R0, SR_CTAID.X ;  /* 0x0000000000007919 */ /* 0x000e2e0000002500 */
[----:B------:R-:W0:Y:S01]  /*0020*/  LDC R3, c[0x0][0x210] ;  /* 0x00008400ff037b82 */ /* 0x000e220000000800 */
[----:B------:R-:W-:Y:S01]  /*0030*/  PRMT R20, RZ, 0x7610, R20 ;  /* 0x00007610ff147816 */ /* 0x000fe20000000014 */
[----:B------:R-:W-:Y:S01]  /*0040*/  ULDC.64 UR4, c[0x0][0x208] ;  /* 0x0000820000047ab9 */ /* 0x000fe20000000a00 */
[----:B------:R-:W1:Y:S01]  /*0050*/  S2R R19, SR_TID.X ;  /* 0x0000000000137919 */ /* 0x000e620000002100 */
[----:B------:R-:W-:Y:S01]  /*0060*/  PRMT R22, RZ, 0x7610, R22 ;  /* 0x00007610ff167816 */ /* 0x000fe20000000016 */
[----:B0-----:R-:W-:Y:S01]  /*0070*/  IMAD R18, R0, -0x200, R3 ;  /* 0xfffffe0000127824 */ /* 0x001fe200078e0203 */
[----:B-1----:R-:W-:-:S04]  /*0080*/  MOV R25, R19 ;  /* 0x0000001300197202 */ /* 0x002fc80000000f00 */
[----:B------:R-:W-:-:S13]  /*0090*/  ISETP.GE.AND P2, PT, R19, R18, PT ;  /* 0x000000121300720c */ /* 0x000fda0003f46270 */
[----:B------:R-:W-:Y:S01]  /*00a0*/  @!P2 LEA R21, R0, R25, 0x9 ;  /* 0x000000190015a211 */ /* 0x000fe200078e48ff */
[----:B------:R-:W0:Y:S01]  /*00b0*/  @!P2 LDC.64 R12, c[0x0][0x220] ;  /* 0x00008800ff0cab82 */ /* 0x000e220000000a00 */
[----:B------:R-:W-:-:S04]  /*00c0*/  @!P2 IADD3 R25, R25, 0x80, RZ ;  /* 0x000000801919a810 */ /* 0x000fc80007ffe0ff */
[----:B------:R-:W-:-:S03]  /*00d0*/  ISETP.GE.AND P0, PT, R25, R18, PT ;  /* 0x000000121900720c */ /* 0x000fc60003f06270 */
[----:B------:R-:W1:Y:S10]  /*00e0*/  @!P2 LDC.64 R14, c[0x0][0x228] ;  /* 0x00008a00ff0eab82 */ /* 0x000e740000000a00 */
[----:B------:R-:W-:Y:S01]  /*00f0*/  @!P0 LEA R27, R0, R25, 0x9 ;  /* 0x00000019001b8211 */ /* 0x000fe200078e48ff */
[----:B------:R-:W2:Y:S01]  /*0100*/  @!P0 LDC.64 R16, c[0x0][0x220] ;  /* 0x00008800ff108b82 */ /* 0x000ea20000000a00 */
[----:B------:R-:W-:-:S04]  /*0110*/  @!P0 IADD3 R25, R25, 0x80, RZ ;  /* 0x0000008019198810 */ /* 0x000fc80007ffe0ff */
[----:B------:R-:W-:Y:S01]  /*0120*/  ISETP.GE.AND P3, PT, R25, R18, PT ;  /* 0x000000121900720c */ /* 0x000fe20003f66270 */
[C---:B0-----:R-:W-:Y:S02]  /*0130*/  @!P2 IMAD.WIDE.U32 R12, R21.reuse, 0x2, R12 ;  /* 0x00000002150ca825 */ /* 0x041fe400078e000c */
[----:B------:R-:W0:Y:S01]  /*0140*/  @!P0 LDC.64 R10, c[0x0][0x228] ;  /* 0x00008a00ff0a8b82 */ /* 0x000e220000000a00 */
[----:B------:R-:W-:Y:S02]  /*0150*/  PRMT R24, RZ, 0x7610, R24 ;  /* 0x00007610ff187816 */ /* 0x000fe40000000018 */
[----:B------:R3:W5:Y:S01]  /*0160*/  @!P2 LDG.E.U16 R20, desc[UR4][R12.64] ;  /* 0x000000040c14a981 */ /* 0x000762000c1e1500 */
[----:B-1----:R-:W-:Y:S01]  /*0170*/  @!P2 IMAD.WIDE.U32 R14, R21, 0x2, R14 ;  /* 0x00000002150ea825 */ /* 0x002fe200078e000e */
[----:B------:R-:W-:-:S05]  /*0180*/  PRMT R21, RZ, 0x7610, R21 ;  /* 0x00007610ff157816 */ /* 0x000fca0000000015 */
[----:B------:R-:W-:Y:S01]  /*0190*/  @!P3 LEA R23, R0, R25, 0x9 ;  /* 0x000000190017b211 */ /* 0x000fe200078e48ff */
[----:B------:R-:W1:Y:S01]  /*01a0*/  @!P3 LDC.64 R8, c[0x0][0x220] ;  /* 0x00008800ff08bb82 */ /* 0x000e620000000a00 */
[----:B------:R-:W-:Y:S01]  /*01b0*/  @!P3 IADD3 R25, R25, 0x80, RZ ;  /* 0x000000801919b810 */ /* 0x000fe20007ffe0ff */
[----:B------:R4:W5:Y:S03]  /*01c0*/  @!P2 LDG.E.U16 R21, desc[UR4][R14.64] ;  /* 0x000000040e15a981 */ /* 0x000966000c1e1500 */
[----:B------:R-:W-:Y:S01]  /*01d0*/  ISETP.GE.AND P1, PT, R25, R18, PT ;  /* 0x000000121900720c */ /* 0x000fe20003f26270 */
[----:B--2---:R-:W-:Y:S02]  /*01e0*/  @!P0 IMAD.WIDE.U32 R16, R27, 0x2, R16 ;  /* 0x000000021b108825 */ /* 0x004fe400078e0010 */
[----:B------:R-:W2:Y:S01]  /*01f0*/  @!P3 LDC.64 R6, c[0x0][0x228] ;  /* 0x00008a00ff06bb82 */ /* 0x000ea20000000a00 */
[----:B---3--:R-:W-:-:S02]  /*0200*/  PRMT R13, RZ, 0x7610, R13 ;  /* 0x00007610ff0d7816 */ /* 0x008fc4000000000d */
[----:B------:R-:W-:Y:S01]  /*0210*/  PRMT R12, RZ, 0x7610, R12 ;  /* 0x00007610ff0c7816 */ /* 0x000fe2000000000c */
[----:B------:R4:W5:Y:S06]  /*0220*/  @!P0 LDG.E.U16 R22, desc[UR4][R16.64] ;  /* 0x0000000410168981 */ /* 0x00096c000c1e1500 */
[----:B------:R-:W3:Y:S08]  /*0230*/  @!P1 LDC.64 R4, c[0x0][0x220] ;  /* 0x00008800ff049b82 */ /* 0x000ef00000000a00 */
[----:B------:R-:W4:Y:S01]  /*0240*/  @!P1 LDC.64 R2, c[0x0][0x228] ;  /* 0x00008a00ff029b82 */ /* 0x000f220000000a00 */
[----:B------:R-:W-:Y:S01]  /*0250*/  @!P1 LEA R25, R0, R25, 0x9 ;  /* 0x0000001900199211 */ /* 0x000fe200078e48ff */
[----:B-1----:R-:W-:-:S04]  /*0260*/  @!P3 IMAD.WIDE.U32 R8, R23, 0x2, R8 ;  /* 0x000000021708b825 */ /* 0x002fc800078e0008 */
[----:B--2---:R-:W-:Y:S01]  /*0270*/  @!P3 IMAD.WIDE.U32 R6, R23, 0x2, R6 ;  /* 0x000000021706b825 */ /* 0x004fe200078e0006 */
[----:B------:R-:W-:Y:S01]  /*0280*/  PRMT R23, RZ, 0x7610, R23 ;  /* 0x00007610ff177816 */ /* 0x000fe20000000017 */
[----:B------:R1:W5:Y:S02]  /*0290*/  @!P3 LDG.E.U16 R24, desc[UR4][R8.64] ;  /* 0x000000040818b981 */ /* 0x000364000c1e1500 */
[----:B0-----:R-:W-:-:S03]  /*02a0*/  @!P0 IMAD.WIDE.U32 R10, R27, 0x2, R10 ;  /* 0x000000021b0a8825 */ /* 0x001fc600078e000a */
[----:B------:R1:W5:Y:S01]  /*02b0*/  @!P3 LDG.E.U16 R23, desc[UR4][R6.64] ;  /* 0x000000040617b981 */ /* 0x000362000c1e1500 */
[----:B---3--:R-:W-:-:S05]  /*02c0*/  @!P1 IMAD.WIDE.U32 R4, R25, 0x2, R4 ;  /* 0x0000000219049825 */ /* 0x008fca00078e0004 */
[----:B------:R1:W5:Y:S01]  /*02d0*/  @!P1 LDG.E.U16 R13, desc[UR4][R4.64] ;  /* 0x00000004040d9981 */ /* 0x000362000c1e1500 */
[----:B----4-:R-:W-:Y:S01]  /*02e0*/  @!P1 IMAD.WIDE.U32 R2, R25, 0x2, R2 ;  /* 0x0000000219029825 */ /* 0x010fe200078e0002 */
[----:B------:R-:W-:-:S04]  /*02f0*/  PRMT R25, RZ, 0x7610, R25 ;  /* 0x00007610ff197816 */ /* 0x000fc80000000019 */
[----:B------:R1:W5:Y:S04]  /*0300*/  @!P1 LDG.E.U16 R12, desc[UR4][R2.64] ;  /* 0x00000004020c9981 */ /* 0x000368000c1e1500 */
[----:B------:R1:W5:Y:S01]  /*0310*/  @!P0 LDG.E.U16 R25, desc[UR4][R10.64] ;  /* 0x000000040a198981 */ /* 0x000362000c1e1500 */
[----:B------:R-:W-:Y:S04]  /*0320*/  BSSY B0, `(.L_x_861) ;  /* 0x000002f000007945 */ /* 0x000fe80003800000 */
[----:B------:R-:W-:Y:S05]  /*0330*/  @P2 BRA `(.L_x_862) ;  /* 0x0000000000b42947 */ /* 0x000fea0003800000 */
[----:B-----5:R-:W-:Y:S01]  /*0340*/  SHF.L.U32 R21, R21, 0x10, RZ ;  /* 0x0000001015157819 */ /* 0x020fe200000006ff */
[----:B-1----:R-:W-:Y:S01]  /*0350*/  HFMA2.MMA R6, -RZ, RZ, 1.625, 0 ;  /* 0x3e800000ff067435 */ /* 0x002fe200000001ff */
[----:B------:R-:W-:Y:S01]  /*0360*/  MOV R7, 0x3d39bf78 ;  /* 0x3d39bf7800077802 */ /* 0x000fe20000000f00 */
[----:B------:R-:W-:Y:S02]  /*0370*/  BSSY B1, `(.L_x_863) ;  /* 0x0000022000017945 */ /* 0x000fe40003800000 */
[----:B------:R-:W-:-:S06]  /*0380*/  FMUL.FTZ R2, R21, 1.4426950216293334961 ;  /* 0x3fb8aa3b15027820 */ /* 0x000fcc0000410000 */
[----:B------:R-:W0:Y:S02]  /*0390*/  MUFU.EX2 R2, R2 ;  /* 0x0000000200027308 */ /* 0x000e240000000800 */
[C---:B0-----:R-:W-:Y:S01]  /*03a0*/  FADD.FTZ.RZ R3, R2.reuse, 1 ;  /* 0x3f80000002037421 */ /* 0x041fe2000001c000 */
[----:B------:R-:W-:-:S04]  /*03b0*/  ISETP.GE.U32.AND P0, PT, R2, 0x7f800000, PT ;  /* 0x7f8000000200780c */ /* 0x000fc80003f06070 */
[----:B------:R-:W-:-:S04]  /*03c0*/  IADD3 R3, R3, -0x3f400000, RZ ;  /* 0xc0c0000003037810 */ /* 0x000fc80007ffe0ff */
[----:B------:R-:W-:-:S04]  /*03d0*/  LOP3.LUT R3, R3, 0xff800000, RZ, 0xc0, !PT ;  /* 0xff80000003037812 */ /* 0x000fc800078ec0ff */
[----:B------:R-:W-:Y:S02]  /*03e0*/  IADD3 R5, -R3, 0x40800000, RZ ;  /* 0x4080000003057810 */ /* 0x000fe40007ffe1ff */
[-C--:B------:R-:W-:Y:S02]  /*03f0*/  IADD3 R4, R2, -R3.reuse, RZ ;  /* 0x8000000302047210 */ /* 0x080fe40007ffe0ff */
[----:B------:R-:W-:Y:S01]  /*0400*/  I2FP.F32.S32 R3, R3 ;  /* 0x0000000300037245 */ /* 0x000fe20000201400 */
[----:B------:R-:W-:Y:S01]  /*0410*/  FFMA.FTZ R5, R5, R6, -1 ;  /* 0xbf80000005057423 */ /* 0x000fe20000010006 */
[----:B------:R-:W-:-:S03]  /*0420*/  FMUL.FTZ R6, R21, -1.4426950216293334961 ;  /* 0xbfb8aa3b15067820 */ /* 0x000fc60000410000 */
[----:B------:R-:W-:Y:S01]  /*0430*/  FADD.FTZ R4, R4, R5 ;  /* 0x0000000504047221 */ /* 0x000fe20000010000 */
[----:B------:R-:W-:Y:S02]  /*0440*/  FMUL.FTZ R3, R3, 1.1920928955078125e-07 ;  /* 0x3400000003037820 */ /* 0x000fe40000410000 */
        /* <DEDUP_REMOVED lines=17> */
[----:B------:R-:W-:-:S05]  /*0560*/  @P0 MOV R5, 0x7f800000 ;  /* 0x7f80000000050802 */ /* 0x000fca0000000f00 */
[----:B------:R-:W-:-:S05]  /*0570*/  @P0 FFMA.FTZ R3, R2, R5, +INF ;  /* 0x7f80000002030423 */ /* 0x000fca0000010005 */
[----:B------:R-:W-:-:S07]  /*0580*/  FSEL R3, R3, -RZ, P1 ;  /* 0x800000ff03037208 */ /* 0x000fce0000800000 */
.L_x_864:
[----:B------:R-:W-:Y:S05]  /*0590*/  BSYNC B1 ;  /* 0x0000000000017941 */ /* 0x000fea0003800000 */
.L_x_863:
[----:B------:R-:W0:Y:S01]  /*05a0*/  MUFU.TANH R3, R3 ;  /* 0x0000000300037308 */ /* 0x000e220000002400 */
[----:B------:R-:W-:Y:S01]  /*05b0*/  FMUL.FTZ R8, R21, R8 ;  /* 0x0000000815087220 */ /* 0x000fe20000410000 */
[----:B------:R-:W-:Y:S01]  /*05c0*/  SHF.L.U32 R5, R20, 0x10, RZ ;  /* 0x0000001014057819 */ /* 0x000fe200000006ff */
[----:B0-----:R-:W-:-:S04]  /*05d0*/  FFMA.FTZ R2, -R3, R3, 1 ;  /* 0x3f80000003027423 */ /* 0x001fc80000010103 */
[----:B------:R-:W-:-:S04]  /*05e0*/  FFMA.FTZ R2, R2, R8, R3 ;  /* 0x0000000802027223 */ /* 0x000fc80000010003 */
[----:B------:R-:W-:-:S05]  /*05f0*/  FMUL.FTZ R2, R5, R2 ;  /* 0x0000000205027220 */ /* 0x000fca0000410000 */
[----:B------:R-:W-:-:S07]  /*0600*/  F2FP.BF16.F32.PACK_AB R2, RZ, R2 ;  /* 0x00000002ff02723e */ /* 0x000fce00000010ff */
.L_x_862:
[----:B------:R-:W-:Y:S05]  /*0610*/  BSYNC B0 ;  /* 0x0000000000007941 */ /* 0x000fea0003800000 */
.L_x_861:
[----:B-1----:R-:W-:Y:S01]  /*0620*/  IADD3 R3, R19, 0x80, RZ ;  /* 0x0000008013037810 */ /* 0x002fe20007ffe0ff */
[----:B------:R-:W-:Y:S03]  /*0630*/  BSSY B0, `(.L_x_865) ;  /* 0x0000030000007945 */ /* 0x000fe60003800000 */
[----:B------:R-:W-:-:S13]  /*0640*/  ISETP.GE.AND P0, PT, R3, R18, PT ;  /* 0x000000120300720c */ /* 0x000fda0003f06270 */
[----:B------:R-:W-:Y:S05]  /*0650*/  @P0 BRA `(.L_x_866) ;  /* 0x0000000000b40947 */ /* 0x000fea0003800000 */
[----:B-----5:R-:W-:Y:S01]  /*0660*/  SHF.L.U32 R25, R25, 0x10, RZ ;  /* 0x0000001019197819 */ /* 0x020fe200000006ff */
[----:B------:R-:W-:Y:S01]  /*0670*/  HFMA2.MMA R8, -RZ, RZ, 1.625, 0 ;  /* 0x3e800000ff087435 */ /* 0x000fe200000001ff */
        /* <DEDUP_REMOVED lines=35> */
.L_x_868:
[----:B------:R-:W-:Y:S05]  /*08b0*/  BSYNC B1 ;  /* 0x0000000000017941 */ /* 0x000fea0003800000 */
.L_x_867:
[----:B------:R-:W0:Y:S01]  /*08c0*/  MUFU.TANH R5, R5 ;  /* 0x0000000500057308 */ /* 0x000e220000002400 */
[----:B------:R-:W-:Y:S01]  /*08d0*/  FMUL.FTZ R10, R25, R10 ;  /* 0x0000000a190a7220 */ /* 0x000fe20000410000 */
[----:B------:R-:W-:Y:S01]  /*08e0*/  SHF.L.U32 R7, R22, 0x10, RZ ;  /* 0x0000001016077819 */ /* 0x000fe200000006ff */
[----:B0-----:R-:W-:-:S04]  /*08f0*/  FFMA.FTZ R4, -R5, R5, 1 ;  /* 0x3f80000005047423 */ /* 0x001fc80000010105 */
[----:B------:R-:W-:-:S04]  /*0900*/  FFMA.FTZ R4, R4, R10, R5 ;  /* 0x0000000a04047223 */ /* 0x000fc80000010005 */
[----:B------:R-:W-:-:S05]  /*0910*/  FMUL.FTZ R4, R7, R4 ;  /* 0x0000000407047220 */ /* 0x000fca0000410000 */
[----:B------:R-:W-:-:S07]  /*0920*/  F2FP.BF16.F32.PACK_AB R4, RZ, R4 ;  /* 0x00000004ff04723e */ /* 0x000fce00000010ff */
.L_x_866:
[----:B------:R-:W-:Y:S05]  /*0930*/  BSYNC B0 ;  /* 0x0000000000007941 */ /* 0x000fea0003800000 */
.L_x_865:
[----:B------:R-:W-:Y:S01]  /*0940*/  IADD3 R5, R19, 0x100, RZ ;  /* 0x0000010013057810 */ /* 0x000fe20007ffe0ff */
        /* <DEDUP_REMOVED lines=40> */
.L_x_872:
[----:B------:R-:W-:Y:S05]  /*0bd0*/  BSYNC B1 ;  /* 0x0000000000017941 */ /* 0x000fea0003800000 */
.L_x_871:
[----:B------:R-:W0:Y:S01]  /*0be0*/  MUFU.TANH R6, R6 ;  /* 0x0000000600067308 */ /* 0x000e220000002400 */
[----:B------:R-:W-:Y:S01]  /*0bf0*/  FMUL.FTZ R10, R23, R10 ;  /* 0x0000000a170a7220 */ /* 0x000fe20000410000 */
[----:B------:R-:W-:Y:S01]  /*0c00*/  SHF.L.U32 R24, R24, 0x10, RZ ;  /* 0x0000001018187819 */ /* 0x000fe200000006ff */
[----:B0-----:R-:W-:-:S04]  /*0c10*/  FFMA.FTZ R5, -R6, R6, 1 ;  /* 0x3f80000006057423 */ /* 0x001fc80000010106 */
[----:B------:R-:W-:-:S04]  /*0c20*/  FFMA.FTZ R5, R5, R10, R6 ;  /* 0x0000000a05057223 */ /* 0x000fc80000010006 */
[----:B------:R-:W-:-:S05]  /*0c30*/  FMUL.FTZ R5, R24, R5 ;  /* 0x0000000518057220 */ /* 0x000fca0000410000 */
[----:B------:R-:W-:-:S07]  /*0c40*/  F2FP.BF16.F32.PACK_AB R5, RZ, R5 ;  /* 0x00000005ff05723e */ /* 0x000fce00000010ff */
.L_x_870:
[----:B------:R-:W-:Y:S05]  /*0c50*/  BSYNC B0 ;  /* 0x0000000000007941 */ /* 0x000fea0003800000 */
.L_x_869:
        /* <DEDUP_REMOVED lines=41> */
.L_x_876:
[----:B------:R-:W-:Y:S05]  /*0ef0*/  BSYNC B1 ;  /* 0x0000000000017941 */ /* 0x000fea0003800000 */
.L_x_875:
[----:B------:R-:W0:Y:S01]  /*0f00*/  MUFU.TANH R7, R7 ;  /* 0x0000000700077308 */ /* 0x000e220000002400 */
[----:B------:R-:W-:Y:S01]  /*0f10*/  FMUL.FTZ R11, R12, R11 ;  /* 0x0000000b0c0b7220 */ /* 0x000fe20000410000 */
[----:B------:R-:W-:Y:S01]  /*0f20*/  SHF.L.U32 R13, R13, 0x10, RZ ;  /* 0x000000100d0d7819 */ /* 0x000fe200000006ff */
[----:B0-----:R-:W-:-:S04]  /*0f30*/  FFMA.FTZ R6, -R7, R7, 1 ;  /* 0x3f80000007067423 */ /* 0x001fc80000010107 */
[----:B------:R-:W-:-:S04]  /*0f40*/  FFMA.FTZ R6, R6, R11, R7 ;  /* 0x0000000b06067223 */ /* 0x000fc80000010007 */
[----:B------:R-:W-:-:S05]  /*0f50*/  FMUL.FTZ R6, R13, R6 ;  /* 0x000000060d067220 */ /* 0x000fca0000410000 */
[----:B------:R-:W-:-:S07]  /*0f60*/  F2FP.BF16.F32.PACK_AB R6, RZ, R6 ;  /* 0x00000006ff06723e */ /* 0x000fce00000010ff */
.L_x_874:
[----:B------:R-:W-:Y:S05]  /*0f70*/  BSYNC B0 ;  /* 0x0000000000007941 */ /* 0x000fea0003800000 */
.L_x_873:
[----:B------:R-:W-:Y:S01]  /*0f80*/  ISETP.GE.AND P0, PT, R19, R18, PT ;  /* 0x000000121300720c */ /* 0x000fe20003f06270 */
[----:B------:R-:W-:Y:S04]  /*0f90*/  BSSY B0, `(.L_x_877) ;  /* 0x0000017000007945 */ /* 0x000fe80003800000 */
[----:B------:R-:W-:Y:S08]  /*0fa0*/  BSSY B1, `(.L_x_878) ;  /* 0x000000f000017945 */ /* 0x000ff00003800000 */
[----:B------:R-:W-:Y:S05]  /*0fb0*/  @P0 BRA `(.L_x_879) ;  /* 0x0000000000340947 */ /* 0x000fea0003800000 */
[----:B------:R-:W0:Y:S01]  /*0fc0*/  LDC.64 R8, c[0x0][0x218] ;  /* 0x00008600ff087b82 */ /* 0x000e220000000a00 */
[----:B------:R-:W-:-:S05]  /*0fd0*/  LEA R19, R0, R19, 0x9 ;  /* 0x0000001300137211 */ /* 0x000fca00078e48ff */
[----:B0-----:R-:W-:Y:S01]  /*0fe0*/  IMAD.WIDE.U32 R8, R19, 0x2, R8 ;  /* 0x0000000213087825 */ /* 0x001fe200078e0008 */
[----:B------:R-:W-:-:S04]  /*0ff0*/  MOV R19, R3 ;  /* 0x0000000300137202 */ /* 0x000fc80000000f00 */
[----:B------:R0:W-:Y:S01]  /*1000*/  STG.E.U16 desc[UR4][R8.64], R2 ;  /* 0x0000000208007986 */ /* 0x0001e2000c101504 */
[----:B------:R-:W-:-:S13]  /*1010*/  ISETP.GE.AND P0, PT, R19, R18, PT ;  /* 0x000000121300720c */ /* 0x000fda0003f06270 */
[----:B------:R-:W-:Y:S05]  /*1020*/  @P0 BREAK B1 ;  /* 0x0000000000010942 */ /* 0x000fea0003800000 */
[----:B0-----:R-:W-:Y:S05]  /*1030*/  @P0 BRA `(.L_x_880) ;  /* 0x0000000000300947 */ /* 0x001fea0003800000 */
[----:B------:R-:W0:Y:S01]  /*1040*/  LDC.64 R2, c[0x0][0x218] ;  /* 0x00008600ff027b82 */ /* 0x000e220000000a00 */
[----:B------:R-:W-:Y:S02]  /*1050*/  LEA R7, R0, R19, 0x9 ;  /* 0x0000001300077211 */ /* 0x000fe400078e48ff */
[----:B------:R-:W-:-:S03]  /*1060*/  IADD3 R19, R19, 0x80, RZ ;  /* 0x0000008013137810 */ /* 0x000fc60007ffe0ff */
[----:B0-----:R-:W-:-:S05]  /*1070*/  IMAD.WIDE.U32 R2, R7, 0x2, R2 ;  /* 0x0000000207027825 */ /* 0x001fca00078e0002 */
[----:B------:R0:W-:Y:S02]  /*1080*/  STG.E.U16 desc[UR4][R2.64], R4 ;  /* 0x0000000402007986 */ /* 0x0001e4000c101504 */
.L_x_879:
[----:B------:R-:W-:Y:S05]  /*1090*/  BSYNC B1 ;  /* 0x0000000000017941 */ /* 0x000fea0003800000 */
.L_x_878:
[----:B------:R-:W-:-:S13]  /*10a0*/  ISETP.GE.AND P0, PT, R19, R18, PT ;  /* 0x000000121300720c */ /* 0x000fda0003f06270 */
[----:B0-----:R-:W0:Y:S01]  /*10b0*/  @!P0 LDC.64 R2, c[0x0][0x218] ;  /* 0x00008600ff028b82 */ /* 0x001e220000000a00 */
[----:B------:R-:W-:Y:S02]  /*10c0*/  @!P0 LEA R7, R0, R19, 0x9 ;  /* 0x0000001300078211 */ /* 0x000fe400078e48ff */
[----:B------:R-:W-:-:S03]  /*10d0*/  @!P0 IADD3 R19, R19, 0x80, RZ ;  /* 0x0000008013138810 */ /* 0x000fc60007ffe0ff */
[----:B0-----:R-:W-:-:S05]  /*10e0*/  @!P0 IMAD.WIDE.U32 R2, R7, 0x2, R2 ;  /* 0x0000000207028825 */ /* 0x001fca00078e0002 */
[----:B------:R0:W-:Y:S02]  /*10f0*/  @!P0 STG.E.U16 desc[UR4][R2.64], R5 ;  /* 0x0000000502008986 */ /* 0x0001e4000c101504 */
.L_x_880:
[----:B------:R-:W-:Y:S05]  /*1100*/  BSYNC B0 ;  /* 0x0000000000007941 */ /* 0x000fea0003800000 */
.L_x_877:
[----:B------:R-:W-:Y:S05]  /*1110*/  WARPSYNC.ALL ;  /* 0x0000000000007948 */ /* 0x000fea0003800000 */
[----:B------:R-:W-:-:S13]  /*1120*/  ISETP.GE.AND P0, PT, R19, R18, PT ;  /* 0x000000121300720c */ /* 0x000fda0003f06270 */
[----:B------:R-:W-:Y:S05]  /*1130*/  @P0 EXIT ;  /* 0x000000000000094d */ /* 0x000fea0003800000 */
[----:B0-----:R-:W0:Y:S01]  /*1140*/  LDC.64 R2, c[0x0][0x218] ;  /* 0x00008600ff027b82 */ /* 0x001e220000000a00 */
[----:B------:R-:W-:-:S05]  /*1150*/  LEA R19, R0, R19, 0x9 ;  /* 0x0000001300137211 */ /* 0x000fca00078e48ff */
[----:B0-----:R-:W-:-:S05]  /*1160*/  IMAD.WIDE.U32 R2, R19, 0x2, R2 ;  /* 0x0000000213027825 */ /* 0x001fca00078e0002 */
[----:B------:R-:W-:Y:S01]  /*1170*/  STG.E.U16 desc[UR4][R2.64], R6 ;  /* 0x0000000602007986 */ /* 0x000fe2000c101504 */
[----:B------:R-:W-:Y:S05]  /*1180*/  EXIT ;  /* 0x000000000000794d */ /* 0x000fea0003800000 */
.L_x_881:
        /* <DEDUP_REMOVED lines=15> */
.L_x_8577:


//--------------------- .text._ZN2at6native29vectorized_elementwise_kernelILi2EZZZNS0_61_GLOBAL__N__b29612f4_23_ActivationMishKernel_cu_f5210f67_354820mish_backward_kernelERNS_14TensorIteratorEENKUlvE_clEvENKUlvE2_clEvEUlN3c108BFloat16ES8_E_St5arrayIPcLm3EEEEviT0_T1_ --------------------------
	.section	.text._ZN2at6native29vectorized_elementwise_kernelILi2EZZZNS0_61_GLOBAL__N__b29612f4_23_ActivationMishKernel_cu_f5210f67_354820mish_backward_kernelERNS_14TensorIteratorEENKUlvE_clEvENKUlvE2_clEvEUlN3c108BFloat16ES8_E_St5arrayIPcLm3EEEEviT0_T1_,"ax",@progbits
	.align	128
        .global         _ZN2at6native29vectorized_elementwise_kernelILi2EZZZNS0_61_GLOBAL__N__b29612f4_23_ActivationMishKernel_cu_f5210f67_354820mish_backward_kernelERNS_14TensorIteratorEENKUlvE_clEvENKUlvE2_clEvEUlN3c108BFloat16ES8_E_St5arrayIPcLm3EEEEviT0_T1_
        .type           _ZN2at6native29vectorized_elementwise_kernelILi2EZZZNS0_61_GLOBAL__N__b29612f4_23_ActivationMishKernel_cu_f5210f67_354820mish_backward_kernelERNS_14TensorIteratorEENKUlvE_clEvENKUlvE2_clEvEUlN3c108BFloat16ES8_E_St5arrayIPcLm3EEEEviT0_T1_,@function
        .size           _ZN2at6native29vectorized_elementwise_kernelILi2EZZZNS0_61_GLOBAL__N__b29612f4_23_ActivationMishKernel_cu_f5210f67_354820mish_backward_kernelERNS_14TensorIteratorEENKUlvE_clEvENKUlvE2_clEvEUlN3c108BFloat16ES8_E_St5arrayIPcLm3EEEEviT0_T1_,(.L_x_8578 - _ZN2at6native29vectorized_elementwise_kernelILi2EZZZNS0_61_GLOBAL__N__b29612f4_23_ActivationMishKernel_cu_f5210f67_354820mish_backward_kernelERNS_14TensorIteratorEENKUlvE_clEvENKUlvE2_clEvEUlN3c108BFloat16ES8_E_St5arrayIPcLm3EEEEviT0_T1_)
        .other          _ZN2at6native29vectorized_elementwise_kernelILi2EZZZNS0_61_GLOBAL__N__b29612f4_23_ActivationMishKernel_cu_f5210f67_354820mish_backward_kernelERNS_14TensorIteratorEENKUlvE_clEvENKUlvE2_clEvEUlN3c108BFloat16ES8_E_St5arrayIPcLm3EEEEviT0_T1_,@"STO_CUDA_ENTRY STV_DEFAULT"
_ZN2at6native29vectorized_elementwise_kernelILi2EZZZNS0_61_GLOBAL__N__b29612f4_23_ActivationMishKernel_cu_f5210f67_354820mish_backward_kernelERNS_14TensorIteratorEENKUlvE_clEvENKUlvE2_clEvEUlN3c108BFloat16ES8_E_St5arrayIPcLm3EEEEviT0_T1_:
.text._ZN2at6native29vectorized_elementwise_kernelILi2EZZZNS0_61_GLOBAL__N__b29612f4_23_ActivationMishKernel_cu_f5210f67_354820mish_backward_kernelERNS_14TensorIteratorEENKUlvE_clEvENKUlvE2_clEvEUlN3c108BFloat16ES8_E_St5arrayIPcLm3EEEEviT0_T1_:
[----:B------:R-:W-:Y:S01]  /*0000*/  LDC R1, c[0x0][0x28] ;  /* 0x00000a00ff017b82 */ /* 0x000fe20000000800 */
[----:B------:R-:W0:Y:S01]  /*0010*/  S2R R4, SR_CTAID.X ;  /* 0x0000000000047919 */ /* 0x000e220000002500 */
[----:B------:R-:W-:Y:S01]  /*0020*/  ULDC UR4, c[0x0][0x210] ;  /* 0x0000840000047ab9 */ /* 0x000fe20000000800 */
[----:B0-----:R-:W-:-:S04]  /*0030*/  SHF.L.U32 R4, R4, 0xa, RZ ;  /* 0x0000000a04047819 */ /* 0x001fc800000006ff */
[----:B------:R-:W-:Y:S01]  /*0040*/  IADD3 R5, -R4, UR4, RZ ;  /* 0x0000000404057c10 */ /* 0x000fe2000fffe1ff */
[----:B------:R-:W-:-:S03]  /*0050*/  ULDC.64 UR4, c[0x0][0x208] ;  /* 0x0000820000047ab9 */ /* 0x000fc60000000a00 */
[----:B------:R-:W-:-:S13]  /*0060*/  ISETP.GE.U32.AND P0, PT, R5, 0x400, PT ;  /* 0x000004000500780c */ /* 0x000fda0003f06070 */
[----:B------:R-:W-:Y:S05]  /*0070*/  @!P0 BRA `(.L_x_882) ;  /* 0x0000001400d48947 */ /* 0x000fea0003800000 */
[----:B------:R-:W0:Y:S01]  /*0080*/  S2R R5, SR_TID.X ;  /* 0x0000000000057919 */ /* 0x000e220000002100 */
[----:B------:R-:W1:Y:S02]  /*0090*/  LDC.64 R2, c[0x0][0x228] ;  /* 0x00008a00ff027b82 */ /* 0x000e640000000a00 */
[----:B-1----:R-:W-:-:S04]  /*00a0*/  IMAD.WIDE R2, R4, 0x2, R2 ;  /* 0x0000000204027825 */ /* 0x002fc800078e0202 */
[----:B0-----:R-:W-:Y:S02]  /*00b0*/  IMAD.WIDE.U32 R18, R5, 0x4, R2 ;  /* 0x0000000405127825 */ /* 0x001fe400078e0002 */
[----:B------:R-:W0:Y:S03]  /*00c0*/  LDC.64 R2, c[0x0][0x220] ;  /* 0x00008800ff027b82 */ /* 0x000e260000000a00 */
[----:B------:R-:W2:Y:S04]  /*00d0*/  LDG.E R8, desc[UR4][R18.64] ;  /* 0x0000000412087981 */ /* 0x000ea8000c1e1900 */
[----:B------:R-:W3:Y:S04]  /*00e0*/  LDG.E R14, desc[UR4][R18.64+0x200] ;  /* 0x00020004120e7981 */ /* 0x000ee8000c1e1900 */
[----:B------:R-:W5:Y:S04]  /*00f0*/  LDG.E R7, desc[UR4][R18.64+0x400] ;  /* 0x0004000412077981 */ /* 0x000f68000c1e1900 */
[----:B------:R1:W5:Y:S01]  /*0100*/  LDG.E R17, desc[UR4][R18.64+0x600] ;  /* 0x0006000412117981 */ /* 0x000362000c1e1900 */
[----:B------:R-:W-:Y:S01]  /*0110*/  HFMA2.MMA R12, -RZ, RZ, 1.625, 0 ;  /* 0x3e800000ff0c7435 */ /* 0x000fe200000001ff */
[----:B0-----:R-:W-:-:S04]  /*0120*/  IMAD.WIDE R2, R4, 0x2, R2 ;  /* 0x0000000204027825 */ /* 0x001fc800078e0202 */
[----:B------:R-:W-:-:S05]  /*0130*/  IMAD.WIDE.U32 R10, R5, 0x4, R2 ;  /* 0x00000004050a7825 */ /* 0x000fca00078e0002 */
[----:B------:R-:W5:Y:S04]  /*0140*/  LDG.E R13, desc[UR4][R10.64] ;  /* 0x000000040a0d7981 */ /* 0x000f68000c1e1900 */
[----:B------:R-:W5:Y:S04]  /*0150*/  LDG.E R3, desc[UR4][R10.64+0x200] ;  /* 0x000200040a037981 */ /* 0x000f68000c1e1900 */
[----:B------:R-:W5:Y:S04]  /*0160*/  LDG.E R2, desc[UR4][R10.64+0x400] ;  /* 0x000400040a027981 */ /* 0x000f68000c1e1900 */
[----:B------:R0:W5:Y:S01]  /*0170*/  LDG.E R0, desc[UR4][R10.64+0x600] ;  /* 0x000600040a007981 */ /* 0x000162000c1e1900 */
[----:B------:R-:W-:Y:S01]  /*0180*/  BSSY B0, `(.L_x_883) ;  /* 0x0000047000007945 */ /* 0x000fe20003800000 */
[----:B--2---:R-:W-:-:S05]  /*0190*/  SHF.L.U32 R6, R8, 0x10, RZ ;  /* 0x0000001008067819 */ /* 0x004fca00000006ff */
[----:B------:R-:W-:-:S06]  /*01a0*/  FMUL.FTZ R20, R6, 1.4426950216293334961 ;  /* 0x3fb8aa3b06147820 */ /* 0x000fcc0000410000 */
[----:B------:R-:W2:Y:S01]  /*01b0*/  MUFU.EX2 R20, R20 ;  /* 0x0000001400147308 */ /* 0x000ea20000000800 */
[----:B------:R-:W-:-:S04]  /*01c0*/  PRMT R8, R8, 0x7632, R8 ;  /* 0x0000763208087816 */ /* 0x000fc80000000008 */
[----:B------:R-:W-:-:S05]  /*01d0*/  SHF.L.U32 R8, R8, 0x10, RZ ;  /* 0x0000001008087819 */ /* 0x000fca00000006ff */
[----:B-1----:R-:W-:Y:S01]  /*01e0*/  FMUL.FTZ R18, R8, 1.4426950216293334961 ;  /* 0x3fb8aa3b08127820 */ /* 0x002fe20000410000 */
[----:B--2---:R-:W-:-:S05]  /*01f0*/  FADD.FTZ.RZ R9, R20, 1 ;  /* 0x3f80000014097421 */ /* 0x004fca000001c000 */
[----:B------:R-:W-:-:S04]  /*0200*/  IADD3 R9, R9, -0x3f400000, RZ ;  /* 0xc0c0000009097810 */ /* 0x000fc80007ffe0ff */
[----:B------:R-:W-:Y:S02]  /*0210*/  LOP3.LUT R21, R9, 0xff800000, RZ, 0xc0, !PT ;  /* 0xff80000009157812 */ /* 0x000fe400078ec0ff */
[----:B------:R-:W1:Y:S02]  /*0220*/  MUFU.EX2 R9, R18 ;  /* 0x0000001200097308 */ /* 0x000e640000000800 */
[----:B0-----:R-:W-:Y:S02]  /*0230*/  IADD3 R11, -R21, 0x40800000, RZ ;  /* 0x40800000150b7810 */ /* 0x001fe40007ffe1ff */
[----:B------:R-:W-:-:S03]  /*0240*/  IADD3 R16, R20, -R21, RZ ;  /* 0x8000001514107210 */ /* 0x000fc60007ffe0ff */
[----:B------:R-:W-:Y:S01]  /*0250*/  FFMA.FTZ R15, R11, R12, -1 ;  /* 0xbf8000000b0f7423 */ /* 0x000fe2000001000c */
[----:B------:R-:W-:-:S03]  /*0260*/  MOV R11, 0x3d39bf78 ;  /* 0x3d39bf78000b7802 */ /* 0x000fc60000000f00 */
[----:B------:R-:W-:-:S04]  /*0270*/  FADD.FTZ R16, R16, R15 ;  /* 0x0000000f10107221 */ /* 0x000fc80000010000 */
[----:B------:R-:W-:Y:S01]  /*0280*/  FFMA.FTZ R15, R16, -R11, 0.10546888411045074463 ;  /* 0x3dd80012100f7423 */ /* 0x000fe2000001080b */
[----:B-1----:R-:W-:-:S03]  /*0290*/  FADD.FTZ.RZ R10, R9, 1 ;  /* 0x3f800000090a7421 */ /* 0x002fc6000001c000 */
[----:B------:R-:W-:Y:S02]  /*02a0*/  FFMA.FTZ R15, R16, R15, -0.13229703903198242188 ;  /* 0xbe0778e0100f7423 */ /* 0x000fe4000001000f */
[----:B------:R-:W-:Y:S02]  /*02b0*/  IADD3 R10, R10, -0x3f400000, RZ ;  /* 0xc0c000000a0a7810 */ /* 0x000fe40007ffe0ff */
[----:B------:R-:W-:Y:S02]  /*02c0*/  FFMA.FTZ R15, R16, R15, 0.14491446316242218018 ;  /* 0x3e146475100f7423 */ /* 0x000fe4000001000f */
[----:B------:R-:W-:Y:S02]  /*02d0*/  LOP3.LUT R10, R10, 0xff800000, RZ, 0xc0, !PT ;  /* 0xff8000000a0a7812 */ /* 0x000fe400078ec0ff */
[----:B------:R-:W-:Y:S01]  /*02e0*/  FFMA.FTZ R15, R16, R15, -0.16641564667224884033 ;  /* 0xbe2a68dd100f7423 */ /* 0x000fe2000001000f */
[----:B------:R-:W-:Y:S01]  /*02f0*/  FMUL.FTZ R23, R6, -1.4426950216293334961 ;  /* 0xbfb8aa3b06177820 */ /* 0x000fe20000410000 */
[----:B------:R-:W-:-:S02]  /*0300*/  IADD3 R19, -R10, 0x40800000, RZ ;  /* 0x408000000a137810 */ /* 0x000fc40007ffe1ff */
[C---:B------:R-:W-:Y:S01]  /*0310*/  FFMA.FTZ R15, R16.reuse, R15, 0.19988867640495300293 ;  /* 0x3e4caf9e100f7423 */ /* 0x040fe2000001000f */
[----:B------:R-:W-:Y:S02]  /*0320*/  IADD3 R22, R9, -R10, RZ ;  /* 0x8000000a09167210 */ /* 0x000fe40007ffe0ff */
[----:B------:R-:W-:Y:S01]  /*0330*/  FFMA.FTZ R25, R19, R12, -1 ;  /* 0xbf80000013197423 */ /* 0x000fe2000001000c */
[----:B------:R-:W0:Y:S01]  /*0340*/  MUFU.EX2 R23, R23 ;  /* 0x0000001700177308 */ /* 0x000e220000000800 */
[----:B------:R-:W-:Y:S01]  /*0350*/  FFMA.FTZ R15, R16, R15, -0.25000196695327758789 ;  /* 0xbe800042100f7423 */ /* 0x000fe2000001000f */
[----:B---3--:R-:W-:Y:S01]  /*0360*/  SHF.L.U32 R18, R14, 0x10, RZ ;  /* 0x000000100e127819 */ /* 0x008fe200000006ff */
[----:B------:R-:W-:Y:S01]  /*0370*/  FADD.FTZ R22, R22, R25 ;  /* 0x0000001916167221 */ /* 0x000fe20000010000 */
[----:B------:R-:W-:Y:S01]  /*0380*/  PRMT R24, R14, 0x7632, R24 ;  /* 0x000076320e187816 */ /* 0x000fe20000000018 */
[----:B------:R-:W-:Y:S01]  /*0390*/  FMUL.FTZ R14, R8, -1.4426950216293334961 ;  /* 0xbfb8aa3b080e7820 */ /* 0x000fe20000410000 */
[----:B------:R-:W-:Y:S01]  /*03a0*/  FFMA.FTZ R15, R16, R15, 0.33333510160446166992 ;  /* 0x3eaaaae6100f7423 */ /* 0x000fe2000001000f */
[----:B------:R-:W-:-:S03]  /*03b0*/  FFMA.FTZ R27, R22, -R11, 0.10546888411045074463 ;  /* 0x3dd80012161b7423 */ /* 0x000fc6000001080b */
[----:B------:R-:W-:Y:S01]  /*03c0*/  FFMA.FTZ R25, R16, R15, -0.5 ;  /* 0xbf00000010197423 */ /* 0x000fe2000001000f */
[----:B------:R-:W1:Y:S01]  /*03d0*/  MUFU.EX2 R14, R14 ;  /* 0x0000000e000e7308 */ /* 0x000e620000000800 */
[----:B------:R-:W-:Y:S01]  /*03e0*/  FFMA.FTZ R27, R22, R27, -0.13229703903198242188 ;  /* 0xbe0778e0161b7423 */ /* 0x000fe2000001001b */
[----:B------:R-:W-:Y:S01]  /*03f0*/  FMUL.FTZ R26, R18, 1.4426950216293334961 ;  /* 0x3fb8aa3b121a7820 */ /* 0x000fe20000410000 */
[----:B------:R-:W-:Y:S02]  /*0400*/  FMUL.FTZ R25, R16, R25 ;  /* 0x0000001910197220 */ /* 0x000fe40000410000 */
[----:B------:R-:W-:Y:S01]  /*0410*/  FFMA.FTZ R27, R22, R27, 0.14491446316242218018 ;  /* 0x3e146475161b7423 */ /* 0x000fe2000001001b */
[----:B------:R-:W-:Y:S01]  /*0420*/  SHF.L.U32 R15, R24, 0x10, RZ ;  /* 0x00000010180f7819 */ /* 0x000fe200000006ff */
[----:B------:R-:W-:Y:S01]  /*0430*/  FFMA.FTZ R24, R16, R25, R16 ;  /* 0x0000001910187223 */ /* 0x000fe20000010010 */
[----:B------:R1:W2:Y:S01]  /*0440*/  MUFU.EX2 R19, R26 ;  /* 0x0000001a00137308 */ /* 0x0002a20000000800 */
[----:B------:R-:W-:Y:S01]  /*0450*/  FFMA.FTZ R27, R22, R27, -0.16641564667224884033 ;  /* 0xbe2a68dd161b7423 */ /* 0x000fe2000001001b */
[----:B0-----:R-:W-:Y:S01]  /*0460*/  FADD.FTZ R25, R23, 1 ;  /* 0x3f80000017197421 */ /* 0x001fe20000010000 */
[----:B------:R-:W-:-:S02]  /*0470*/  I2FP.F32.S32 R23, R21 ;  /* 0x0000001500177245 */ /* 0x000fc40000201400 */
[C---:B------:R-:W-:Y:S01]  /*0480*/  FFMA.FTZ R27, R22.reuse, R27, 0.19988867640495300293 ;  /* 0x3e4caf9e161b7423 */ /* 0x040fe2000001001b */
[----:B------:R-:W-:Y:S02]  /*0490*/  FMUL.FTZ R16, R15, 1.4426950216293334961 ;  /* 0x3fb8aa3b0f107820 */ /* 0x000fe40000410000 */
[----:B------:R-:W-:Y:S01]  /*04a0*/  FMUL.FTZ R23, R23, 1.1920928955078125e-07 ;  /* 0x3400000017177820 */ /* 0x000fe20000410000 */
[----:B------:R-:W-:Y:S01]  /*04b0*/  FFMA.FTZ R27, R22, R27, -0.25000196695327758789 ;  /* 0xbe800042161b7423 */ /* 0x000fe2000001001b */
[----:B-1----:R-:W-:Y:S01]  /*04c0*/  FADD.FTZ R26, R14, 1 ;  /* 0x3f8000000e1a7421 */ /* 0x002fe20000010000 */
[----:B------:R-:W-:Y:S01]  /*04d0*/  ISETP.GE.U32.AND P0, PT, R20, 0x7f800000, PT ;  /* 0x7f8000001400780c */ /* 0x000fe20003f06070 */
[----:B------:R-:W-:Y:S01]  /*04e0*/  FFMA.FTZ R24, R23, 0.69314718246459960938, R24 ;  /* 0x3f31721817187823 */ /* 0x000fe20000010018 */
[----:B------:R-:W0:Y:S01]  /*04f0*/  MUFU.EX2 R16, R16 ;  /* 0x0000001000107308 */ /* 0x000e220000000800 */
[----:B------:R-:W-:Y:S01]  /*0500*/  FFMA.FTZ R27, R22, R27, 0.33333510160446166992 ;  /* 0x3eaaaae6161b7423 */ /* 0x000fe2000001001b */
[----:B--2---:R-:W-:-:S06]  /*0510*/  FADD.FTZ.RZ R14, R19, 1 ;  /* 0x3f800000130e7421 */ /* 0x004fcc000001c000 */
[----:B------:R1:W2:Y:S01]  /*0520*/  MUFU.RCP R21, R25 ;  /* 0x0000001900157308 */ /* 0x0002a20000001000 */
[----:B------:R-:W-:-:S07]  /*0530*/  FFMA.FTZ R27, R22, R27, -0.5 ;  /* 0xbf000000161b7423 */ /* 0x000fce000001001b */
[----:B------:R1:W3:Y:S01]  /*0540*/  MUFU.RCP R23, R26 ;  /* 0x0000001a00177308 */ /* 0x0002e20000001000 */
[----:B------:R-:W-:Y:S01]  /*0550*/  FMUL.FTZ R27, R22, R27 ;  /* 0x0000001b161b7220 */ /* 0x000fe20000410000 */
[----:B------:R-:W-:-:S03]  /*0560*/  IADD3 R14, R14, -0x3f400000, RZ ;  /* 0xc0c000000e0e7810 */ /* 0x000fc60007ffe0ff */
[----:B------:R-:W-:Y:S01]  /*0570*/  FFMA.FTZ R22, R22, R27, R22 ;  /* 0x0000001b16167223 */ /* 0x000fe20000010016 */
[----:B------:R-:W-:Y:S01]  /*0580*/  LOP3.LUT R14, R14, 0xff800000, RZ, 0xc0, !PT ;  /* 0xff8000000e0e7812 */ /* 0x000fe200078ec0ff */
[----:B0-----:R-:W-:Y:S06]  /*0590*/  @!P0 BRA `(.L_x_884) ;  /* 0x0000000000148947 */ /* 0x001fec0003800000 */
[----:B------:R-:W-:-:S13]  /*05a0*/  ISETP.GE.AND P0, PT, R20, -0x407fffff, PT ;  /* 0xbf8000011400780c */ /* 0x000fda0003f06270 */
[----:B-1----:R-:W-:-:S05]  /*05b0*/  @P0 MOV R25, 0x7f800000 ;  /* 0x7f80000000190802 */ /* 0x002fca0000000f00 */
[C---:B------:R-:W-:Y:S01]  /*05c0*/  @P0 FFMA.FTZ R24, R20.reuse, R25, +INF ;  /* 0x7f80000014180423 */ /* 0x040fe20000010019 */
[----:B------:R-:W-:-:S04]  /*05d0*/  FSETP.NEU.FTZ.AND P0, PT, R20, RZ, PT ;  /* 0x000000ff1400720b */ /* 0x000fc80003f1d000 */
[----:B------:R-:W-:-:S09]  /*05e0*/  FSEL R24, R24, -RZ, P0 ;  /* 0x800000ff18187208 */ /* 0x000fd20000000000 */
.L_x_884:
[----:B------:R-:W-:Y:S05]  /*05f0*/  BSYNC B0 ;  /* 0x0000000000007941 */ /* 0x000fea0003800000 */
.L_x_883:
[----:B------:R-:W-:Y:S01]  /*0600*/  ISETP.GE.U32.AND P0, PT, R9, 0x7f800000, PT ;  /* 0x7f8000000900780c */ /* 0x000fe20003f06070 */
[----:B------:R-:W-:Y:S01]  /*0610*/  BSSY B0, `(.L_x_885) ;  /* 0x0000010000007945 */ /* 0x000fe20003800000 */
[----:B-1----:R-:W-:Y:S02]  /*0620*/  IADD3 R25, -R14, 0x40800000, RZ ;  /* 0x408000000e197810 */ /* 0x002fe40007ffe1ff */
[----:B------:R-:W-:Y:S02]  /*0630*/  I2FP.F32.S32 R20, R10 ;  /* 0x0000000a00147245 */ /* 0x000fe40000201400 */
[----:B------:R0:W1:Y:S01]  /*0640*/  MUFU.TANH R10, R24 ;  /* 0x00000018000a7308 */ /* 0x0000620000002400 */
[----:B------:R-:W-:Y:S01]  /*0650*/  IADD3 R26, R19, -R14, RZ ;  /* 0x8000000e131a7210 */ /* 0x000fe20007ffe0ff */
[----:B------:R-:W-:Y:S01]  /*0660*/  FFMA.FTZ R27, R25, R12, -1 ;  /* 0xbf800000191b7423 */ /* 0x000fe2000001000c */
[----:B------:R-:W-:-:S03]  /*0670*/  FMUL.FTZ R25, R20, 1.1920928955078125e-07 ;  /* 0x3400000014197820 */ /* 0x000fc60000410000 */
[----:B------:R-:W-:Y:S01]  /*0680*/  FADD.FTZ R20, R26, R27 ;  /* 0x0000001b1a147221 */ /* 0x000fe20000010000 */
[----:B------:R-:W-:-:S03]  /*0690*/  FFMA.FTZ R22, R25, 0.69314718246459960938, R22 ;  /* 0x3f31721819167823 */ /* 0x000fc60000010016 */
[----:B------:R-:W-:Y:S01]  /*06a0*/  FFMA.FTZ R25, R20, -R11, 0.10546888411045074463 ;  /* 0x3dd8001214197423 */ /* 0x000fe2000001080b */
[----:B0-----:R-:W-:Y:S06]  /*06b0*/  @!P0 BRA `(.L_x_886) ;  /* 0x0000000000148947 */ /* 0x001fec0003800000 */
[----:B------:R-:W-:-:S13]  /*06c0*/  ISETP.GE.AND P0, PT, R9, -0x407fffff, PT ;  /* 0xbf8000010900780c */ /* 0x000fda0003f06270 */
[----:B------:R-:W-:-:S05]  /*06d0*/  @P0 MOV R24, 0x7f800000 ;  /* 0x7f80000000180802 */ /* 0x000fca0000000f00 */
[C---:B------:R-:W-:Y:S01]  /*06e0*/  @P0 FFMA.FTZ R22, R9.reuse, R24, +INF ;  /* 0x7f80000009160423 */ /* 0x040fe20000010018 */
[----:B------:R-:W-:-:S04]  /*06f0*/  FSETP.NEU.FTZ.AND P0, PT, R9, RZ, PT ;  /* 0x000000ff0900720b */ /* 0x000fc80003f1d000 */
[----:B------:R-:W-:-:S09]  /*0700*/  FSEL R22, R22, -RZ, P0 ;  /* 0x800000ff16167208 */ /* 0x000fd20000000000 */
.L_x_886:
[----:B------:R-:W-:Y:S05]  /*0710*/  BSYNC B0 ;  /* 0x0000000000007941 */ /* 0x000fea0003800000 */
.L_x_885:
[----:B------:R-:W-:Y:S01]  /*0720*/  FFMA.FTZ R25, R20, R25, -0.13229703903198242188 ;  /* 0xbe0778e014197423 */ /* 0x000fe20000010019 */
[----:B------:R0:W4:Y:S01]  /*0730*/  MUFU.TANH R9, R22 ;  /* 0x0000001600097308 */ /* 0x0001220000002400 */
[----:B------:R-:W-:Y:S01]  /*0740*/  FADD.FTZ.RZ R24, R16, 1 ;  /* 0x3f80000010187421 */ /* 0x000fe2000001c000 */
[----:B--2---:R-:W-:Y:S01]  /*0750*/  FMUL.FTZ R6, R6, R21 ;  /* 0x0000001506067220 */ /* 0x004fe20000410000 */
[----:B------:R-:W-:Y:S01]  /*0760*/  FFMA.FTZ R25, R20, R25, 0.14491446316242218018 ;  /* 0x3e14647514197423 */ /* 0x000fe20000010019 */
[----:B-1----:R-:W-:Y:S01]  /*0770*/  FFMA.FTZ R21, -R10, R10, 1 ;  /* 0x3f8000000a157423 */ /* 0x002fe2000001010a */
[----:B---3--:R-:W-:Y:S01]  /*0780*/  FMUL.FTZ R23, R8, R23 ;  /* 0x0000001708177220 */ /* 0x008fe20000410000 */
[----:B------:R-:W-:Y:S01]  /*0790*/  IADD3 R24, R24, -0x3f400000, RZ ;  /* 0xc0c0000018187810 */ /* 0x000fe20007ffe0ff */
[----:B------:R-:W-:Y:S01]  /*07a0*/  FFMA.FTZ R25, R20, R25, -0.16641564667224884033 ;  /* 0xbe2a68dd14197423 */ /* 0x000fe20000010019 */
[----:B------:R-:W-:Y:S01]  /*07b0*/  FFMA.FTZ R10, R21, R6, R10 ;  /* 0x00000006150a7223 */ /* 0x000fe2000001000a */
[----:B0-----:R-:W-:Y:S01]  /*07c0*/  FMUL.FTZ R22, R18, -1.4426950216293334961 ;  /* 0xbfb8aa3b12167820 */ /* 0x001fe20000410000 */
[----:B------:R-:W-:Y:S01]  /*07d0*/  LOP3.LUT R21, R24, 0xff800000, RZ, 0xc0, !PT ;  /* 0xff80000018157812 */ /* 0x000fe200078ec0ff */
[----:B------:R-:W-:Y:S01]  /*07e0*/  FFMA.FTZ R25, R20, R25, 0.19988867640495300293 ;  /* 0x3e4caf9e14197423 */ /* 0x000fe20000010019 */
[----:B-----5:R-:W-:Y:S01]  /*07f0*/  SHF.L.U32 R6, R7, 0x10, RZ ;  /* 0x0000001007067819 */ /* 0x020fe200000006ff */
[----:B------:R-:W-:Y:S01]  /*0800*/  BSSY B0, `(.L_x_887) ;  /* 0x000002d000007945 */ /* 0x000fe20003800000 */
[----:B------:R-:W-:Y:S01]  /*0810*/  IADD3 R26, R16, -R21, RZ ;  /* 0x80000015101a7210 */ /* 0x000fe20007ffe0ff */
[C---:B------:R-:W-:Y:S01]  /*0820*/  FFMA.FTZ R25, R20.reuse, R25, -0.25000196695327758789 ;  /* 0xbe80004214197423 */ /* 0x040fe20000010019 */
[----:B------:R-:W0:Y:S01]  /*0830*/  MUFU.EX2 R22, R22 ;  /* 0x0000001600167308 */ /* 0x000e220000000800 */
[----:B----4-:R-:W-:Y:S01]  /*0840*/  FFMA.FTZ R8, -R9, R9, 1 ;  /* 0x3f80000009087423 */ /* 0x010fe20000010109 */
[----:B------:R-:W-:Y:S01]  /*0850*/  PRMT R7, R7, 0x7632, R7 ;  /* 0x0000763207077816 */ /* 0x000fe20000000007 */
[----:B------:R-:W-:Y:S01]  /*0860*/  FFMA.FTZ R25, R20, R25, 0.33333510160446166992 ;  /* 0x3eaaaae614197423 */ /* 0x000fe20000010019 */
[----:B------:R-:W-:Y:S01]  /*0870*/  FMUL.FTZ R28, R6, 1.4426950216293334961 ;  /* 0x3fb8aa3b061c7820 */ /* 0x000fe20000410000 */
[----:B------:R-:W-:Y:S01]  /*0880*/  FFMA.FTZ R9, R8, R23, R9 ;  /* 0x0000001708097223 */ /* 0x000fe20000010009 */
[----:B------:R-:W-:Y:S01]  /*0890*/  IADD3 R23, -R21, 0x40800000, RZ ;  /* 0x4080000015177810 */ /* 0x000fe20007ffe1ff */
[----:B------:R-:W-:Y:S01]  /*08a0*/  FFMA.FTZ R25, R20, R25, -0.5 ;  /* 0xbf00000014197423 */ /* 0x000fe20000010019 */
[----:B------:R-:W-:-:S02]  /*08b0*/  SHF.L.U32 R7, R7, 0x10, RZ ;  /* 0x0000001007077819 */ /* 0x000fc400000006ff */
[----:B------:R-:W-:Y:S01]  /*08c0*/  ISETP.GE.U32.AND P0, PT, R19, 0x7f800000, PT ;  /* 0x7f8000001300780c */ /* 0x000fe20003f06070 */
[C---:B------:R-:W-:Y:S01]  /*08d0*/  FMUL.FTZ R25, R20.reuse, R25 ;  /* 0x0000001914197220 */ /* 0x040fe20000410000 */
[----:B------:R-:W-:Y:S01]  /*08e0*/  FFMA.FTZ R23, R23, R12, -1 ;  /* 0xbf80000017177423 */ /* 0x000fe2000001000c */
[----:B------:R-:W-:Y:S01]  /*08f0*/  FMUL.FTZ R8, R7, 1.4426950216293334961 ;  /* 0x3fb8aa3b07087820 */ /* 0x000fe20000410000 */
[----:B------:R-:W-:Y:S01]  /*0900*/  I2FP.F32.S32 R14, R14 ;  /* 0x0000000e000e7245 */ /* 0x000fe20000201400 */
[----:B------:R-:W-:Y:S01]  /*0910*/  FFMA.FTZ R24, R20, R25, R20 ;  /* 0x0000001914187223 */ /* 0x000fe20000010014 */
[----:B------:R-:W-:Y:S01]  /*0920*/  FMUL.FTZ R25, R15, -1.4426950216293334961 ;  /* 0xbfb8aa3b0f197820 */ /* 0x000fe20000410000 */
[----:B------:R-:W-:Y:S01]  /*0930*/  FADD.FTZ R26, R26, R23 ;  /* 0x000000171a1a7221 */ /* 0x000fe20000010000 */
[----:B------:R-:W-:Y:S03]  /*0940*/  MUFU.EX2 R20, R28 ;  /* 0x0000001c00147308 */ /* 0x000fe60000000800 */
[----:B------:R-:W-:-:S04]  /*0950*/  FFMA.FTZ R23, R26, -R11, 0.10546888411045074463 ;  /* 0x3dd800121a177423 */ /* 0x000fc8000001080b */
[C---:B------:R-:W-:Y:S01]  /*0960*/  FFMA.FTZ R23, R26.reuse, R23, -0.13229703903198242188 ;  /* 0xbe0778e01a177423 */ /* 0x040fe20000010017 */
[----:B------:R-:W1:Y:S03]  /*0970*/  MUFU.EX2 R25, R25 ;  /* 0x0000001900197308 */ /* 0x000e660000000800 */
[----:B------:R-:W-:-:S04]  /*0980*/  FFMA.FTZ R23, R26, R23, 0.14491446316242218018 ;  /* 0x3e1464751a177423 */ /* 0x000fc80000010017 */
[----:B------:R-:W-:Y:S01]  /*0990*/  FFMA.FTZ R27, R26, R23, -0.16641564667224884033 ;  /* 0xbe2a68dd1a1b7423 */ /* 0x000fe20000010017 */
[----:B0-----:R-:W-:Y:S01]  /*09a0*/  FADD.FTZ R23, R22, 1 ;  /* 0x3f80000016177421 */ /* 0x001fe20000010000 */
[----:B------:R-:W0:Y:S02]  /*09b0*/  MUFU.EX2 R8, R8 ;  /* 0x0000000800087308 */ /* 0x000e240000000800 */
[----:B------:R-:W-:-:S04]  /*09c0*/  FFMA.FTZ R27, R26, R27, 0.19988867640495300293 ;  /* 0x3e4caf9e1a1b7423 */ /* 0x000fc8000001001b */
[C---:B------:R-:W-:Y:S01]  /*09d0*/  FFMA.FTZ R27, R26.reuse, R27, -0.25000196695327758789 ;  /* 0xbe8000421a1b7423 */ /* 0x040fe2000001001b */
[----:B-1----:R-:W-:Y:S01]  /*09e0*/  FADD.FTZ R22, R25, 1 ;  /* 0x3f80000019167421 */ /* 0x002fe20000010000 */
[----:B------:R-:W1:Y:S02]  /*09f0*/  MUFU.RCP R23, R23 ;  /* 0x0000001700177308 */ /* 0x000e640000001000 */
[----:B------:R-:W-:Y:S01]  /*0a00*/  FFMA.FTZ R27, R26, R27, 0.33333510160446166992 ;  /* 0x3eaaaae61a1b7423 */ /* 0x000fe2000001001b */
[----:B------:R-:W-:-:S03]  /*0a10*/  FMUL.FTZ R25, R14, 1.1920928955078125e-07 ;  /* 0x340000000e197820 */ /* 0x000fc60000410000 */
[C---:B------:R-:W-:Y:S01]  /*0a20*/  FFMA.FTZ R27, R26.reuse, R27, -0.5 ;  /* 0xbf0000001a1b7423 */ /* 0x040fe2000001001b */
[----:B------:R-:W-:Y:S01]  /*0a30*/  FFMA.FTZ R14, R25, 0.69314718246459960938, R24 ;  /* 0x3f317218190e7823 */ /* 0x000fe20000010018 */
[----:B------:R-:W2:Y:S02]  /*0a40*/  MUFU.RCP R22, R22 ;  /* 0x0000001600167308 */ /* 0x000ea40000001000 */
[----:B------:R-:W-:-:S04]  /*0a50*/  FMUL.FTZ R27, R26, R27 ;  /* 0x0000001b1a1b7220 */ /* 0x000fc80000410000 */
[----:B------:R-:W-:Y:S01]  /*0a60*/  FFMA.FTZ R26, R26, R27, R26 ;  /* 0x0000001b1a1a7223 */ /* 0x000fe2000001001a */
[----:B0-----:R-:W-:Y:S06]  /*0a70*/  @!P0 BRA `(.L_x_888) ;  /* 0x0000000000148947 */ /* 0x001fec0003800000 */
[----:B------:R-:W-:-:S13]  /*0a80*/  ISETP.GE.AND P0, PT, R19, -0x407fffff, PT ;  /* 0xbf8000011300780c */ /* 0x000fda0003f06270 */
[----:B------:R-:W-:-:S05]  /*0a90*/  @P0 MOV R24, 0x7f800000 ;  /* 0x7f80000000180802 */ /* 0x000fca0000000f00 */
[C---:B------:R-:W-:Y:S01]  /*0aa0*/  @P0 FFMA.FTZ R14, R19.reuse, R24, +INF ;  /* 0x7f800000130e0423 */ /* 0x040fe20000010018 */
[----:B------:R-:W-:-:S04]  /*0ab0*/  FSETP.NEU.FTZ.AND P0, PT, R19, RZ, PT ;  /* 0x000000ff1300720b */ /* 0x000fc80003f1d000 */
[----:B------:R-:W-:-:S09]  /*0ac0*/  FSEL R14, R14, -RZ, P0 ;  /* 0x800000ff0e0e7208 */ /* 0x000fd20000000000 */
.L_x_888:
[----:B------:R-:W-:Y:S05]  /*0ad0*/  BSYNC B0 ;  /* 0x0000000000007941 */ /* 0x000fea0003800000 */
.L_x_887:
[----:B------:R-:W-:Y:S01]  /*0ae0*/  ISETP.GE.U32.AND P0, PT, R16, 0x7f800000, PT ;  /* 0x7f8000001000780c */ /* 0x000fe20003f06070 */
[----:B------:R-:W-:Y:S01]  /*0af0*/  FADD.FTZ.RZ R19, R20, 1 ;  /* 0x3f80000014137421 */ /* 0x000fe2000001c000 */
[----:B------:R-:W0:Y:S01]  /*0b00*/  MUFU.TANH R14, R14 ;  /* 0x0000000e000e7308 */ /* 0x000e220000002400 */
[----:B------:R-:W-:Y:S01]  /*0b10*/  I2FP.F32.S32 R21, R21 ;  /* 0x0000001500157245 */ /* 0x000fe20000201400 */
[----:B------:R-:W-:Y:S02]  /*0b20*/  BSSY B0, `(.L_x_889) ;  /* 0x000000c000007945 */ /* 0x000fe40003800000 */
[----:B------:R-:W-:Y:S02]  /*0b30*/  IADD3 R19, R19, -0x3f400000, RZ ;  /* 0xc0c0000013137810 */ /* 0x000fe40007ffe0ff */
[----:B------:R-:W-:Y:S02]  /*0b40*/  FMUL.FTZ R21, R21, 1.1920928955078125e-07 ;  /* 0x3400000015157820 */ /* 0x000fe40000410000 */
[----:B------:R-:W-:-:S02]  /*0b50*/  LOP3.LUT R19, R19, 0xff800000, RZ, 0xc0, !PT ;  /* 0xff80000013137812 */ /* 0x000fc400078ec0ff */
[----:B------:R-:W-:Y:S02]  /*0b60*/  FFMA.FTZ R26, R21, 0.69314718246459960938, R26 ;  /* 0x3f317218151a7823 */ /* 0x000fe4000001001a */
[----:B------:R-:W-:Y:S01]  /*0b70*/  IADD3 R21, -R19, 0x40800000, RZ ;  /* 0x4080000013157810 */ /* 0x000fe20007ffe1ff */
[----:B------:R-:W-:Y:S06]  /*0b80*/  @!P0 BRA `(.L_x_890) ;  /* 0x0000000000148947 */ /* 0x000fec0003800000 */
[----:B------:R-:W-:-:S13]  /*0b90*/  ISETP.GE.AND P0, PT, R16, -0x407fffff, PT ;  /* 0xbf8000011000780c */ /* 0x000fda0003f06270 */
[----:B------:R-:W-:-:S05]  /*0ba0*/  @P0 MOV R25, 0x7f800000 ;  /* 0x7f80000000190802 */ /* 0x000fca0000000f00 */
[C---:B------:R-:W-:Y:S01]  /*0bb0*/  @P0 FFMA.FTZ R26, R16.reuse, R25, +INF ;  /* 0x7f800000101a0423 */ /* 0x040fe20000010019 */
[----:B------:R-:W-:-:S04]  /*0bc0*/  FSETP.NEU.FTZ.AND P0, PT, R16, RZ, PT ;  /* 0x000000ff1000720b */ /* 0x000fc80003f1d000 */
[----:B------:R-:W-:-:S09]  /*0bd0*/  FSEL R26, R26, -RZ, P0 ;  /* 0x800000ff1a1a7208 */ /* 0x000fd20000000000 */
.L_x_890:
[----:B------:R-:W-:Y:S05]  /*0be0*/  BSYNC B0 ;  /* 0x0000000000007941 */ /* 0x000fea0003800000 */
.L_x_889:
[----:B------:R-:W-:Y:S01]  /*0bf0*/  FADD.FTZ.RZ R25, R8, 1 ;  /* 0x3f80000008197421 */ /* 0x000fe2000001c000 */
[----:B------:R-:W-:Y:S01]  /*0c00*/  IADD3 R24, R20, -R19, RZ ;  /* 0x8000001314187210 */ /* 0x000fe20007ffe0ff */
[----:B------:R-:W-:Y:S01]  /*0c10*/  FFMA.FTZ R21, R21, R12, -1 ;  /* 0xbf80000015157423 */ /* 0x000fe2000001000c */
[----:B------:R-:W3:Y:S01]  /*0c20*/  MUFU.TANH R16, R26 ;  /* 0x0000001a00107308 */ /* 0x000ee20000002400 */
[----:B-1----:R-:W-:Y:S01]  /*0c30*/  FMUL.FTZ R23, R18, R23 ;  /* 0x0000001712177220 */ /* 0x002fe20000410000 */
[----:B------:R-:W-:Y:S01]  /*0c40*/  IADD3 R25, R25, -0x3f400000, RZ ;  /* 0xc0c0000019197810 */ /* 0x000fe20007ffe0ff */
[----:B------:R-:W-:Y:S01]  /*0c50*/  FADD.FTZ R24, R24, R21 ;  /* 0x0000001518187221 */ /* 0x000fe20000010000 */
[----:B0-----:R-:W-:Y:S01]  /*0c60*/  FFMA.FTZ R21, -R14, R14, 1 ;  /* 0x3f8000000e157423 */ /* 0x001fe2000001010e */
[----:B--2---:R-:W-:Y:S01]  /*0c70*/  FMUL.FTZ R15, R15, R22 ;  /* 0x000000160f0f7220 */ /* 0x004fe20000410000 */
[----:B------:R-:W-:Y:S01]  /*0c80*/  LOP3.LUT R25, R25, 0xff800000, RZ, 0xc0, !PT ;  /* 0xff80000019197812 */ /* 0x000fe200078ec0ff */
[C---:B------:R-:W-:Y:S01]  /*0c90*/  FFMA.FTZ R27, R24.reuse, -R11, 0.10546888411045074463 ;  /* 0x3dd80012181b7423 */ /* 0x040fe2000001080b */
[----:B------:R-:W-:Y:S01]  /*0ca0*/  FFMA.FTZ R14, R21, R23, R14 ;  /* 0x00000017150e7223 */ /* 0x000fe2000001000e */
[----:B------:R-:W-:Y:S01]  /*0cb0*/  I2FP.F32.S32 R22, R19 ;  /* 0x0000001300167245 */ /* 0x000fe20000201400 */
[----:B------:R-:W-:Y:S01]  /*0cc0*/  BSSY B0, `(.L_x_891) ;  /* 0x0000033000007945 */ /* 0x000fe20003800000 */
[----:B------:R-:W-:Y:S01]  /*0cd0*/  IADD3 R21, -R25, 0x40800000, RZ ;  /* 0x4080000019157810 */ /* 0x000fe20007ffe1ff */
[----:B------:R-:W-:Y:S01]  /*0ce0*/  FFMA.FTZ R27, R24, R27, -0.13229703903198242188 ;  /* 0xbe0778e0181b7423 */ /* 0x000fe2000001001b */
[----:B------:R-:W-:Y:S01]  /*0cf0*/  IADD3 R18, R8, -R25, RZ ;  /* 0x8000001908127210 */ /* 0x000fe20007ffe0ff */
[----:B------:R-:W-:Y:S01]  /*0d00*/  FMUL.FTZ R22, R22, 1.1920928955078125e-07 ;  /* 0x3400000016167820 */ /* 0x000fe20000410000 */
[----:B------:R-:W-:Y:S01]  /*0d10*/  ISETP.GE.U32.AND P0, PT, R20, 0x7f800000, PT ;  /* 0x7f8000001400780c */ /* 0x000fe20003f06070 */
[----:B------:R-:W-:Y:S01]  /*0d20*/  FFMA.FTZ R23, R21, R12, -1 ;  /* 0xbf80000015177423 */ /* 0x000fe2000001000c */
[----:B------:R-:W-:Y:S01]  /*0d30*/  FFMA.FTZ R27, R24, R27, 0.14491446316242218018 ;  /* 0x3e146475181b7423 */ /* 0x000fe2000001001b */
[----:B---3--:R-:W-:Y:S01]  /*0d40*/  FFMA.FTZ R21, -R16, R16, 1 ;  /* 0x3f80000010157423 */ /* 0x008fe20000010110 */
[----:B------:R-:W-:Y:S01]  /*0d50*/  I2FP.F32.S32 R25, R25 ;  /* 0x0000001900197245 */ /* 0x000fe20000201400 */
[----:B------:R-:W-:Y:S01]  /*0d60*/  FADD.FTZ R18, R18, R23 ;  /* 0x0000001712127221 */ /* 0x000fe20000010000 */
[----:B------:R-:W-:Y:S01]  /*0d70*/  FFMA.FTZ R27, R24, R27, -0.16641564667224884033 ;  /* 0xbe2a68dd181b7423 */ /* 0x000fe2000001001b */
[----:B------:R-:W-:-:S02]  /*0d80*/  FFMA.FTZ R16, R21, R15, R16 ;  /* 0x0000000f15107223 */ /* 0x000fc40000010010 */
[----:B------:R-:W-:Y:S01]  /*0d90*/  FFMA.FTZ R15, R18, -R11, 0.10546888411045074463 ;  /* 0x3dd80012120f7423 */ /* 0x000fe2000001080b */
[----:B------:R-:W-:Y:S01]  /*0da0*/  FFMA.FTZ R27, R24, R27, 0.19988867640495300293 ;  /* 0x3e4caf9e181b7423 */ /* 0x000fe2000001001b */
[----:B------:R-:W-:Y:S02]  /*0db0*/  FMUL.FTZ R25, R25, 1.1920928955078125e-07 ;  /* 0x3400000019197820 */ /* 0x000fe40000410000 */
[----:B------:R-:W-:Y:S01]  /*0dc0*/  FFMA.FTZ R21, R18, R15, -0.13229703903198242188 ;  /* 0xbe0778e012157423 */ /* 0x000fe2000001000f */
[----:B------:R-:W-:Y:S01]  /*0dd0*/  FFMA.FTZ R27, R24, R27, -0.25000196695327758789 ;  /* 0xbe800042181b7423 */ /* 0x000fe2000001001b */
[C---:B------:R-:W-:Y:S02]  /*0de0*/  SHF.L.U32 R15, R17.reuse, 0x10, RZ ;  /* 0x00000010110f7819 */ /* 0x040fe400000006ff */
[----:B------:R-:W-:Y:S01]  /*0df0*/  FFMA.FTZ R21, R18, R21, 0.14491446316242218018 ;  /* 0x3e14647512157423 */ /* 0x000fe20000010015 */
[----:B------:R-:W-:Y:S01]  /*0e00*/  FFMA.FTZ R27, R24, R27, 0.33333510160446166992 ;  /* 0x3eaaaae6181b7423 */ /* 0x000fe2000001001b */
[----:B------:R-:W-:Y:S01]  /*0e10*/  PRMT R17, R17, 0x7632, R17 ;  /* 0x0000763211117816 */ /* 0x000fe20000000011 */
[----:B------:R-:W-:Y:S01]  /*0e20*/  FMUL.FTZ R26, R15, 1.4426950216293334961 ;  /* 0x3fb8aa3b0f1a7820 */ /* 0x000fe20000410000 */
[----:B------:R-:W-:Y:S01]  /*0e30*/  FFMA.FTZ R29, R18, R21, -0.16641564667224884033 ;  /* 0xbe2a68dd121d7423 */ /* 0x000fe20000010015 */
[----:B------:R-:W-:Y:S01]  /*0e40*/  FFMA.FTZ R27, R24, R27, -0.5 ;  /* 0xbf000000181b7423 */ /* 0x000fe2000001001b */
[----:B------:R-:W-:Y:S01]  /*0e50*/  SHF.L.U32 R17, R17, 0x10, RZ ;  /* 0x0000001011117819 */ /* 0x000fe200000006ff */
[----:B------:R-:W0:Y:S01]  /*0e60*/  MUFU.EX2 R21, R26 ;  /* 0x0000001a00157308 */ /* 0x000e220000000800 */
[----:B------:R-:W-:Y:S01]  /*0e70*/  FFMA.FTZ R29, R18, R29, 0.19988867640495300293 ;  /* 0x3e4caf9e121d7423 */ /* 0x000fe2000001001d */
[----:B------:R-:W-:-:S02]  /*0e80*/  FMUL.FTZ R23, R24, R27 ;  /* 0x0000001b18177220 */ /* 0x000fc40000410000 */
[----:B------:R-:W-:Y:S01]  /*0e90*/  FMUL.FTZ R27, R17, 1.4426950216293334961 ;  /* 0x3fb8aa3b111b7820 */ /* 0x000fe20000410000 */
[----:B------:R-:W-:Y:S01]  /*0ea0*/  FFMA.FTZ R29, R18, R29, -0.25000196695327758789 ;  /* 0xbe800042121d7423 */ /* 0x000fe2000001001d */
[----:B------:R-:W-:Y:S02]  /*0eb0*/  FFMA.FTZ R23, R24, R23, R24 ;  /* 0x0000001718177223 */ /* 0x000fe40000010018 */
[----:B------:R-:W1:Y:S01]  /*0ec0*/  MUFU.EX2 R19, R27 ;  /* 0x0000001b00137308 */ /* 0x000e620000000800 */
[----:B------:R-:W-:Y:S01]  /*0ed0*/  FFMA.FTZ R29, R18, R29, 0.33333510160446166992 ;  /* 0x3eaaaae6121d7423 */ /* 0x000fe2000001001d */
[----:B------:R-:W-:-:S03]  /*0ee0*/  FFMA.FTZ R23, R22, 0.69314718246459960938, R23 ;  /* 0x3f31721816177823 */ /* 0x000fc60000010017 */
[----:B------:R-:W-:-:S04]  /*0ef0*/  FFMA.FTZ R29, R18, R29, -0.5 ;  /* 0xbf000000121d7423 */ /* 0x000fc8000001001d */
[----:B------:R-:W-:Y:S01]  /*0f00*/  FMUL.FTZ R29, R18, R29 ;  /* 0x0000001d121d7220 */ /* 0x000fe20000410000 */
[----:B0-----:R-:W-:-:S03]  /*0f10*/  FADD.FTZ.RZ R24, R21, 1 ;  /* 0x3f80000015187421 */ /* 0x001fc6000001c000 */
[----:B------:R-:W-:Y:S02]  /*0f20*/  FFMA.FTZ R22, R18, R29, R18 ;  /* 0x0000001d12167223 */ /* 0x000fe40000010012 */
[----:B------:R-:W-:Y:S01]  /*0f30*/  IADD3 R18, R24, -0x3f400000, RZ ;  /* 0xc0c0000018127810 */ /* 0x000fe20007ffe0ff */
[----:B-1----:R-:W-:Y:S01]  /*0f40*/  FADD.FTZ.RZ R24, R19, 1 ;  /* 0x3f80000013187421 */ /* 0x002fe2000001c000 */
[----:B------:R-:W-:Y:S02]  /*0f50*/  FFMA.FTZ R22, R25, 0.69314718246459960938, R22 ;  /* 0x3f31721819167823 */ /* 0x000fe40000010016 */
[----:B------:R-:W-:Y:S02]  /*0f60*/  LOP3.LUT R18, R18, 0xff800000, RZ, 0xc0, !PT ;  /* 0xff80000012127812 */ /* 0x000fe400078ec0ff */
[----:B------:R-:W-:Y:S02]  /*0f70*/  IADD3 R24, R24, -0x3f400000, RZ ;  /* 0xc0c0000018187810 */ /* 0x000fe40007ffe0ff */
[----:B------:R-:W-:Y:S01]  /*0f80*/  IADD3 R25, -R18, 0x40800000, RZ ;  /* 0x4080000012197810 */ /* 0x000fe20007ffe1ff */
[----:B------:R-:W-:Y:S06]  /*0f90*/  @!P0 BRA `(.L_x_892) ;  /* 0x0000000000148947 */ /* 0x000fec0003800000 */
[----:B------:R-:W-:-:S13]  /*0fa0*/  ISETP.GE.AND P0, PT, R20, -0x407fffff, PT ;  /* 0xbf8000011400780c */ /* 0x000fda0003f06270 */
[----:B------:R-:W-:-:S05]  /*0fb0*/  @P0 MOV R27, 0x7f800000 ;  /* 0x7f800000001b0802 */ /* 0x000fca0000000f00 */
[C---:B------:R-:W-:Y:S01]  /*0fc0*/  @P0 FFMA.FTZ R23, R20.reuse, R27, +INF ;  /* 0x7f80000014170423 */ /* 0x040fe2000001001b */
[----:B------:R-:W-:-:S04]  /*0fd0*/  FSETP.NEU.FTZ.AND P0, PT, R20, RZ, PT ;  /* 0x000000ff1400720b */ /* 0x000fc80003f1d000 */
[----:B------:R-:W-:-:S09]  /*0fe0*/  FSEL R23, R23, -RZ, P0 ;  /* 0x800000ff17177208 */ /* 0x000fd20000000000 */
.L_x_892:
[----:B------:R-:W-:Y:S05]  /*0ff0*/  BSYNC B0 ;  /* 0x0000000000007941 */ /* 0x000fea0003800000 */
.L_x_891:
[----:B------:R-:W-:Y:S01]  /*1000*/  ISETP.GE.U32.AND P0, PT, R8, 0x7f800000, PT ;  /* 0x7f8000000800780c */ /* 0x000fe20003f06070 */
[----:B------:R-:W-:Y:S01]  /*1010*/  FFMA.FTZ R25, R25, R12, -1 ;  /* 0xbf80000019197423 */ /* 0x000fe2000001000c */
[----:B------:R-:W-:Y:S01]  /*1020*/  LOP3.LUT R20, R24, 0xff800000, RZ, 0xc0, !PT ;  /* 0xff80000018147812 */ /* 0x000fe200078ec0ff */
[----:B------:R-:W-:Y:S01]  /*1030*/  BSSY B0, `(.L_x_893) ;  /* 0x000000f000007945 */ /* 0x000fe20003800000 */
[----:B------:R-:W-:Y:S02]  /*1040*/  IADD3 R24, R21, -R18, RZ ;  /* 0x8000001215187210 */ /* 0x000fe40007ffe0ff */
[----:B------:R-:W-:Y:S02]  /*1050*/  IADD3 R27, -R20, 0x40800000, RZ ;  /* 0x40800000141b7810 */ /* 0x000fe40007ffe1ff */
[----:B------:R-:W-:Y:S01]  /*1060*/  IADD3 R26, R19, -R20, RZ ;  /* 0x80000014131a7210 */ /* 0x000fe20007ffe0ff */
[----:B------:R-:W-:Y:S02]  /*1070*/  FADD.FTZ R24, R24, R25 ;  /* 0x0000001918187221 */ /* 0x000fe40000010000 */
[----:B------:R-:W-:-:S02]  /*1080*/  FFMA.FTZ R27, R27, R12, -1 ;  /* 0xbf8000001b1b7423 */ /* 0x000fc4000001000c */
[----:B------:R-:W-:Y:S02]  /*1090*/  FFMA.FTZ R25, R24, -R11, 0.10546888411045074463 ;  /* 0x3dd8001218197423 */ /* 0x000fe4000001080b */
[----:B------:R-:W-:Y:S02]  /*10a0*/  FADD.FTZ R26, R26, R27 ;  /* 0x0000001b1a1a7221 */ /* 0x000fe40000010000 */
[----:B------:R-:W-:Y:S01]  /*10b0*/  FFMA.FTZ R25, R24, R25, -0.13229703903198242188 ;  /* 0xbe0778e018197423 */ /* 0x000fe20000010019 */
[----:B------:R-:W-:Y:S06]  /*10c0*/  @!P0 BRA `(.L_x_894) ;  /* 0x0000000000148947 */ /* 0x000fec0003800000 */
[----:B------:R-:W-:-:S13]  /*10d0*/  ISETP.GE.AND P0, PT, R8, -0x407fffff, PT ;  /* 0xbf8000010800780c */ /* 0x000fda0003f06270 */
[----:B------:R-:W-:-:S05]  /*10e0*/  @P0 MOV R27, 0x7f800000 ;  /* 0x7f800000001b0802 */ /* 0x000fca0000000f00 */
[C---:B------:R-:W-:Y:S01]  /*10f0*/  @P0 FFMA.FTZ R22, R8.reuse, R27, +INF ;  /* 0x7f80000008160423 */ /* 0x040fe2000001001b */
[----:B------:R-:W-:-:S04]  /*1100*/  FSETP.NEU.FTZ.AND P0, PT, R8, RZ, PT ;  /* 0x000000ff0800720b */ /* 0x000fc80003f1d000 */
[----:B------:R-:W-:-:S09]  /*1110*/  FSEL R22, R22, -RZ, P0 ;  /* 0x800000ff16167208 */ /* 0x000fd20000000000 */
.L_x_894:
[----:B------:R-:W-:Y:S05]  /*1120*/  BSYNC B0 ;  /* 0x0000000000007941 */ /* 0x000fea0003800000 */
.L_x_893:
[----:B------:R-:W-:Y:S01]  /*1130*/  FFMA.FTZ R11, R26, -R11, 0.10546888411045074463 ;  /* 0x3dd800121a0b7423 */ /* 0x000fe2000001080b */
[----:B------:R-:W-:Y:S01]  /*1140*/  FFMA.FTZ R25, R24, R25, 0.14491446316242218018 ;  /* 0x3e14647518197423 */ /* 0x000fe20000010019 */
[----:B------:R-:W-:Y:S01]  /*1150*/  FMUL.FTZ R12, R7, -1.4426950216293334961 ;  /* 0xbfb8aa3b070c7820 */ /* 0x000fe20000410000 */
[----:B------:R-:W-:Y:S01]  /*1160*/  ISETP.GE.U32.AND P0, PT, R21, 0x7f800000, PT ;  /* 0x7f8000001500780c */ /* 0x000fe20003f06070 */
[----:B------:R-:W-:Y:S01]  /*1170*/  FFMA.FTZ R11, R26, R11, -0.13229703903198242188 ;  /* 0xbe0778e01a0b7423 */ /* 0x000fe2000001000b */
[----:B------:R-:W-:Y:S01]  /*1180*/  FFMA.FTZ R25, R24, R25, -0.16641564667224884033 ;  /* 0xbe2a68dd18197423 */ /* 0x000fe20000010019 */
[----:B------:R-:W-:Y:S01]  /*1190*/  MUFU.TANH R23, R23 ;  /* 0x0000001700177308 */ /* 0x000fe20000002400 */
[----:B------:R-:W-:Y:S01]  /*11a0*/  I2FP.F32.S32 R18, R18 ;  /* 0x0000001200127245 */ /* 0x000fe20000201400 */
[----:B------:R-:W-:Y:S01]  /*11b0*/  FFMA.FTZ R11, R26, R11, 0.14491446316242218018 ;  /* 0x3e1464751a0b7423 */ /* 0x000fe2000001000b */
[----:B------:R-:W-:Y:S01]  /*11c0*/  FFMA.FTZ R25, R24, R25, 0.19988867640495300293 ;  /* 0x3e4caf9e18197423 */ /* 0x000fe20000010019 */
[----:B------:R-:W-:Y:S02]  /*11d0*/  BSSY B0, `(.L_x_895) ;  /* 0x0000025000007945 */ /* 0x000fe40003800000 */
[----:B------:R-:W-:Y:S01]  /*11e0*/  FFMA.FTZ R11, R26, R11, -0.16641564667224884033 ;  /* 0xbe2a68dd1a0b7423 */ /* 0x000fe2000001000b */
[----:B------:R-:W-:Y:S01]  /*11f0*/  FFMA.FTZ R25, R24, R25, -0.25000196695327758789 ;  /* 0xbe80004218197423 */ /* 0x000fe20000010019 */
[----:B------:R-:W-:Y:S01]  /*1200*/  MUFU.EX2 R12, R12 ;  /* 0x0000000c000c7308 */ /* 0x000fe20000000800 */
[----:B------:R-:W-:Y:S01]  /*1210*/  FMUL.FTZ R18, R18, 1.1920928955078125e-07 ;  /* 0x3400000012127820 */ /* 0x000fe20000410000 */
[----:B------:R-:W-:Y:S01]  /*1220*/  FFMA.FTZ R27, R26, R11, 0.19988867640495300293 ;  /* 0x3e4caf9e1a1b7423 */ /* 0x000fe2000001000b */
[----:B------:R-:W-:Y:S01]  /*1230*/  FFMA.FTZ R25, R24, R25, 0.33333510160446166992 ;  /* 0x3eaaaae618197423 */ /* 0x000fe20000010019 */
[----:B------:R-:W-:-:S02]  /*1240*/  FMUL.FTZ R11, R6, -1.4426950216293334961 ;  /* 0xbfb8aa3b060b7820 */ /* 0x000fc40000410000 */
[----:B------:R-:W-:Y:S01]  /*1250*/  FFMA.FTZ R27, R26, R27, -0.25000196695327758789 ;  /* 0xbe8000421a1b7423 */ /* 0x000fe2000001001b */
[----:B------:R-:W-:Y:S01]  /*1260*/  FFMA.FTZ R25, R24, R25, -0.5 ;  /* 0xbf00000018197423 */ /* 0x000fe20000010019 */
[----:B------:R-:W-:Y:S02]  /*1270*/  MUFU.TANH R22, R22 ;  /* 0x0000001600167308 */ /* 0x000fe40000002400 */
[----:B------:R-:W-:Y:S01]  /*1280*/  FFMA.FTZ R27, R26, R27, 0.33333510160446166992 ;  /* 0x3eaaaae61a1b7423 */ /* 0x000fe2000001001b */
[----:B------:R-:W-:-:S03]  /*1290*/  FMUL.FTZ R25, R24, R25 ;  /* 0x0000001918197220 */ /* 0x000fc60000410000 */
[----:B------:R-:W-:Y:S01]  /*12a0*/  FFMA.FTZ R27, R26, R27, -0.5 ;  /* 0xbf0000001a1b7423 */ /* 0x000fe2000001001b */
[----:B------:R-:W-:Y:S01]  /*12b0*/  FFMA.FTZ R25, R24, R25, R24 ;  /* 0x0000001918197223 */ /* 0x000fe20000010018 */
[----:B------:R-:W-:Y:S01]  /*12c0*/  FMUL.FTZ R24, R15, -1.4426950216293334961 ;  /* 0xbfb8aa3b0f187820 */ /* 0x000fe20000410000 */
[----:B------:R-:W0:Y:S01]  /*12d0*/  MUFU.EX2 R11, R11 ;  /* 0x0000000b000b7308 */ /* 0x000e220000000800 */
[----:B------:R-:W-:Y:S01]  /*12e0*/  FMUL.FTZ R27, R26, R27 ;  /* 0x0000001b1a1b7220 */ /* 0x000fe20000410000 */
[----:B------:R-:W-:-:S03]  /*12f0*/  FFMA.FTZ R18, R18, 0.69314718246459960938, R25 ;  /* 0x3f31721812127823 */ /* 0x000fc60000010019 */
[----:B------:R-:W-:Y:S01]  /*1300*/  FFMA.FTZ R8, R26, R27, R26 ;  /* 0x0000001b1a087223 */ /* 0x000fe2000001001a */
[----:B------:R-:W-:Y:S02]  /*1310*/  FMUL.FTZ R27, R17, -1.4426950216293334961 ;  /* 0xbfb8aa3b111b7820 */ /* 0x000fe40000410000 */
[----:B------:R-:W1:Y:S08]  /*1320*/  MUFU.EX2 R24, R24 ;  /* 0x0000001800187308 */ /* 0x000e700000000800 */
[----:B------:R-:W2:Y:S01]  /*1330*/  MUFU.EX2 R27, R27 ;  /* 0x0000001b001b7308 */ /* 0x000ea20000000800 */
[----:B0-----:R-:W-:-:S07]  /*1340*/  FADD.FTZ R11, R11, 1 ;  /* 0x3f8000000b0b7421 */ /* 0x001fce0000010000 */
[----:B------:R-:W0:Y:S01]  /*1350*/  MUFU.RCP R11, R11 ;  /* 0x0000000b000b7308 */ /* 0x000e220000001000 */
[----:B-1----:R-:W-:Y:S01]  /*1360*/  FADD.FTZ R26, R24, 1 ;  /* 0x3f800000181a7421 */ /* 0x002fe20000010000 */
[----:B------:R-:W-:-:S06]  /*1370*/  FADD.FTZ R24, R12, 1 ;  /* 0x3f8000000c187421 */ /* 0x000fcc0000010000 */
[----:B------:R-:W1:Y:S01]  /*1380*/  MUFU.RCP R26, R26 ;  /* 0x0000001a001a7308 */ /* 0x000e620000001000 */
[----:B--2---:R-:W-:-:S07]  /*1390*/  FADD.FTZ R28, R27, 1 ;  /* 0x3f8000001b1c7421 */ /* 0x004fce0000010000 */
[----:B------:R-:W2:Y:S08]  /*13a0*/  MUFU.RCP R24, R24 ;  /* 0x0000001800187308 */ /* 0x000eb00000001000 */
[----:B------:R3:W4:Y:S01]  /*13b0*/  MUFU.RCP R12, R28 ;  /* 0x0000001c000c7308 */ /* 0x0007220000001000 */
[----:B01----:R-:W-:Y:S05]  /*13c0*/  @!P0 BRA `(.L_x_896) ;  /* 0x0000000000148947 */ /* 0x003fea0003800000 */
[----:B------:R-:W-:-:S13]  /*13d0*/  ISETP.GE.AND P0, PT, R21, -0x407fffff, PT ;  /* 0xbf8000011500780c */ /* 0x000fda0003f06270 */
[----:B---3--:R-:W-:-:S05]  /*13e0*/  @P0 MOV R28, 0x7f800000 ;  /* 0x7f800000001c0802 */ /* 0x008fca0000000f00 */
[C---:B------:R-:W-:Y:S01]  /*13f0*/  @P0 FFMA.FTZ R18, R21.reuse, R28, +INF ;  /* 0x7f80000015120423 */ /* 0x040fe2000001001c */
[----:B------:R-:W-:-:S04]  /*1400*/  FSETP.NEU.FTZ.AND P0, PT, R21, RZ, PT ;  /* 0x000000ff1500720b */ /* 0x000fc80003f1d000 */
[----:B------:R-:W-:-:S09]  /*1410*/  FSEL R18, R18, -RZ, P0 ;  /* 0x800000ff12127208 */ /* 0x000fd20000000000 */
.L_x_896:
[----:B------:R-:W-:Y:S05]  /*1420*/  BSYNC B0 ;  /* 0x0000000000007941 */ /* 0x000fea0003800000 */
.L_x_895:
[----:B------:R-:W-:Y:S01]  /*1430*/  ISETP.GE.U32.AND P0, PT, R19, 0x7f800000, PT ;  /* 0x7f8000001300780c */ /* 0x000fe20003f06070 */
[----:B------:R-:W0:Y:S01]  /*1440*/  MUFU.TANH R18, R18 ;  /* 0x0000001200127308 */ /* 0x000e220000002400 */
[----:B------:R-:W-:Y:S01]  /*1450*/  I2FP.F32.S32 R20, R20 ;  /* 0x0000001400147245 */ /* 0x000fe20000201400 */
[----:B------:R-:W-:Y:S01]  /*1460*/  BSSY B0, `(.L_x_897) ;  /* 0x000000d000007945 */ /* 0x000fe20003800000 */
[C---:B------:R-:W-:Y:S02]  /*1470*/  SHF.L.U32 R21, R13.reuse, 0x10, RZ ;  /* 0x000000100d157819 */ /* 0x040fe400000006ff */
[----:B------:R-:W-:Y:S01]  /*1480*/  PRMT R13, R13, 0x7632, R13 ;  /* 0x000076320d0d7816 */ /* 0x000fe2000000000d */
[----:B------:R-:W-:Y:S02]  /*1490*/  FMUL.FTZ R25, R20, 1.1920928955078125e-07 ;  /* 0x3400000014197820 */ /* 0x000fe40000410000 */
[----:B------:R-:W-:Y:S01]  /*14a0*/  FMUL.FTZ R10, R21, R10 ;  /* 0x0000000a150a7220 */ /* 0x000fe20000410000 */
[----:B------:R-:W-:Y:S01]  /*14b0*/  SHF.L.U32 R20, R13, 0x10, RZ ;  /* 0x000000100d147819 */ /* 0x000fe200000006ff */
[----:B------:R-:W-:-:S02]  /*14c0*/  FFMA.FTZ R25, R25, 0.69314718246459960938, R8 ;  /* 0x3f31721819197823 */ /* 0x000fc40000010008 */
[----:B------:R-:W-:Y:S05]  /*14d0*/  @!P0 BRA `(.L_x_898) ;  /* 0x0000000000148947 */ /* 0x000fea0003800000 */
[C---:B------:R-:W-:Y:S02]  /*14e0*/  ISETP.GE.AND P0, PT, R19.reuse, -0x407fffff, PT ;  /* 0xbf8000011300780c */ /* 0x040fe40003f06270 */
[----:B------:R-:W-:-:S11]  /*14f0*/  FSETP.NEU.FTZ.AND P1, PT, R19, RZ, PT ;  /* 0x000000ff1300720b */ /* 0x000fd60003f3d000 */
[----:B------:R-:W-:-:S05]  /*1500*/  @P0 MOV R8, 0x7f800000 ;  /* 0x7f80000000080802 */ /* 0x000fca0000000f00 */
[----:B------:R-:W-:-:S05]  /*1510*/  @P0 FFMA.FTZ R25, R19, R8, +INF ;  /* 0x7f80000013190423 */ /* 0x000fca0000010008 */
[----:B------:R-:W-:-:S07]  /*1520*/  FSEL R25, R25, -RZ, P1 ;  /* 0x800000ff19197208 */ /* 0x000fce0000800000 */
.L_x_898:
[----:B------:R-:W-:Y:S05]  /*1530*/  BSYNC B0 ;  /* 0x0000000000007941 */ /* 0x000fea0003800000 */
.L_x_897:
[----:B------:R-:W1:Y:S01]  /*1540*/  MUFU.TANH R19, R25 ;  /* 0x0000001900137308 */ /* 0x000e620000002400 */
[----:B------:R-:W-:Y:S01]  /*1550*/  FMUL.FTZ R13, R20, R9 ;  /* 0x00000009140d7220 */ /* 0x000fe20000410000 */
[----:B------:R-:W-:Y:S01]  /*1560*/  FMUL.FTZ R11, R6, R11 ;  /* 0x0000000b060b7220 */ /* 0x000fe20000410000 */
[----:B------:R-:W5:Y:S01]  /*1570*/  LDC.64 R8, c[0x0][0x218] ;  /* 0x00008600ff087b82 */ /* 0x000f620000000a00 */
[----:B------:R-:W-:Y:S01]  /*1580*/  FFMA.FTZ R6, -R23, R23, 1 ;  /* 0x3f80000017067423 */ /* 0x000fe20000010117 */
[----:B----4-:R-:W-:Y:S01]  /*1590*/  FMUL.FTZ R12, R17, R12 ;  /* 0x0000000c110c7220 */ /* 0x010fe20000410000 */
[----:B------:R-:W-:Y:S01]  /*15a0*/  FMUL.FTZ R26, R15, R26 ;  /* 0x0000001a0f1a7220 */ /* 0x000fe20000410000 */
[----:B--2---:R-:W-:Y:S01]  /*15b0*/  FMUL.FTZ R24, R7, R24 ;  /* 0x0000001807187220 */ /* 0x004fe20000410000 */
[----:B------:R-:W-:Y:S01]  /*15c0*/  FFMA.FTZ R23, R6, R11, R23 ;  /* 0x0000000b06177223 */ /* 0x000fe20000010017 */
[----:B------:R-:W-:Y:S01]  /*15d0*/  PRMT R15, R2, 0x7632, R15 ;  /* 0x00007632020f7816 */ /* 0x000fe2000000000f */
[----:B------:R-:W-:Y:S01]  /*15e0*/  FFMA.FTZ R7, -R22, R22, 1 ;  /* 0x3f80000016077423 */ /* 0x000fe20000010116 */
[C---:B------:R-:W-:Y:S01]  /*15f0*/  PRMT R21, R3.reuse, 0x7632, R21 ;  /* 0x0000763203157816 */ /* 0x040fe20000000015 */
[----:B0-----:R-:W-:Y:S01]  /*1600*/  FFMA.FTZ R11, -R18, R18, 1 ;  /* 0x3f800000120b7423 */ /* 0x001fe20000010112 */
[----:B------:R-:W-:Y:S01]  /*1610*/  SHF.L.U32 R3, R3, 0x10, RZ ;  /* 0x0000001003037819 */ /* 0x000fe200000006ff */
[----:B------:R-:W-:Y:S01]  /*1620*/  FFMA.FTZ R7, R7, R24, R22 ;  /* 0x0000001807077223 */ /* 0x000fe20000010016 */
[----:B------:R-:W-:Y:S01]  /*1630*/  SHF.L.U32 R2, R2, 0x10, RZ ;  /* 0x0000001002027819 */ /* 0x000fe200000006ff */
[----:B------:R-:W-:Y:S01]  /*1640*/  FFMA.FTZ R11, R11, R26, R18 ;  /* 0x0000001a0b0b7223 */ /* 0x000fe20000010012 */
[----:B-1----:R-:W-:Y:S01]  /*1650*/  FFMA.FTZ R6, -R19, R19, 1 ;  /* 0x3f80000013067423 */ /* 0x002fe20000010113 */
[----:B------:R-:W-:Y:S01]  /*1660*/  SHF.L.U32 R21, R21, 0x10, RZ ;  /* 0x0000001015157819 */ /* 0x000fe200000006ff */
[----:B------:R-:W-:Y:S01]  /*1670*/  FMUL.FTZ R14, R3, R14 ;  /* 0x0000000e030e7220 */ /* 0x000fe20000410000 */
[----:B------:R-:W-:Y:S01]  /*1680*/  FMUL.FTZ R2, R2, R23 ;  /* 0x0000001702027220 */ /* 0x000fe20000410000 */
[----:B------:R-:W-:Y:S01]  /*1690*/  FFMA.FTZ R19, R6, R12, R19 ;  /* 0x0000000c06137223 */ /* 0x000fe20000010013 */
[----:B------:R-:W-:Y:S01]  /*16a0*/  PRMT R12, R0, 0x7632, R12 ;  /* 0x00007632000c7816 */ /* 0x000fe2000000000c */
[----:B------:R-:W-:Y:S01]  /*16b0*/  FMUL.FTZ R3, R21, R16 ;  /* 0x0000001015037220 */ /* 0x000fe20000410000 */
[----:B------:R-:W-:-:S02]  /*16c0*/  SHF.L.U32 R6, R15, 0x10, RZ ;  /* 0x000000100f067819 */ /* 0x000fc400000006ff */
[----:B------:R-:W-:Y:S01]  /*16d0*/  SHF.L.U32 R0, R0, 0x10, RZ ;  /* 0x0000001000007819 */ /* 0x000fe200000006ff */
[----:B-----5:R-:W-:Y:S01]  /*16e0*/  IMAD.WIDE.U32 R8, R4, 0x2, R8 ;  /* 0x0000000204087825 */ /* 0x020fe200078e0008 */
[----:B------:R-:W-:-:S03]  /*16f0*/  SHF.L.U32 R12, R12, 0x10, RZ ;  /* 0x000000100c0c7819 */ /* 0x000fc600000006ff */
[----:B------:R-:W-:Y:S01]  /*1700*/  FMUL.FTZ R7, R6, R7 ;  /* 0x0000000706077220 */ /* 0x000fe20000410000 */
[----:B------:R-:W-:Y:S01]  /*1710*/  F2FP.BF16.F32.PACK_AB R13, R13, R10 ;  /* 0x0000000a0d0d723e */ /* 0x000fe200000010ff */
[----:B------:R-:W-:Y:S01]  /*1720*/  FMUL.FTZ R11, R0, R11 ;  /* 0x0000000b000b7220 */ /* 0x000fe20000410000 */
[----:B------:R-:W-:Y:S01]  /*1730*/  F2FP.BF16.F32.PACK_AB R3, R3, R14 ;  /* 0x0000000e0303723e */ /* 0x000fe200000010ff */
[----:B------:R-:W-:Y:S01]  /*1740*/  FMUL.FTZ R12, R12, R19 ;  /* 0x000000130c0c7220 */ /* 0x000fe20000410000 */
[----:B------:R-:W-:Y:S01]  /*1750*/  IMAD.WIDE R8, R5, 0x4, R8 ;  /* 0x0000000405087825 */ /* 0x000fe200078e0208 */
[----:B------:R-:W-:-:S03]  /*1760*/  F2FP.BF16.F32.PACK_AB R5, R7, R2 ;  /* 0x000000020705723e */ /* 0x000fc600000010ff */
[----:B------:R-:W-:Y:S01]  /*1770*/  F2FP.BF16.F32.PACK_AB R7, R12, R11 ;  /* 0x0000000b0c07723e */ /* 0x000fe200000010ff */
[----:B------:R-:W-:Y:S04]  /*1780*/  STG.E desc[UR4][R8.64], R13 ;  /* 0x0000000d08007986 */ /* 0x000fe8000c101904 */
[----:B------:R-:W-:Y:S04]  /*1790*/  STG.E desc[UR4][R8.64+0x200], R3 ;  /* 0x0002000308007986 */ /* 0x000fe8000c101904 */
[----:B------:R-:W-:Y:S04]  /*17a0*/  STG.E desc[UR4][R8.64+0x400], R5 ;  /* 0x0004000508007986 */ /* 0x000fe8000c101904 */
[----:B------:R-:W-:Y:S01]  /*17b0*/  STG.E desc[UR4][R8.64+0x600], R7 ;  /* 0x0006000708007986 */ /* 0x000fe2000c101904 */
[----:B------:R-:W-:Y:S05]  /*17c0*/  EXIT ;  /* 0x000000000000794d */ /* 0x000fea0003800000 */
.L_x_882:
[----:B------:R-:W0:Y:S01]  /*17d0*/  S2R R6, SR_TID.X ;  /* 0x0000000000067919 */ /* 0x000e220000002100 */
[----:B------:R-:W-:Y:S02]  /*17e0*/  PRMT R8, RZ, 0x7610, R8 ;  /* 0x00007610ff087816 */ /* 0x000fe40000000008 */
[----:B0-----:R-:W-:Y:S02]  /*17f0*/  ISETP.GE.AND P0, PT, R6, R5, PT ;  /* 0x000000050600720c */ /* 0x001fe40003f06270 */
[----:B------:R-:W-:-:S11]  /*1800*/  MOV R27, R6 ;  /* 0x00000006001b7202 */ /* 0x000fd60000000f00 */
[----:B------:R-:W-:Y:S01]  /*1810*/  @!P0 IADD3 R7, R4, R27, RZ ;  /* 0x0000001b04078210 */ /* 0x000fe20007ffe0ff */
[----:B------:R-:W0:Y:S01]  /*1820*/  @!P0 LDC.64 R16, c[0x0][0x220] ;  /* 0x00008800ff108b82 */ /* 0x000e220000000a00 */
[----:B------:R-:W-:-:S04]  /*1830*/  @!P0 IADD3 R27, R27, 0x80, RZ ;  /* 0x000000801b1b8810 */ /* 0x000fc80007ffe0ff */
[----:B------:R-:W-:-:S03]  /*1840*/  ISETP.GE.AND P4, PT, R27, R5, PT ;  /* 0x000000051b00720c */ /* 0x000fc60003f86270 */
[----:B------:R-:W1:Y:S10]  /*1850*/  @!P0 LDC.64 R22, c[0x0][0x228] ;  /* 0x00008a00ff168b82 */ /* 0x000e740000000a00 */
[----:B------:R-:W-:Y:S01]  /*1860*/  @!P4 IADD3 R10, R4, R27, RZ ;  /* 0x0000001b040ac210 */ /* 0x000fe20007ffe0ff */
[----:B------:R-:W2:Y:S01]  /*1870*/  @!P4 LDC.64 R14, c[0x0][0x220] ;  /* 0x00008800ff0ecb82 */ /* 0x000ea20000000a00 */
[----:B------:R-:W-:-:S04]  /*1880*/  @!P4 IADD3 R27, R27, 0x80, RZ ;  /* 0x000000801b1bc810 */ /* 0x000fc80007ffe0ff */
[----:B------:R-:W-:Y:S01]  /*1890*/  ISETP.GE.AND P5, PT, R27, R5, PT ;  /* 0x000000051b00720c */ /* 0x000fe20003fa6270 */
[C---:B0-----:R-:W-:Y:S02]  /*18a0*/  @!P0 IMAD.WIDE.U32 R16, R7.reuse, 0x2, R16 ;  /* 0x0000000207108825 */ /* 0x041fe400078e0010 */
[----:B------:R-:W0:Y:S01]  /*18b0*/  @!P4 LDC.64 R12, c[0x0][0x228] ;  /* 0x00008a00ff0ccb82 */ /* 0x000e220000000a00 */
[----:B------:R-:W-:Y:S02]  /*18c0*/  PRMT R20, RZ, 0x7610, R20 ;  /* 0x00007610ff147816 */ /* 0x000fe40000000014 */
[----:B------:R-:W-:Y:S01]  /*18d0*/  PRMT R9, RZ, 0x7610, R9 ;  /* 0x00007610ff097816 */ /* 0x000fe20000000009 */
[----:B-1----:R-:W-:Y:S01]  /*18e0*/  @!P0 IMAD.WIDE.U32 R22, R7, 0x2, R22 ;  /* 0x0000000207168825 */ /* 0x002fe200078e0016 */
[----:B------:R-:W-:-:S05]  /*18f0*/  PRMT R7, RZ, 0x7610, R7 ;  /* 0x00007610ff077816 */ /* 0x000fca0000000007 */
[----:B------:R-:W-:Y:S01]  /*1900*/  @!P5 IADD3 R11, R4, R27, RZ ;  /* 0x0000001b040bd210 */ /* 0x000fe20007ffe0ff */
[----:B------:R-:W1:Y:S01]  /*1910*/  @!P5 LDC.64 R2, c[0x0][0x228] ;  /* 0x00008a00ff02db82 */ /* 0x000e620000000a00 */
[----:B------:R-:W-:Y:S01]  /*1920*/  @!P5 IADD3 R27, R27, 0x80, RZ ;  /* 0x000000801b1bd810 */ /* 0x000fe20007ffe0ff */
[----:B------:R-:W5:Y:S03]  /*1930*/  @!P0 LDG.E.U16 R8, desc[UR4][R22.64] ;  /* 0x0000000416088981 */ /* 0x000f66000c1e1500 */
[C---:B------:R-:W-:Y:S01]  /*1940*/  ISETP.GE.AND P3, PT, R27.reuse, R5, PT ;  /* 0x000000051b00720c */ /* 0x040fe20003f66270 */
[----:B--2---:R-:W-:Y:S01]  /*1950*/  @!P4 IMAD.WIDE.U32 R14, R10, 0x2, R14 ;  /* 0x000000020a0ec825 */ /* 0x004fe200078e000e */
[----:B------:R2:W5:Y:S01]  /*1960*/  @!P0 LDG.E.U16 R7, desc[UR4][R16.64] ;  /* 0x0000000410078981 */ /* 0x000562000c1e1500 */
[----:B------:R-:W3:Y:S03]  /*1970*/  @!P5 LDC.64 R24, c[0x0][0x220] ;  /* 0x00008800ff18db82 */ /* 0x000ee60000000a00 */
[----:B------:R4:W5:Y:S07]  /*1980*/  @!P4 LDG.E.U16 R9, desc[UR4][R14.64] ;  /* 0x000000040e09c981 */ /* 0x00096e000c1e1500 */
[----:B------:R-:W-:Y:S01]  /*1990*/  @!P3 IADD3 R21, R4, R27, RZ ;  /* 0x0000001b0415b210 */ /* 0x000fe20007ffe0ff */
[----:B------:R-:W3:Y:S01]  /*19a0*/  @!P3 LDC.64 R28, c[0x0][0x220] ;  /* 0x00008800ff1cbb82 */ /* 0x000ee20000000a00 */
[----:B------:R-:W-:-:S04]  /*19b0*/  @!P3 IADD3 R27, R27, 0x80, RZ ;  /* 0x000000801b1bb810 */ /* 0x000fc80007ffe0ff */
[----:B------:R-:W-:-:S03]  /*19c0*/  ISETP.GE.AND P1, PT, R27, R5, PT ;  /* 0x000000051b00720c */ /* 0x000fc60003f26270 */
[----:B------:R-:W3:Y:S10]  /*19d0*/  @!P3 LDC.64 R18, c[0x0][0x228] ;  /* 0x00008a00ff12bb82 */ /* 0x000ef40000000a00 */
[----:B------:R-:W-:Y:S01]  /*19e0*/  @!P1 IADD3 R0, R4, R27, RZ ;  /* 0x0000001b04009210 */ /* 0x000fe20007ffe0ff */
[----:B-1----:R-:W-:Y:S01]  /*19f0*/  @!P5 IMAD.WIDE.U32 R2, R11, 0x2, R2 ;  /* 0x000000020b02d825 */ /* 0x002fe200078e0002 */
[----:B------:R-:W-:Y:S01]  /*1a00*/  @!P1 IADD3 R27, R27, 0x80, RZ ;  /* 0x000000801b1b9810 */ /* 0x000fe20007ffe0ff */
[----:B--2---:R-:W1:Y:S03]  /*1a10*/  @!P1 LDC.64 R16, c[0x0][0x220] ;  /* 0x00008800ff109b82 */ /* 0x004e660000000a00 */
[C---:B------:R-:W-:Y:S01]  /*1a20*/  ISETP.GE.AND P2, PT, R27.reuse, R5, PT ;  /* 0x000000051b00720c */ /* 0x040fe20003f46270 */
[----:B0-----:R-:W-:Y:S01]  /*1a30*/  @!P4 IMAD.WIDE.U32 R12, R10, 0x2, R12 ;  /* 0x000000020a0cc825 */ /* 0x001fe200078e000c */
[----:B------:R-:W-:Y:S01]  /*1a40*/  PRMT R10, RZ, 0x7610, R10 ;  /* 0x00007610ff0a7816 */ /* 0x000fe2000000000a */
[----:B------:R0:W5:Y:S02]  /*1a50*/  @!P5 LDG.E.U16 R20, desc[UR4][R2.64] ;  /* 0x000000040214d981 */ /* 0x000164000c1e1500 */
[----:B----4-:R-:W2:Y:S03]  /*1a60*/  @!P1 LDC.64 R14, c[0x0][0x228] ;  /* 0x00008a00ff0e9b82 */ /* 0x010ea60000000a00 */
[----:B------:R4:W5:Y:S05]  /*1a70*/  @!P4 LDG.E.U16 R10, desc[UR4][R12.64] ;  /* 0x000000040c0ac981 */ /* 0x00096a000c1e1500 */
[----:B0-----:R-:W-:Y:S01]  /*1a80*/  @!P2 IADD3 R3, R4, R27, RZ ;  /* 0x0000001b0403a210 */ /* 0x001fe20007ffe0ff */
[----:B------:R-:W0:Y:S01]  /*1a90*/  @!P2 LDC.64 R22, c[0x0][0x228] ;  /* 0x00008a00ff16ab82 */ /* 0x000e220000000a00 */
[----:B------:R-:W-:Y:S01]  /*1aa0*/  @!P2 IADD3 R27, R27, 0x80, RZ ;  /* 0x000000801b1ba810 */ /* 0x000fe20007ffe0ff */
[----:B---3--:R-:W-:-:S03]  /*1ab0*/  @!P5 IMAD.WIDE.U32 R24, R11, 0x2, R24 ;  /* 0x000000020b18d825 */ /* 0x008fc600078e0018 */
[----:B------:R-:W-:-:S03]  /*1ac0*/  ISETP.GE.AND P4, PT, R27, R5, PT ;  /* 0x000000051b00720c */ /* 0x000fc60003f86270 */
[----:B----4-:R-:W3:Y:S01]  /*1ad0*/  @!P2 LDC.64 R12, c[0x0][0x220] ;  /* 0x00008800ff0cab82 */ /* 0x010ee20000000a00 */
[----:B------:R-:W-:Y:S01]  /*1ae0*/  PRMT R11, RZ, 0x7610, R11 ;  /* 0x00007610ff0b7816 */ /* 0x000fe2000000000b */
[----:B------:R-:W-:-:S04]  /*1af0*/  @!P3 IMAD.WIDE.U32 R28, R21, 0x2, R28 ;  /* 0x00000002151cb825 */ /* 0x000fc800078e001c */
[----:B------:R-:W-:Y:S01]  /*1b00*/  @!P3 IMAD.WIDE.U32 R18, R21, 0x2, R18 ;  /* 0x000000021512b825 */ /* 0x000fe200078e0012 */
[----:B------:R-:W-:Y:S01]  /*1b10*/  PRMT R21, RZ, 0x7610, R21 ;  /* 0x00007610ff157816 */ /* 0x000fe20000000015 */
[----:B------:R4:W5:Y:S05]  /*1b20*/  @!P5 LDG.E.U16 R11, desc[UR4][R24.64] ;  /* 0x00000004180bd981 */ /* 0x00096a000c1e1500 */
[----:B------:R1:W5:Y:S01]  /*1b30*/  @!P3 LDG.E.U16 R21, desc[UR4][R28.64] ;  /* 0x000000041c15b981 */ /* 0x000362000c1e1500 */
[----:B----4-:R-:W-:Y:S02]  /*1b40*/  PRMT R24, RZ, 0x7610, R24 ;  /* 0x00007610ff187816 */ /* 0x010fe40000000018 */
[----:B-1----:R-:W-:-:S04]  /*1b50*/  @!P4 IADD3 R29, R4, R27, RZ ;  /* 0x0000001b041dc210 */ /* 0x002fc80007ffe0ff */
[----:B------:R1:W5:Y:S01]  /*1b60*/  @!P3 LDG.E.U16 R24, desc[UR4][R18.64] ;  /* 0x000000041218b981 */ /* 0x000362000c1e1500 */
[----:B------:R-:W-:-:S04]  /*1b70*/  @!P4 IADD3 R27, R27, 0x80, RZ ;  /* 0x000000801b1bc810 */ /* 0x000fc80007ffe0ff */
[----:B------:R-:W-:Y:S01]  /*1b80*/  ISETP.GE.AND P3, PT, R27, R5, PT ;  /* 0x000000051b00720c */ /* 0x000fe20003f66270 */
[----:B---3--:R-:W-:Y:S01]  /*1b90*/  @!P2 IMAD.WIDE.U32 R12, R3, 0x2, R12 ;  /* 0x00000002030ca825 */ /* 0x008fe200078e000c */
[----:B------:R-:W-:-:S03]  /*1ba0*/  PRMT R25, RZ, 0x7610, R25 ;  /* 0x00007610ff197816 */ /* 0x000fc60000000019 */
[----:B0-----:R-:W-:Y:S01]  /*1bb0*/  @!P2 IMAD.WIDE.U32 R22, R3, 0x2, R22 ;  /* 0x000000020316a825 */ /* 0x001fe200078e0016 */
[----:B------:R-:W-:Y:S01]  /*1bc0*/  PRMT R3, RZ, 0x7610, R3 ;  /* 0x00007610ff037816 */ /* 0x000fe20000000003 */
[----:B-1----:R-:W0:Y:S02]  /*1bd0*/  @!P4 LDC.64 R18, c[0x0][0x220] ;  /* 0x00008800ff12cb82 */ /* 0x002e240000000a00 */
[----:B------:R-:W-:-:S03]  /*1be0*/  @!P1 IMAD.WIDE.U32 R16, R0, 0x2, R16 ;  /* 0x0000000200109825 */ /* 0x000fc600078e0010 */
[----:B------:R1:W5:Y:S01]  /*1bf0*/  @!P2 LDG.E.U16 R3, desc[UR4][R12.64] ;  /* 0x000000040c03a981 */ /* 0x000362000c1e1500 */
[----:B--2---:R-:W-:Y:S01]  /*1c00*/  @!P1 IMAD.WIDE.U32 R14, R0, 0x2, R14 ;  /* 0x00000002000e9825 */ /* 0x004fe200078e000e */
[----:B------:R-:W-:Y:S02]  /*1c10*/  PRMT R0, RZ, 0x7610, R0 ;  /* 0x00007610ff007816 */ /* 0x000fe40000000000 */
[----:B------:R2:W5:Y:S04]  /*1c20*/  @!P1 LDG.E.U16 R25, desc[UR4][R16.64] ;  /* 0x0000000410199981 */ /* 0x000568000c1e1500 */
[----:B------:R3:W5:Y:S01]  /*1c30*/  @!P1 LDG.E.U16 R0, desc[UR4][R14.64] ;  /* 0x000000040e009981 */ /* 0x000762000c1e1500 */
[----:B-1----:R-:W1:Y:S08]  /*1c40*/  @!P3 LDC.64 R12, c[0x0][0x220] ;  /* 0x00008800ff0cbb82 */ /* 0x002e700000000a00 */
[----:B--2---:R-:W2:Y:S08]  /*1c50*/  @!P4 LDC.64 R16, c[0x0][0x228] ;  /* 0x00008a00ff10cb82 */ /* 0x004eb00000000a00 */
[----:B---3--:R-:W3:Y:S01]  /*1c60*/  @!P3 LDC.64 R14, c[0x0][0x228] ;  /* 0x00008a00ff0ebb82 */ /* 0x008ee20000000a00 */
[----:B------:R-:W-:-:S02]  /*1c70*/  PRMT R2, RZ, 0x7610, R2 ;  /* 0x00007610ff027816 */ /* 0x000fc40000000002 */
[----:B------:R-:W-:Y:S01]  /*1c80*/  @!P3 IADD3 R27, R4, R27, RZ ;  /* 0x0000001b041bb210 */ /* 0x000fe20007ffe0ff */
[C---:B0-----:R-:W-:Y:S01]  /*1c90*/  @!P4 IMAD.WIDE.U32 R18, R29.reuse, 0x2, R18 ;  /* 0x000000021d12c825 */ /* 0x041fe200078e0012 */
[----:B------:R-:W-:Y:S02]  /*1ca0*/  PRMT R26, RZ, 0x7610, R26 ;  /* 0x00007610ff1a7816 */ /* 0x000fe4000000001a */
[----:B------:R0:W5:Y:S04]  /*1cb0*/  @!P2 LDG.E.U16 R2, desc[UR4][R22.64] ;  /* 0x000000041602a981 */ /* 0x000168000c1e1500 */
[----:B------:R4:W5:Y:S01]  /*1cc0*/  @!P4 LDG.E.U16 R26, desc[UR4][R18.64] ;  /* 0x00000004121ac981 */ /* 0x000962000c1e1500 */
[----:B--2---:R-:W-:Y:S01]  /*1cd0*/  @!P4 IMAD.WIDE.U32 R16, R29, 0x2, R16 ;  /* 0x000000021d10c825 */ /* 0x004fe200078e0010 */
[----:B0-----:R-:W-:-:S03]  /*1ce0*/  PRMT R22, RZ, 0x7610, R22 ;  /* 0x00007610ff167816 */ /* 0x001fc60000000016 */
[C-C-:B-1----:R-:W-:Y:S01]  /*1cf0*/  @!P3 IMAD.WIDE.U32 R28, R27.reuse, 0x2, R12.reuse ;  /* 0x000000021b1cb825 */ /* 0x142fe200078e000c */
[----:B------:R-:W-:Y:S02]  /*1d00*/  PRMT R13, RZ, 0x7610, R13 ;  /* 0x00007610ff0d7816 */ /* 0x000fe4000000000d */
[----:B------:R-:W-:Y:S01]  /*1d10*/  PRMT R12, RZ, 0x7610, R12 ;  /* 0x00007610ff0c7816 */ /* 0x000fe2000000000c */
[----:B---3--:R-:W-:Y:S01]  /*1d20*/  @!P3 IMAD.WIDE.U32 R14, R27, 0x2, R14 ;  /* 0x000000021b0eb825 */ /* 0x008fe200078e000e */
[----:B------:R4:W5:Y:S04]  /*1d30*/  @!P4 LDG.E.U16 R22, desc[UR4][R16.64] ;  /* 0x000000041016c981 */ /* 0x000968000c1e1500 */
[----:B------:R4:W5:Y:S04]  /*1d40*/  @!P3 LDG.E.U16 R13, desc[UR4][R28.64] ;  /* 0x000000041c0db981 */ /* 0x000968000c1e1500 */
[----:B------:R4:W5:Y:S01]  /*1d50*/  @!P3 LDG.E.U16 R12, desc[UR4][R14.64] ;  /* 0x000000040e0cb981 */ /* 0x000962000c1e1500 */
[----:B------:R-:W-:Y:S04]  /*1d60*/  BSSY B0, `(.L_x_899) ;  /* 0x000002f000007945 */ /* 0x000fe80003800000 */
[----:B------:R-:W-:Y:S05]  /*1d70*/  @P0 BRA `(.L_x_900) ;  /* 0x0000000000b40947 */ /* 0x000fea0003800000 */
[----:B-----5:R-:W-:Y:S01]  /*1d80*/  SHF.L.U32 R8, R8, 0x10, RZ ;  /* 0x0000001008087819 */ /* 0x020fe200000006ff */
[----:B----4-:R-:W-:Y:S01]  /*1d90*/  HFMA2.MMA R18, -RZ, RZ, 1.625, 0 ;  /* 0x3e800000ff127435 */ /* 0x010fe200000001ff */
        /* <DEDUP_REMOVED lines=22> */
[----:B------:R-:W-:-:S04]  /*1f00*/  FFMA.FTZ R17, R16, R17, -0.25000196695327758789 ;  /* 0xbe80004210117423 */ /* 0x000fc80000010011 */
[----:B------:R-:W-:-:S04]  /*1f10*/  FFMA.FTZ R17, R16, R17, 0.33333510160446166992 ;  /* 0x3eaaaae610117423 */ /* 0x000fc80000010011 */
[C---:B------:R-:W-:Y:S02]  /*1f20*/  FFMA.FTZ R19, R16.reuse, R17, -0.5 ;  /* 0xbf00000010137423 */ /* 0x040fe40000010011 */
[----:B------:R0:W1:Y:S02]  /*1f30*/  MUFU.RCP R17, R23 ;  /* 0x0000001700117308 */ /* 0x0000640000001000 */
        /* <DEDUP_REMOVED lines=9> */
.L_x_902:
[----:B------:R-:W-:Y:S05]  /*1fd0*/  BSYNC B1 ;  /* 0x0000000000017941 */ /* 0x000fea0003800000 */
.L_x_901:
[----:B------:R-:W0:Y:S01]  /*1fe0*/  MUFU.TANH R15, R15 ;  /* 0x0000000f000f7308 */ /* 0x000e220000002400 */
[----:B-1----:R-:W-:Y:S01]  /*1ff0*/  FMUL.FTZ R17, R8, R17 ;  /* 0x0000001108117220 */ /* 0x002fe20000410000 */
[----:B------:R-:W-:Y:S01]  /*2000*/  SHF.L.U32 R7, R7, 0x10, RZ ;  /* 0x0000001007077819 */ /* 0x000fe200000006ff */
[----:B0-----:R-:W-:-:S04]  /*2010*/  FFMA.FTZ R8, -R15, R15, 1 ;  /* 0x3f8000000f087423 */ /* 0x001fc8000001010f */
[----:B------:R-:W-:-:S04]  /*2020*/  FFMA.FTZ R8, R8, R17, R15 ;  /* 0x0000001108087223 */ /* 0x000fc8000001000f */
[----:B------:R-:W-:-:S05]  /*2030*/  FMUL.FTZ R7, R7, R8 ;  /* 0x0000000807077220 */ /* 0x000fca0000410000 */
[----:B------:R-:W-:-:S07]  /*2040*/  F2FP.BF16.F32.PACK_AB R7, RZ, R7 ;  /* 0x00000007ff07723e */ /* 0x000fce00000010ff */
.L_x_900:
[----:B------:R-:W-:Y:S05]  /*2050*/  BSYNC B0 ;  /* 0x0000000000007941 */ /* 0x000fea0003800000 */
.L_x_899:
[----:B-----5:R-:W-:Y:S01]  /*2060*/  IADD3 R8, R6, 0x80, RZ ;  /* 0x0000008006087810 */ /* 0x020fe20007ffe0ff */
[----:B------:R-:W-:Y:S03]  /*2070*/  BSSY B0, `(.L_x_903) ;  /* 0x0000030000007945 */ /* 0x000fe60003800000 */
[----:B------:R-:W-:-:S13]  /*2080*/  ISETP.GE.AND P0, PT, R8, R5, PT ;  /* 0x000000050800720c */ /* 0x000fda0003f06270 */
[----:B------:R-:W-:Y:S05]  /*2090*/  @P0 BRA `(.L_x_904) ;  /* 0x0000000000b40947 */ /* 0x000fea0003800000 */
[----:B------:R-:W-:Y:S01]  /*20a0*/  SHF.L.U32 R10, R10, 0x10, RZ ;  /* 0x000000100a0a7819 */ /* 0x000fe200000006ff */
        /* <DEDUP_REMOVED lines=36> */
.L_x_906:
[----:B------:R-:W-:Y:S05]  /*22f0*/  BSYNC B1 ;  /* 0x0000000000017941 */ /* 0x000fea0003800000 */
.L_x_905:
[----:B------:R-:W0:Y:S01]  /*2300*/  MUFU.TANH R15, R15 ;  /* 0x0000000f000f7308 */ /* 0x000e220000002400 */
[----:B-1----:R-:W-:Y:S01]  /*2310*/  FMUL.FTZ R17, R10, R17 ;  /* 0x000000110a117220 */ /* 0x002fe20000410000 */
[----:B------:R-:W-:Y:S01]  /*2320*/  SHF.L.U32 R9, R9, 0x10, RZ ;  /* 0x0000001009097819 */ /* 0x000fe200000006ff */
[----:B0-----:R-:W-:-:S04]  /*2330*/  FFMA.FTZ R10, -R15, R15, 1 ;  /* 0x3f8000000f0a7423 */ /* 0x001fc8000001010f */
[----:B------:R-:W-:-:S04]  /*2340*/  FFMA.FTZ R10, R10, R17, R15 ;  /* 0x000000110a0a7223 */ /* 0x000fc8000001000f */
[----:B------:R-:W-:-:S05]  /*2350*/  FMUL.FTZ R9, R9, R10 ;  /* 0x0000000a09097220 */ /* 0x000fca0000410000 */
[----:B------:R-:W-:-:S07]  /*2360*/  F2FP.BF16.F32.PACK_AB R9, RZ, R9 ;  /* 0x00000009ff09723e */ /* 0x000fce00000010ff */
.L_x_904:
[----:B------:R-:W-:Y:S05]  /*2370*/  BSYNC B0 ;  /* 0x0000000000007941 */ /* 0x000fea0003800000 */
.L_x_903:
[----:B------:R-:W-:Y:S01]  /*2380*/  IADD3 R10, R6, 0x100, RZ ;  /* 0x00000100060a7810 */ /* 0x000fe20007ffe0ff */
        /* <DEDUP_REMOVED lines=40> */
.L_x_910:
[----:B------:R-:W-:Y:S05]  /*2610*/  BSYNC B1 ;  /* 0x0000000000017941 */ /* 0x000fea0003800000 */
.L_x_909:
[----:B------:R-:W0:Y:S01]  /*2620*/  MUFU.TANH R14, R14 ;  /* 0x0000000e000e7308 */ /* 0x000e220000002400 */
[----:B-1----:R-:W-:Y:S01]  /*2630*/  FMUL.FTZ R17, R20, R17 ;  /* 0x0000001114117220 */ /* 0x002fe20000410000 */
[----:B------:R-:W-:Y:S01]  /*2640*/  SHF.L.U32 R10, R11, 0x10, RZ ;  /* 0x000000100b0a7819 */ /* 0x000fe200000006ff */
[----:B0-----:R-:W-:-:S04]  /*2650*/  FFMA.FTZ R15, -R14, R14, 1 ;  /* 0x3f8000000e0f7423 */ /* 0x001fc8000001010e */
[----:B------:R-:W-:-:S04]  /*2660*/  FFMA.FTZ R15, R15, R17, R14 ;  /* 0x000000110f0f7223 */ /* 0x000fc8000001000e */
[----:B------:R-:W-:-:S05]  /*2670*/  FMUL.FTZ R10, R10, R15 ;  /* 0x0000000f0a0a7220 */ /* 0x000fca0000410000 */
[----:B------:R-:W-:-:S07]  /*2680*/  F2FP.BF16.F32.PACK_AB R10, RZ, R10 ;  /* 0x0000000aff0a723e */ /* 0x000fce00000010ff */
.L_x_908:
[----:B------:R-:W-:Y:S05]  /*2690*/  BSYNC B0 ;  /* 0x0000000000007941 */ /* 0x000fea0003800000 */
.L_x_907:
[----:B----4-:R-:W-:Y:S01]  /*26a0*/  IADD3 R14, R6, 0x180, RZ ;  /* 0x00000180060e7810 */ /* 0x010fe20007ffe0ff */
[----:B------:R-:W-:Y:S03]  /*26b0*/  BSSY B0, `(.L_x_911) ;  /* 0x0000030000007945 */ /* 0x000fe60003800000 */
[----:B------:R-:W-:-:S13]  /*26c0*/  ISETP.GE.AND P0, PT, R14, R5, PT ;  /* 0x000000050e00720c */ /* 0x000fda0003f06270 */
[----:B------:R-:W-:Y:S05]  /*26d0*/  @P0 BRA `(.L_x_912) ;  /* 0x0000000000b40947 */ /* 0x000fea0003800000 */
[----:B------:R-:W-:Y:S01]  /*26e0*/  SHF.L.U32 R24, R24, 0x10, RZ ;  /* 0x0000001018187819 */ /* 0x000fe200000006ff */
        /* <DEDUP_REMOVED lines=14> */
[----:B------:R-:W-:-:S03]  /*27d0*/  FMUL.FTZ R14, R14, 1.1920928955078125e-07 ;  /* 0x340000000e0e7820 */ /* 0x000fc60000410000 */
[----:B------:R-:W-:Y:S01]  /*27e0*/  FFMA.FTZ R16, R15, -R18, 0.10546888411045074463 ;  /* 0x3dd800120f107423 */ /* 0x000fe20000010812 */
[----:B------:R-:W-:-:S03]  /*27f0*/  FMUL.FTZ R18, R24, -1.4426950216293334961 ;  /* 0xbfb8aa3b18127820 */ /* 0x000fc60000410000 */
[----:B------:R-:W-:-:S03]  /*2800*/  FFMA.FTZ R16, R15, R16, -0.13229703903198242188 ;  /* 0xbe0778e00f107423 */ /* 0x000fc60000010010 */
[----:B------:R-:W0:Y:S01]  /*2810*/  MUFU.EX2 R18, R18 ;  /* 0x0000001200127308 */ /* 0x000e220000000800 */
[----:B------:R-:W-:-:S04]  /*2820*/  FFMA.FTZ R16, R15, R16, 0.14491446316242218018 ;  /* 0x3e1464750f107423 */ /* 0x000fc80000010010 */
[----:B------:R-:W-:-:S04]  /*2830*/  FFMA.FTZ R16, R15, R16, -0.16641564667224884033 ;  /* 0xbe2a68dd0f107423 */ /* 0x000fc80000010010 */
[----:B------:R-:W-:-:S04]  /*2840*/  FFMA.FTZ R16, R15, R16, 0.19988867640495300293 ;  /* 0x3e4caf9e0f107423 */ /* 0x000fc80000010010 */
[----:B------:R-:W-:Y:S01]  /*2850*/  FFMA.FTZ R16, R15, R16, -0.25000196695327758789 ;  /* 0xbe8000420f107423 */ /* 0x000fe20000010010 */
[----:B0-----:R-:W-:-:S03]  /*2860*/  FADD.FTZ R17, R18, 1 ;  /* 0x3f80000012117421 */ /* 0x001fc60000010000 */
[----:B------:R-:W-:-:S04]  /*2870*/  FFMA.FTZ R16, R15, R16, 0.33333510160446166992 ;  /* 0x3eaaaae60f107423 */ /* 0x000fc80000010010 */
[C---:B------:R-:W-:Y:S01]  /*2880*/  FFMA.FTZ R16, R15.reuse, R16, -0.5 ;  /* 0xbf0000000f107423 */ /* 0x040fe20000010010 */
[----:B------:R-:W0:Y:S03]  /*2890*/  MUFU.RCP R17, R17 ;  /* 0x0000001100117308 */ /* 0x000e260000001000 */
[----:B------:R-:W-:-:S04]  /*28a0*/  FMUL.FTZ R16, R15, R16 ;  /* 0x000000100f107220 */ /* 0x000fc80000410000 */
[----:B------:R-:W-:-:S04]  /*28b0*/  FFMA.FTZ R15, R15, R16, R15 ;  /* 0x000000100f0f7223 */ /* 0x000fc8000001000f */
[----:B------:R-:W-:Y:S01]  /*28c0*/  FFMA.FTZ R14, R14, 0.69314718246459960938, R15 ;  /* 0x3f3172180e0e7823 */ /* 0x000fe2000001000f */
[----:B------:R-:W-:Y:S06]  /*28d0*/  @!P0 BRA `(.L_x_914) ;  /* 0x0000000000148947 */ /* 0x000fec0003800000 */
[C---:B------:R-:W-:Y:S02]  /*28e0*/  ISETP.GE.AND P0, PT, R11.reuse, -0x407fffff, PT ;  /* 0xbf8000010b00780c */ /* 0x040fe40003f06270 */
[----:B------:R-:W-:-:S11]  /*28f0*/  FSETP.NEU.FTZ.AND P1, PT, R11, RZ, PT ;  /* 0x000000ff0b00720b */ /* 0x000fd60003f3d000 */
[----:B------:R-:W-:-:S05]  /*2900*/  @P0 MOV R16, 0x7f800000 ;  /* 0x7f80000000100802 */ /* 0x000fca0000000f00 */
[----:B------:R-:W-:-:S05]  /*2910*/  @P0 FFMA.FTZ R14, R11, R16, +INF ;  /* 0x7f8000000b0e0423 */ /* 0x000fca0000010010 */
[----:B------:R-:W-:-:S07]  /*2920*/  FSEL R14, R14, -RZ, P1 ;  /* 0x800000ff0e0e7208 */ /* 0x000fce0000800000 */
.L_x_914:
[----:B------:R-:W-:Y:S05]  /*2930*/  BSYNC B1 ;  /* 0x0000000000017941 */ /* 0x000fea0003800000 */
.L_x_913:
[----:B------:R-:W1:Y:S01]  /*2940*/  MUFU.TANH R14, R14 ;  /* 0x0000000e000e7308 */ /* 0x000e620000002400 */
[----:B0-----:R-:W-:Y:S01]  /*2950*/  FMUL.FTZ R17, R24, R17 ;  /* 0x0000001118117220 */ /* 0x001fe20000410000 */
[----:B------:R-:W-:Y:S01]  /*2960*/  SHF.L.U32 R16, R21, 0x10, RZ ;  /* 0x0000001015107819 */ /* 0x000fe200000006ff */
[----:B-1----:R-:W-:-:S04]  /*2970*/  FFMA.FTZ R11, -R14, R14, 1 ;  /* 0x3f8000000e0b7423 */ /* 0x002fc8000001010e */
[----:B------:R-:W-:-:S04]  /*2980*/  FFMA.FTZ R11, R11, R17, R14 ;  /* 0x000000110b0b7223 */ /* 0x000fc8000001000e */
[----:B------:R-:W-:-:S05]  /*2990*/  FMUL.FTZ R11, R16, R11 ;  /* 0x0000000b100b7220 */ /* 0x000fca0000410000 */
[----:B------:R-:W-:-:S07]  /*29a0*/  F2FP.BF16.F32.PACK_AB R11, RZ, R11 ;  /* 0x0000000bff0b723e */ /* 0x000fce00000010ff */
.L_x_912:
[----:B------:R-:W-:Y:S05]  /*29b0*/  BSYNC B0 ;  /* 0x0000000000007941 */ /* 0x000fea0003800000 */
.L_x_911:
[----:B------:R-:W-:Y:S01]  /*29c0*/  IADD3 R14, R6, 0x200, RZ ;  /* 0x00000200060e7810 */ /* 0x000fe20007ffe0ff */
        /* <DEDUP_REMOVED lines=40> */
.L_x_918:
[----:B------:R-:W-:Y:S05]  /*2c50*/  BSYNC B1 ;  /* 0x0000000000017941 */ /* 0x000fea0003800000 */
.L_x_917:
[----:B------:R-:W0:Y:S01]  /*2c60*/  MUFU.TANH R15, R15 ;  /* 0x0000000f000f7308 */ /* 0x000e220000002400 */
[----:B------:R-:W-:Y:S01]  /*2c70*/  FMUL.FTZ R19, R0, R19 ;  /* 0x0000001300137220 */ /* 0x000fe20000410000 */
[----:B------:R-:W-:Y:S01]  /*2c80*/  SHF.L.U32 R25, R25, 0x10, RZ ;  /* 0x0000001019197819 */ /* 0x000fe200000006ff */
[----:B0-----:R-:W-:-:S04]  /*2c90*/  FFMA.FTZ R0, -R15, R15, 1 ;  /* 0x3f8000000f007423 */ /* 0x001fc8000001010f */
[----:B------:R-:W-:-:S04]  /*2ca0*/  FFMA.FTZ R0, R0, R19, R15 ;  /* 0x0000001300007223 */ /* 0x000fc8000001000f */
[----:B------:R-:W-:-:S05]  /*2cb0*/  FMUL.FTZ R0, R25, R0 ;  /* 0x0000000019007220 */ /* 0x000fca0000410000 */
[----:B------:R-:W-:-:S07]  /*2cc0*/  F2FP.BF16.F32.PACK_AB R0, RZ, R0 ;  /* 0x00000000ff00723e */ /* 0x000fce00000010ff */
.L_x_916:
[----:B------:R-:W-:Y:S05]  /*2cd0*/  BSYNC B0 ;  /* 0x0000000000007941 */ /* 0x000fea0003800000 */
.L_x_915:
        /* <DEDUP_REMOVED lines=41> */
.L_x_922:
[----:B------:R-:W-:Y:S05]  /*2f70*/  BSYNC B1 ;  /* 0x0000000000017941 */ /* 0x000fea0003800000 */
.L_x_921:
[----:B------:R-:W0:Y:S01]  /*2f80*/  MUFU.TANH R15, R15 ;  /* 0x0000000f000f7308 */ /* 0x000e220000002400 */
[----:B------:R-:W-:Y:S01]  /*2f90*/  FMUL.FTZ R19, R2, R19 ;  /* 0x0000001302137220 */ /* 0x000fe20000410000 */
[----:B------:R-:W-:Y:S01]  /*2fa0*/  SHF.L.U32 R3, R3, 0x10, RZ ;  /* 0x0000001003037819 */ /* 0x000fe200000006ff */
[----:B0-----:R-:W-:-:S04]  /*2fb0*/  FFMA.FTZ R2, -R15, R15, 1 ;  /* 0x3f8000000f027423 */ /* 0x001fc8000001010f */
[----:B------:R-:W-:-:S04]  /*2fc0*/  FFMA.FTZ R2, R2, R19, R15 ;  /* 0x0000001302027223 */ /* 0x000fc8000001000f */
[----:B------:R-:W-:-:S05]  /*2fd0*/  FMUL.FTZ R2, R3, R2 ;  /* 0x0000000203027220 */ /* 0x000fca0000410000 */
[----:B------:R-:W-:-:S07]  /*2fe0*/  F2FP.BF16.F32.PACK_AB R2, RZ, R2 ;  /* 0x00000002ff02723e */ /* 0x000fce00000010ff */
.L_x_920:
[----:B------:R-:W-:Y:S05]  /*2ff0*/  BSYNC B0 ;  /* 0x0000000000007941 */ /* 0x000fea0003800000 */
.L_x_919:
        /* <DEDUP_REMOVED lines=41> */
.L_x_926:
[----:B------:R-:W-:Y:S05]  /*3290*/  BSYNC B1 ;  /* 0x0000000000017941 */ /* 0x000fea0003800000 */
.L_x_925:
[----:B------:R-:W0:Y:S01]  /*32a0*/  MUFU.TANH R14, R14 ;  /* 0x0000000e000e7308 */ /* 0x000e220000002400 */
[----:B------:R-:W-:Y:S01]  /*32b0*/  FMUL.FTZ R19, R22, R19 ;  /* 0x0000001316137220 */ /* 0x000fe20000410000 */
[----:B------:R-:W-:Y:S01]  /*32c0*/  SHF.L.U32 R26, R26, 0x10, RZ ;  /* 0x000000101a1a7819 */ /* 0x000fe200000006ff */
[----:B0-----:R-:W-:-:S04]  /*32d0*/  FFMA.FTZ R3, -R14, R14, 1 ;  /* 0x3f8000000e037423 */ /* 0x001fc8000001010e */
[----:B------:R-:W-:-:S04]  /*32e0*/  FFMA.FTZ R3, R3, R19, R14 ;  /* 0x0000001303037223 */ /* 0x000fc8000001000e */
[----:B------:R-:W-:-:S05]  /*32f0*/  FMUL.FTZ R3, R26, R3 ;  /* 0x000000031a037220 */ /* 0x000fca0000410000 */
[----:B------:R-:W-:-:S07]  /*3300*/  F2FP.BF16.F32.PACK_AB R3, RZ, R3 ;  /* 0x00000003ff03723e */ /* 0x000fce00000010ff */
.L_x_924:
[----:B------:R-:W-:Y:S05]  /*3310*/  BSYNC B0 ;  /* 0x0000000000007941 */ /* 0x000fea0003800000 */
.L_x_923:
        /* <DEDUP_REMOVED lines=41> */
.L_x_930:
[----:B------:R-:W-:Y:S05]  /*35b0*/  BSYNC B1 ;  /* 0x0000000000017941 */ /* 0x000fea0003800000 */
.L_x_929:
[----:B------:R-:W0:Y:S01]  /*35c0*/  MUFU.TANH R15, R15 ;  /* 0x0000000f000f7308 */ /* 0x000e220000002400 */
[----:B------:R-:W-:Y:S01]  /*35d0*/  FMUL.FTZ R19, R12, R19 ;  /* 0x000000130c137220 */ /* 0x000fe20000410000 */
[----:B------:R-:W-:Y:S01]  /*35e0*/  SHF.L.U32 R13, R13, 0x10, RZ ;  /* 0x000000100d0d7819 */ /* 0x000fe200000006ff */
[----:B0-----:R-:W-:-:S04]  /*35f0*/  FFMA.FTZ R12, -R15, R15, 1 ;  /* 0x3f8000000f0c7423 */ /* 0x001fc8000001010f */
[----:B------:R-:W-:-:S04]  /*3600*/  FFMA.FTZ R12, R12, R19, R15 ;  /* 0x000000130c0c7223 */ /* 0x000fc8000001000f */
[----:B------:R-:W-:-:S05]  /*3610*/  FMUL.FTZ R12, R13, R12 ;  /* 0x0000000c0d0c7220 */ /* 0x000fca0000410000 */
[----:B------:R-:W-:-:S07]  /*3620*/  F2FP.BF16.F32.PACK_AB R12, RZ, R12 ;  /* 0x0000000cff0c723e */ /* 0x000fce00000010ff */
.L_x_928:
[----:B------:R-:W-:Y:S05]  /*3630*/  BSYNC B0 ;  /* 0x0000000000007941 */ /* 0x000fea0003800000 */
.L_x_927:
[----:B------:R-:W-:Y:S01]  /*3640*/  ISETP.GE.AND P0, PT, R6, R5, PT ;  /* 0x000000050600720c */ /* 0x000fe20003f06270 */
[----:B------:R-:W-:Y:S04]  /*3650*/  BSSY B0, `(.L_x_931) ;  /* 0x0000034000007945 */ /* 0x000fe80003800000 */
[----:B------:R-:W-:Y:S08]  /*3660*/  BSSY B1, `(.L_x_932) ;  /* 0x000002c000017945 */ /* 0x000ff00003800000 */
[----:B------:R-:W-:Y:S05]  /*3670*/  @P0 BRA `(.L_x_933) ;  /* 0x0000000000340947 */ /* 0x000fea0003800000 */
[----:B------:R-:W0:Y:S01]  /*3680*/  LDC.64 R14, c[0x0][0x218] ;  /* 0x00008600ff0e7b82 */ /* 0x000e220000000a00 */
[----:B------:R-:W-:Y:S02]  /*3690*/  IADD3 R13, R4, R6, RZ ;  /* 0x00000006040d7210 */ /* 0x000fe40007ffe0ff */
[----:B------:R-:W-:-:S04]  /*36a0*/  MOV R6, R8 ;  /* 0x0000000800067202 */ /* 0x000fc80000000f00 */
[----:B------:R-:W-:Y:S01]  /*36b0*/  ISETP.GE.AND P0, PT, R6, R5, PT ;  /* 0x000000050600720c */ /* 0x000fe20003f06270 */
[----:B0-----:R-:W-:-:S05]  /*36c0*/  IMAD.WIDE.U32 R14, R13, 0x2, R14 ;  /* 0x000000020d0e7825 */ /* 0x001fca00078e000e */
[----:B------:R0:W-:Y:S07]  /*36d0*/  STG.E.U16 desc[UR4][R14.64], R7 ;  /* 0x000000070e007986 */ /* 0x0001ee000c101504 */
[----:B------:R-:W-:Y:S05]  /*36e0*/  @P0 BRA `(.L_x_934) ;  /* 0x0000000000340947 */ /* 0x000fea0003800000 */
[----:B0-----:R-:W0:Y:S01]  /*36f0*/  LDC.64 R14, c[0x0][0x218] ;  /* 0x00008600ff0e7b82 */ /* 0x001e220000000a00 */
[----:B------:R-:W-:Y:S02]  /*3700*/  IADD3 R7, R4, R6, RZ ;  /* 0x0000000604077210 */ /* 0x000fe40007ffe0ff */
[----:B------:R-:W-:Y:S02]  /*3710*/  PRMT R13, R9, 0x7610, R13 ;  /* 0x00007610090d7816 */ /* 0x000fe4000000000d */
[----:B------:R-:W-:Y:S01]  /*3720*/  IADD3 R6, R6, 0x80, RZ ;  /* 0x0000008006067810 */ /* 0x000fe20007ffe0ff */
[----:B0-----:R-:W-:-:S05]  /*3730*/  IMAD.WIDE.U32 R8, R7, 0x2, R14 ;  /* 0x0000000207087825 */ /* 0x001fca00078e000e */
[----:B------:R0:W-:Y:S02]  /*3740*/  STG.E.U16 desc[UR4][R8.64], R13 ;  /* 0x0000000d08007986 */ /* 0x0001e4000c101504 */
.L_x_933:
[----:B------:R-:W-:-:S13]  /*3750*/  ISETP.GE.AND P0, PT, R6, R5, PT ;  /* 0x000000050600720c */ /* 0x000fda0003f06270 */
[----:B------:R-:W-:Y:S05]  /*3760*/  @P0 BRA `(.L_x_935) ;  /* 0x0000000000300947 */ /* 0x000fea0003800000 */
[----:B0-----:R-:W0:Y:S01]  /*3770*/  LDC.64 R8, c[0x0][0x218] ;  /* 0x00008600ff087b82 */ /* 0x001e220000000a00 */
[----:B------:R-:W-:Y:S02]  /*3780*/  IADD3 R7, R4, R6, RZ ;  /* 0x0000000604077210 */ /* 0x000fe40007ffe0ff */
[----:B------:R-:W-:-:S03]  /*3790*/  IADD3 R6, R6, 0x80, RZ ;  /* 0x0000008006067810 */ /* 0x000fc60007ffe0ff */
[----:B0-----:R-:W-:-:S05]  /*37a0*/  IMAD.WIDE.U32 R8, R7, 0x2, R8 ;  /* 0x0000000207087825 */ /* 0x001fca00078e0008 */
[----:B------:R1:W-:Y:S02]  /*37b0*/  STG.E.U16 desc[UR4][R8.64], R10 ;  /* 0x0000000a08007986 */ /* 0x0003e4000c101504 */
.L_x_934:
[----:B------:R-:W-:-:S13]  /*37c0*/  ISETP.GE.AND P0, PT, R6, R5, PT ;  /* 0x000000050600720c */ /* 0x000fda0003f06270 */
[----:B------:R-:W-:Y:S05]  /*37d0*/  @P0 BRA `(.L_x_936) ;  /* 0x0000000000300947 */ /* 0x000fea0003800000 */
[----:B-1----:R-:W1:Y:S01]  /*37e0*/  LDC.64 R8, c[0x0][0x218] ;  /* 0x00008600ff087b82 */ /* 0x002e620000000a00 */
[----:B0-----:R-:W-:Y:S02]  /*37f0*/  IADD3 R7, R4, R6, RZ ;  /* 0x0000000604077210 */ /* 0x001fe40007ffe0ff */
[----:B------:R-:W-:-:S03]  /*3800*/  IADD3 R6, R6, 0x80, RZ ;  /* 0x0000008006067810 */ /* 0x000fc60007ffe0ff */
[----:B-1----:R-:W-:-:S05]  /*3810*/  IMAD.WIDE.U32 R8, R7, 0x2, R8 ;  /* 0x0000000207087825 */ /* 0x002fca00078e0008 */
[----:B------:R1:W-:Y:S02]  /*3820*/  STG.E.U16 desc[UR4][R8.64], R11 ;  /* 0x0000000b08007986 */ /* 0x0003e4000c101504 */
.L_x_935:
[----:B------:R-:W-:-:S13]  /*3830*/  ISETP.GE.AND P0, PT, R6, R5, PT ;  /* 0x000000050600720c */ /* 0x000fda0003f06270 */
[----:B------:R-:W-:Y:S05]  /*3840*/  @P0 BRA `(.L_x_937) ;  /* 0x0000000000340947 */ /* 0x000fea0003800000 */
[----:B01----:R-:W0:Y:S01]  /*3850*/  LDC.64 R8, c[0x0][0x218] ;  /* 0x00008600ff087b82 */ /* 0x003e220000000a00 */
[----:B------:R-:W-:Y:S02]  /*3860*/  IADD3 R7, R4, R6, RZ ;  /* 0x0000000604077210 */ /* 0x000fe40007ffe0ff */
[----:B------:R-:W-:-:S03]  /*3870*/  IADD3 R6, R6, 0x80, RZ ;  /* 0x0000008006067810 */ /* 0x000fc60007ffe0ff */
[----:B0-----:R-:W-:-:S05]  /*3880*/  IMAD.WIDE.U32 R8, R7, 0x2, R8 ;  /* 0x0000000207087825 */ /* 0x001fca00078e0008 */
[----:B------:R2:W-:Y:S02]  /*3890*/  STG.E.U16 desc[UR4][R8.64], R0 ;  /* 0x0000000008007986 */ /* 0x0005e4000c101504 */
.L_x_936:
[----:B------:R-:W-:-:S13]  /*38a0*/  ISETP.GE.AND P0, PT, R6, R5, PT ;  /* 0x000000050600720c */ /* 0x000fda0003f06270 */
[----:B------:R-:W-:Y:S05]  /*38b0*/  @P0 BREAK B1 ;  /* 0x0000000000010942 */ /* 0x000fea0003800000 */
[----:B------:R-:W-:Y:S05]  /*38c0*/  @P0 BRA `(.L_x_938) ;  /* 0x0000000000300947 */ /* 0x000fea0003800000 */
[----:B-12---:R-:W1:Y:S01]  /*38d0*/  LDC.64 R8, c[0x0][0x218] ;  /* 0x00008600ff087b82 */ /* 0x006e620000000a00 */
[----:B0-----:R-:W-:Y:S02]  /*38e0*/  IADD3 R7, R4, R6, RZ ;  /* 0x0000000604077210 */ /* 0x001fe40007ffe0ff */
[----:B------:R-:W-:-:S03]  /*38f0*/  IADD3 R6, R6, 0x80, RZ ;  /* 0x0000008006067810 */ /* 0x000fc60007ffe0ff */
[----:B-1----:R-:W-:-:S05]  /*3900*/  IMAD.WIDE.U32 R8, R7, 0x2, R8 ;  /* 0x0000000207087825 */ /* 0x002fca00078e0008 */
[----:B------:R2:W-:Y:S02]  /*3910*/  STG.E.U16 desc[UR4][R8.64], R2 ;  /* 0x0000000208007986 */ /* 0x0005e4000c101504 */
.L_x_937:
[----:B------:R-:W-:Y:S05]  /*3920*/  BSYNC B1 ;  /* 0x0000000000017941 */ /* 0x000fea0003800000 */
.L_x_932:
[----:B------:R-:W-:-:S13]  /*3930*/  ISETP.GE.AND P0, PT, R6, R5, PT ;  /* 0x000000050600720c */ /* 0x000fda0003f06270 */
[----:B012---:R-:W0:Y:S01]  /*3940*/  @!P0 LDC.64 R8, c[0x0][0x218] ;  /* 0x00008600ff088b82 */ /* 0x007e220000000a00 */
[----:B------:R-:W-:Y:S02]  /*3950*/  @!P0 IADD3 R7, R4, R6, RZ ;  /* 0x0000000604078210 */ /* 0x000fe40007ffe0ff */
[----:B------:R-:W-:-:S03]  /*3960*/  @!P0 IADD3 R6, R6, 0x80, RZ ;  /* 0x0000008006068810 */ /* 0x000fc60007ffe0ff */
[----:B0-----:R-:W-:-:S05]  /*3970*/  @!P0 IMAD.WIDE.U32 R8, R7, 0x2, R8 ;  /* 0x0000000207088825 */ /* 0x001fca00078e0008 */
[----:B------:R3:W-:Y:S02]  /*3980*/  @!P0 STG.E.U16 desc[UR4][R8.64], R3 ;  /* 0x0000000308008986 */ /* 0x0007e4000c101504 */
.L_x_938:
[----:B------:R-:W-:Y:S05]  /*3990*/  BSYNC B0 ;  /* 0x0000000000007941 */ /* 0x000fea0003800000 */
.L_x_931:
[----:B------:R-:W-:Y:S05]  /*39a0*/  WARPSYNC.ALL ;  /* 0x0000000000007948 */ /* 0x000fea0003800000 */
[----:B------:R-:W-:-:S13]  /*39b0*/  ISETP.GE.AND P0, PT, R6, R5, PT ;  /* 0x000000050600720c */ /* 0x000fda0003f06270 */
[----:B------:R-:W-:Y:S05]  /*39c0*/  @P0 EXIT ;  /* 0x000000000000094d */ /* 0x000fea0003800000 */
[----:B---3--:R-:W3:Y:S01]  /*39d0*/  LDC.64 R2, c[0x0][0x218] ;  /* 0x00008600ff027b82 */ /* 0x008ee20000000a00 */
[----:B------:R-:W-:-:S05]  /*39e0*/  IADD3 R5, R4, R6, RZ ;  /* 0x0000000604057210 */ /* 0x000fca0007ffe0ff */
[----:B---3--:R-:W-:-:S05]  /*39f0*/  IMAD.WIDE.U32 R2, R5, 0x2, R2 ;  /* 0x0000000205027825 */ /* 0x008fca00078e0002 */
[----:B------:R-:W-:Y:S01]  /*3a00*/  STG.E.U16 desc[UR4][R2.64], R12 ;  /* 0x0000000c02007986 */ /* 0x000fe2000c101504 */
[----:B------:R-:W-:Y:S05]  /*3a10*/  EXIT ;  /* 0x000000000000794d */ /* 0x000fea0003800000 */
.L_x_939:
        /* <DEDUP_REMOVED lines=14> */
.L_x_8578:


//--------------------- .text._ZN2at6native29vectorized_elementwise_kernelILi4EZZZNS0_61_GLOBAL__N__b29612f4_23_ActivationMishKernel_cu_f5210f67_354820mish_backward_kernelERNS_14TensorIteratorEENKUlvE_clEvENKUlvE2_clEvEUlN3c108BFloat16ES8_E_St5arrayIPcLm3EEEEviT0_T1_ --------------------------
	.section	.text._ZN2at6native29vectorized_elementwise_kernelILi4EZZZNS0_61_GLOBAL__N__b29612f4_23_ActivationMishKernel_cu_f5210f67_354820mish_backward_kernelERNS_14TensorIteratorEENKUlvE_clEvENKUlvE2_clEvEUlN3c108BFloat16ES8_E_St5arrayIPcLm3EEEEviT0_T1_,"ax",@progbits
	.align	128
        .global         _ZN2at6native29vectorized_elementwise_kernelILi4EZZZNS0_61_GLOBAL__N__b29612f4_23_ActivationMishKernel_cu_f5210f67_354820mish_backward_kernelERNS_14TensorIteratorEENKUlvE_clEvENKUlvE2_clEvEUlN3c108BFloat16ES8_E_St5arrayIPcLm3EEEEviT0_T1_
        .type           _ZN2at6native29vectorized_elementwise_kernelILi4EZZZNS0_61_GLOBAL__N__b29612f4_23_ActivationMishKernel_cu_f5210f67_354820mish_backward_kernelERNS_14TensorIteratorEENKUlvE_clEvENKUlvE2_clEvEUlN3c108BFloat16ES8_E_St5arrayIPcLm3EEEEviT0_T1_,@function
        .size           _ZN2at6native29vectorized_elementwise_kernelILi4EZZZNS0_61_GLOBAL__N__b29612f4_23_ActivationMishKernel_cu_f5210f67_354820mish_backward_kernelERNS_14TensorIteratorEENKUlvE_clEvENKUlvE2_clEvEUlN3c108BFloat16ES8_E_St5arrayIPcLm3EEEEviT0_T1_,(.L_x_8579 - _ZN2at6native29vectorized_elementwise_kernelILi4EZZZNS0_61_GLOBAL__N__b29612f4_23_ActivationMishKernel_cu_f5210f67_354820mish_backward_kernelERNS_14TensorIteratorEENKUlvE_clEvENKUlvE2_clEvEUlN3c108BFloat16ES8_E_St5arrayIPcLm3EEEEviT0_T1_)
        .other          _ZN2at6native29vectorized_elementwise_kernelILi4EZZZNS0_61_GLOBAL__N__b29612f4_23_ActivationMishKernel_cu_f5210f67_354820mish_backward_kernelERNS_14TensorIteratorEENKUlvE_clEvENKUlvE2_clEvEUlN3c108BFloat16ES8_E_St5arrayIPcLm3EEEEviT0_T1_,@"STO_CUDA_ENTRY STV_DEFAULT"
_ZN2at6native29vectorized_elementwise_kernelILi4EZZZNS0_61_GLOBAL__N__b29612f4_23_ActivationMishKernel_cu_f5210f67_354820mish_backward_kernelERNS_14TensorIteratorEENKUlvE_clEvENKUlvE2_clEvEUlN3c108BFloat16ES8_E_St5arrayIPcLm3EEEEviT0_T1_:
.text._ZN2at6native29vectorized_elementwise_kernelILi4EZZZNS0_61_GLOBAL__N__b29612f4_23_ActivationMishKernel_cu_f5210f67_354820mish_backward_kernelERNS_14TensorIteratorEENKUlvE_clEvENKUlvE2_clEvEUlN3c108BFloat16ES8_E_St5arrayIPcLm3EEEEviT0_T1_:
        /* <DEDUP_REMOVED lines=13> */
[----:B------:R-:W2:Y:S04]  /*00d0*/  LDG.E.64 R18, desc[UR4][R16.64] ;  /* 0x0000000410127981 */ /* 0x000ea8000c1e1b00 */
[----:B------:R-:W5:Y:S01]  /*00e0*/  LDG.E.64 R8, desc[UR4][R16.64+0x400] ;  /* 0x0004000410087981 */ /* 0x000f62000c1e1b00 */
[----:B0-----:R-:W-:-:S04]  /*00f0*/  IMAD.WIDE R2, R4, 0x2, R2 ;  /* 0x0000000204027825 */ /* 0x001fc800078e0202 */
[----:B------:R-:W-:-:S05]  /*0100*/  IMAD.WIDE.U32 R10, R0, 0x8, R2 ;  /* 0x00000008000a7825 */ /* 0x000fca00078e0002 */
[----:B------:R-:W5:Y:S04]  /*0110*/  LDG.E.64 R6, desc[UR4][R10.64] ;  /* 0x000000040a067981 */ /* 0x000f68000c1e1b00 */
[----:B------:R0:W5:Y:S02]  /*0120*/  LDG.E.64 R2, desc[UR4][R10.64+0x400] ;  /* 0x000400040a027981 */ /* 0x000164000c1e1b00 */
[----:B0-----:R-:W-:Y:S01]  /*0130*/  MOV R11, 0x3d39bf78 ;  /* 0x3d39bf78000b7802 */ /* 0x001fe20000000f00 */
[----:B------:R-:W-:Y:S01]  /*0140*/  BSSY B0, `(.L_x_941) ;  /* 0x0000032000007945 */ /* 0x000fe20003800000 */
[----:B--2---:R-:W-:-:S05]  /*0150*/  SHF.L.U32 R5, R18, 0x10, RZ ;  /* 0x0000001012057819 */ /* 0x004fca00000006ff */
[----:B------:R-:W-:-:S06]  /*0160*/  FMUL.FTZ R14, R5, 1.4426950216293334961 ;  /* 0x3fb8aa3b050e7820 */ /* 0x000fcc0000410000 */
[----:B------:R-:W0:Y:S02]  /*0170*/  MUFU.EX2 R14, R14 ;  /* 0x0000000e000e7308 */ /* 0x000e240000000800 */
[----:B0-----:R-:W-:-:S05]  /*0180*/  FADD.FTZ.RZ R12, R14, 1 ;  /* 0x3f8000000e0c7421 */ /* 0x001fca000001c000 */
[----:B------:R-:W-:-:S04]  /*0190*/  IADD3 R12, R12, -0x3f400000, RZ ;  /* 0xc0c000000c0c7810 */ /* 0x000fc80007ffe0ff */
[----:B------:R-:W-:Y:S01]  /*01a0*/  LOP3.LUT R21, R12, 0xff800000, RZ, 0xc0, !PT ;  /* 0xff8000000c157812 */ /* 0x000fe200078ec0ff */
[----:B------:R-:W-:-:S03]  /*01b0*/  HFMA2.MMA R12, -RZ, RZ, 1.625, 0 ;  /* 0x3e800000ff0c7435 */ /* 0x000fc600000001ff */
[----:B------:R-:W-:Y:S02]  /*01c0*/  IADD3 R15, -R21, 0x40800000, RZ ;  /* 0x40800000150f7810 */ /* 0x000fe40007ffe1ff */
[----:B------:R-:W-:-:S05]  /*01d0*/  IADD3 R22, R14, -R21, RZ ;  /* 0x800000150e167210 */ /* 0x000fca0007ffe0ff */
[----:B------:R-:W-:Y:S01]  /*01e0*/  FFMA.FTZ R15, R15, R12, -1 ;  /* 0xbf8000000f0f7423 */ /* 0x000fe2000001000c */
[----:B------:R-:W-:-:S03]  /*01f0*/  FMUL.FTZ R20, R5, -1.4426950216293334961 ;  /* 0xbfb8aa3b05147820 */ /* 0x000fc60000410000 */
[----:B------:R-:W-:-:S04]  /*0200*/  FADD.FTZ R22, R22, R15 ;  /* 0x0000000f16167221 */ /* 0x000fc80000010000 */
[C---:B------:R-:W-:Y:S01]  /*0210*/  FFMA.FTZ R15, R22.reuse, -R11, 0.10546888411045074463 ;  /* 0x3dd80012160f7423 */ /* 0x040fe2000001080b */
[----:B------:R-:W0:Y:S03]  /*0220*/  MUFU.EX2 R20, R20 ;  /* 0x0000001400147308 */ /* 0x000e260000000800 */
[----:B------:R-:W-:-:S04]  /*0230*/  FFMA.FTZ R17, R22, R15, -0.13229703903198242188 ;  /* 0xbe0778e016117423 */ /* 0x000fc8000001000f */
[----:B------:R-:W-:Y:S01]  /*0240*/  FFMA.FTZ R17, R22, R17, 0.14491446316242218018 ;  /* 0x3e14647516117423 */ /* 0x000fe20000010011 */
[C---:B------:R-:W-:Y:S02]  /*0250*/  SHF.L.U32 R13, R19.reuse, 0x10, RZ ;  /* 0x00000010130d7819 */ /* 0x040fe400000006ff */
[----:B------:R-:W-:Y:S01]  /*0260*/  PRMT R18, R18, 0x7632, R18 ;  /* 0x0000763212127816 */ /* 0x000fe20000000012 */
[----:B------:R-:W-:Y:S01]  /*0270*/  FFMA.FTZ R17, R22, R17, -0.16641564667224884033 ;  /* 0xbe2a68dd16117423 */ /* 0x000fe20000010011 */
[----:B------:R-:W-:Y:S01]  /*0280*/  PRMT R19, R19, 0x7632, R19 ;  /* 0x0000763213137816 */ /* 0x000fe20000000013 */
[----:B------:R-:W-:Y:S01]  /*0290*/  FMUL.FTZ R16, R13, 1.4426950216293334961 ;  /* 0x3fb8aa3b0d107820 */ /* 0x000fe20000410000 */
[----:B------:R-:W-:Y:S01]  /*02a0*/  SHF.L.U32 R15, R18, 0x10, RZ ;  /* 0x00000010120f7819 */ /* 0x000fe200000006ff */
[----:B------:R-:W-:Y:S01]  /*02b0*/  FFMA.FTZ R17, R22, R17, 0.19988867640495300293 ;  /* 0x3e4caf9e16117423 */ /* 0x000fe20000010011 */
[----:B------:R-:W-:Y:S01]  /*02c0*/  SHF.L.U32 R19, R19, 0x10, RZ ;  /* 0x0000001013137819 */ /* 0x000fe200000006ff */
[----:B0-----:R-:W-:-:S02]  /*02d0*/  FADD.FTZ R20, R20, 1 ;  /* 0x3f80000014147421 */ /* 0x001fc40000010000 */
[C---:B------:R-:W-:Y:S01]  /*02e0*/  FFMA.FTZ R23, R22.reuse, R17, -0.25000196695327758789 ;  /* 0xbe80004216177423 */ /* 0x040fe20000010011 */
[----:B------:R-:W-:Y:S01]  /*02f0*/  FMUL.FTZ R10, R15, 1.4426950216293334961 ;  /* 0x3fb8aa3b0f0a7820 */ /* 0x000fe20000410000 */
[----:B------:R-:W0:Y:S01]  /*0300*/  MUFU.EX2 R16, R16 ;  /* 0x0000001000107308 */ /* 0x000e220000000800 */
[----:B------:R-:W-:Y:S01]  /*0310*/  FMUL.FTZ R24, R13, -1.4426950216293334961 ;  /* 0xbfb8aa3b0d187820 */ /* 0x000fe20000410000 */
[----:B------:R-:W-:Y:S01]  /*0320*/  FMUL.FTZ R25, R19, 1.4426950216293334961 ;  /* 0x3fb8aa3b13197820 */ /* 0x000fe20000410000 */
[----:B------:R-:W-:Y:S01]  /*0330*/  FFMA.FTZ R23, R22, R23, 0.33333510160446166992 ;  /* 0x3eaaaae616177423 */ /* 0x000fe20000010017 */
[----:B------:R-:W-:-:S03]  /*0340*/  ISETP.GE.U32.AND P0, PT, R14, 0x7f800000, PT ;  /* 0x7f8000000e00780c */ /* 0x000fc60003f06070 */
[C---:B------:R-:W-:Y:S01]  /*0350*/  FFMA.FTZ R23, R22.reuse, R23, -0.5 ;  /* 0xbf00000016177423 */ /* 0x040fe20000010017 */
[----:B------:R1:W2:Y:S01]  /*0360*/  MUFU.EX2 R18, R24 ;  /* 0x0000001800127308 */ /* 0x0002a20000000800 */
[----:B------:R-:W-:Y:S02]  /*0370*/  I2FP.F32.S32 R21, R21 ;  /* 0x0000001500157245 */ /* 0x000fe40000201400 */
[----:B------:R-:W-:-:S05]  /*0380*/  FMUL.FTZ R23, R22, R23 ;  /* 0x0000001716177220 */ /* 0x000fca0000410000 */
[----:B------:R-:W3:Y:S08]  /*0390*/  MUFU.EX2 R10, R10 ;  /* 0x0000000a000a7308 */ /* 0x000ef00000000800 */
[----:B------:R1:W4:Y:S08]  /*03a0*/  MUFU.EX2 R17, R25 ;  /* 0x0000001900117308 */ /* 0x0003300000000800 */
[----:B------:R-:W1:Y:S01]  /*03b0*/  MUFU.RCP R20, R20 ;  /* 0x0000001400147308 */ /* 0x000e620000001000 */
[----:B------:R-:W-:Y:S01]  /*03c0*/  FFMA.FTZ R22, R22, R23, R22 ;  /* 0x0000001716167223 */ /* 0x000fe20000010016 */
[----:B------:R-:W-:Y:S01]  /*03d0*/  FMUL.FTZ R21, R21, 1.1920928955078125e-07 ;  /* 0x3400000015157820 */ /* 0x000fe20000410000 */
[----:B0-----:R-:W-:-:S03]  /*03e0*/  FADD.FTZ.RZ R23, R16, 1 ;  /* 0x3f80000010177421 */ /* 0x001fc6000001c000 */
[----:B------:R-:W-:Y:S01]  /*03f0*/  FFMA.FTZ R22, R21, 0.69314718246459960938, R22 ;  /* 0x3f31721815167823 */ /* 0x000fe20000010016 */
[----:B--23--:R-:W-:Y:S06]  /*0400*/  @!P0 BRA `(.L_x_942) ;  /* 0x0000000000148947 */ /* 0x00cfec0003800000 */
[C---:B------:R-:W-:Y:S02]  /*0410*/  ISETP.GE.AND P0, PT, R14.reuse, -0x407fffff, PT ;  /* 0xbf8000010e00780c */ /* 0x040fe40003f06270 */
[----:B------:R-:W-:-:S11]  /*0420*/  FSETP.NEU.FTZ.AND P1, PT, R14, RZ, PT ;  /* 0x000000ff0e00720b */ /* 0x000fd60003f3d000 */
[----:B------:R-:W-:-:S05]  /*0430*/  @P0 MOV R21, 0x7f800000 ;  /* 0x7f80000000150802 */ /* 0x000fca0000000f00 */
[----:B------:R-:W-:-:S05]  /*0440*/  @P0 FFMA.FTZ R22, R14, R21, +INF ;  /* 0x7f8000000e160423 */ /* 0x000fca0000010015 */
[----:B------:R-:W-:-:S07]  /*0450*/  FSEL R22, R22, -RZ, P1 ;  /* 0x800000ff16167208 */ /* 0x000fce0000800000 */
.L_x_942:
[----:B------:R-:W-:Y:S05]  /*0460*/  BSYNC B0 ;  /* 0x0000000000007941 */ /* 0x000fea0003800000 */
.L_x_941:
[----:B------:R-:W-:Y:S01]  /*0470*/  IADD3 R21, R23, -0x3f400000, RZ ;  /* 0xc0c0000017157810 */ /* 0x000fe20007ffe0ff */
[----:B------:R-:W0:Y:S01]  /*0480*/  MUFU.TANH R14, R22 ;  /* 0x00000016000e7308 */ /* 0x000e220000002400 */
[----:B------:R-:W-:Y:S01]  /*0490*/  FADD.FTZ.RZ R23, R10, 1 ;  /* 0x3f8000000a177421 */ /* 0x000fe2000001c000 */
[----:B------:R-:W-:Y:S01]  /*04a0*/  FADD.FTZ R18, R18, 1 ;  /* 0x3f80000012127421 */ /* 0x000fe20000010000 */
[----:B------:R-:W-:Y:S01]  /*04b0*/  LOP3.LUT R21, R21, 0xff800000, RZ, 0xc0, !PT ;  /* 0xff80000015157812 */ /* 0x000fe200078ec0ff */
[----:B-1----:R-:W-:Y:S01]  /*04c0*/  FMUL.FTZ R24, R5, R20 ;  /* 0x0000001405187220 */ /* 0x002fe20000410000 */
[----:B------:R-:W-:Y:S01]  /*04d0*/  ISETP.GE.U32.AND P0, PT, R10, 0x7f800000, PT ;  /* 0x7f8000000a00780c */ /* 0x000fe20003f06070 */
[----:B------:R-:W-:Y:S01]  /*04e0*/  BSSY B0, `(.L_x_943) ;  /* 0x000003b000007945 */ /* 0x000fe20003800000 */
[----:B------:R-:W-:Y:S01]  /*04f0*/  IADD3 R23, R23, -0x3f400000, RZ ;  /* 0xc0c0000017177810 */ /* 0x000fe20007ffe0ff */
[----:B------:R-:W1:Y:S01]  /*0500*/  MUFU.RCP R18, R18 ;  /* 0x0000001200127308 */ /* 0x000e620000001000 */
[----:B------:R-:W-:-:S02]  /*0510*/  IADD3 R25, -R21, 0x40800000, RZ ;  /* 0x4080000015197810 */ /* 0x000fc40007ffe1ff */
[----:B------:R-:W-:Y:S02]  /*0520*/  LOP3.LUT R23, R23, 0xff800000, RZ, 0xc0, !PT ;  /* 0xff80000017177812 */ /* 0x000fe400078ec0ff */
[----:B------:R-:W-:Y:S01]  /*0530*/  IADD3 R26, R16, -R21, RZ ;  /* 0x80000015101a7210 */ /* 0x000fe20007ffe0ff */
[----:B------:R-:W-:Y:S01]  /*0540*/  FFMA.FTZ R27, R25, R12, -1 ;  /* 0xbf800000191b7423 */ /* 0x000fe2000001000c */
[----:B------:R-:W-:Y:S01]  /*0550*/  IADD3 R25, -R23, 0x40800000, RZ ;  /* 0x4080000017197810 */ /* 0x000fe20007ffe1ff */
[----:B0-----:R-:W-:Y:S01]  /*0560*/  FFMA.FTZ R5, -R14, R14, 1 ;  /* 0x3f8000000e057423 */ /* 0x001fe2000001010e */
[----:B------:R-:W-:Y:S01]  /*0570*/  IADD3 R22, R10, -R23, RZ ;  /* 0x800000170a167210 */ /* 0x000fe20007ffe0ff */
[----:B------:R-:W-:Y:S02]  /*0580*/  FADD.FTZ R20, R26, R27 ;  /* 0x0000001b1a147221 */ /* 0x000fe40000010000 */
[----:B------:R-:W-:Y:S01]  /*0590*/  FFMA.FTZ R25, R25, R12, -1 ;  /* 0xbf80000019197423 */ /* 0x000fe2000001000c */
[----:B------:R-:W-:Y:S01]  /*05a0*/  FFMA.FTZ R5, R5, R24, R14 ;  /* 0x0000001805057223 */ /* 0x000fe2000001000e */
[----:B------:R-:W-:Y:S01]  /*05b0*/  FMUL.FTZ R24, R15, -1.4426950216293334961 ;  /* 0xbfb8aa3b0f187820 */ /* 0x000fe20000410000 */
[----:B------:R-:W-:Y:S01]  /*05c0*/  FFMA.FTZ R27, R20, -R11, 0.10546888411045074463 ;  /* 0x3dd80012141b7423 */ /* 0x000fe2000001080b */
[----:B------:R-:W-:Y:S01]  /*05d0*/  FADD.FTZ R14, R22, R25 ;  /* 0x00000019160e7221 */ /* 0x000fe20000010000 */
[----:B----4-:R-:W-:Y:S01]  /*05e0*/  FADD.FTZ.RZ R22, R17, 1 ;  /* 0x3f80000011167421 */ /* 0x010fe2000001c000 */
[----:B-1----:R-:W-:Y:S01]  /*05f0*/  FMUL.FTZ R18, R13, R18 ;  /* 0x000000120d127220 */ /* 0x002fe20000410000 */
[----:B------:R-:W-:Y:S01]  /*0600*/  FFMA.FTZ R27, R20, R27, -0.13229703903198242188 ;  /* 0xbe0778e0141b7423 */ /* 0x000fe2000001001b */
[----:B------:R-:W-:Y:S01]  /*0610*/  FFMA.FTZ R25, R14, -R11, 0.10546888411045074463 ;  /* 0x3dd800120e197423 */ /* 0x000fe2000001080b */
[----:B------:R-:W0:Y:S01]  /*0620*/  MUFU.EX2 R24, R24 ;  /* 0x0000001800187308 */ /* 0x000e220000000800 */
[----:B------:R-:W-:Y:S01]  /*0630*/  IADD3 R22, R22, -0x3f400000, RZ ;  /* 0xc0c0000016167810 */ /* 0x000fe20007ffe0ff */
[----:B------:R-:W-:Y:S01]  /*0640*/  FFMA.FTZ R27, R20, R27, 0.14491446316242218018 ;  /* 0x3e146475141b7423 */ /* 0x000fe2000001001b */
[----:B------:R-:W-:Y:S01]  /*0650*/  FFMA.FTZ R25, R14, R25, -0.13229703903198242188 ;  /* 0xbe0778e00e197423 */ /* 0x000fe20000010019 */
[----:B------:R-:W-:-:S02]  /*0660*/  I2FP.F32.S32 R23, R23 ;  /* 0x0000001700177245 */ /* 0x000fc40000201400 */
[----:B------:R-:W-:Y:S01]  /*0670*/  LOP3.LUT R22, R22, 0xff800000, RZ, 0xc0, !PT ;  /* 0xff80000016167812 */ /* 0x000fe200078ec0ff */
[----:B------:R-:W-:Y:S01]  /*0680*/  FFMA.FTZ R25, R14, R25, 0.14491446316242218018 ;  /* 0x3e1464750e197423 */ /* 0x000fe20000010019 */
[----:B------:R-:W-:Y:S01]  /*0690*/  FFMA.FTZ R27, R20, R27, -0.16641564667224884033 ;  /* 0xbe2a68dd141b7423 */ /* 0x000fe2000001001b */
[----:B------:R-:W-:Y:S01]  /*06a0*/  FMUL.FTZ R23, R23, 1.1920928955078125e-07 ;  /* 0x3400000017177820 */ /* 0x000fe20000410000 */
[----:B------:R-:W-:Y:S01]  /*06b0*/  IADD3 R13, -R22, 0x40800000, RZ ;  /* 0x40800000160d7810 */ /* 0x000fe20007ffe1ff */
[----:B------:R-:W-:Y:S01]  /*06c0*/  FFMA.FTZ R25, R14, R25, -0.16641564667224884033 ;  /* 0xbe2a68dd0e197423 */ /* 0x000fe20000010019 */
[----:B------:R-:W-:-:S03]  /*06d0*/  FFMA.FTZ R27, R20, R27, 0.19988867640495300293 ;  /* 0x3e4caf9e141b7423 */ /* 0x000fc6000001001b */
[----:B------:R-:W-:Y:S01]  /*06e0*/  FFMA.FTZ R26, R13, R12, -1 ;  /* 0xbf8000000d1a7423 */ /* 0x000fe2000001000c */
[----:B------:R-:W-:Y:S01]  /*06f0*/  IADD3 R13, R17, -R22, RZ ;  /* 0x80000016110d7210 */ /* 0x000fe20007ffe0ff */
[----:B------:R-:W-:Y:S01]  /*0700*/  FFMA.FTZ R25, R14, R25, 0.19988867640495300293 ;  /* 0x3e4caf9e0e197423 */ /* 0x000fe20000010019 */
[----:B------:R-:W-:-:S03]  /*0710*/  FFMA.FTZ R27, R20, R27, -0.25000196695327758789 ;  /* 0xbe800042141b7423 */ /* 0x000fc6000001001b */
[----:B------:R-:W-:Y:S01]  /*0720*/  FADD.FTZ R26, R13, R26 ;  /* 0x0000001a0d1a7221 */ /* 0x000fe20000010000 */
[----:B------:R-:W-:Y:S01]  /*0730*/  FFMA.FTZ R25, R14, R25, -0.25000196695327758789 ;  /* 0xbe8000420e197423 */ /* 0x000fe20000010019 */
[----:B------:R-:W-:Y:S02]  /*0740*/  FFMA.FTZ R27, R20, R27, 0.33333510160446166992 ;  /* 0x3eaaaae6141b7423 */ /* 0x000fe4000001001b */
[----:B------:R-:W-:Y:S01]  /*0750*/  FFMA.FTZ R13, R26, -R11, 0.10546888411045074463 ;  /* 0x3dd800121a0d7423 */ /* 0x000fe2000001080b */
[----:B------:R-:W-:Y:S01]  /*0760*/  FFMA.FTZ R25, R14, R25, 0.33333510160446166992 ;  /* 0x3eaaaae60e197423 */ /* 0x000fe20000010019 */
[----:B------:R-:W-:Y:S02]  /*0770*/  FFMA.FTZ R27, R20, R27, -0.5 ;  /* 0xbf000000141b7423 */ /* 0x000fe4000001001b */
[----:B------:R-:W-:Y:S01]  /*0780*/  FFMA.FTZ R13, R26, R13, -0.13229703903198242188 ;  /* 0xbe0778e01a0d7423 */ /* 0x000fe2000001000d */
[----:B------:R-:W-:Y:S01]  /*0790*/  FFMA.FTZ R25, R14, R25, -0.5 ;  /* 0xbf0000000e197423 */ /* 0x000fe20000010019 */
[----:B------:R-:W-:-:S02]  /*07a0*/  FMUL.FTZ R27, R20, R27 ;  /* 0x0000001b141b7220 */ /* 0x000fc40000410000 */
[----:B------:R-:W-:Y:S01]  /*07b0*/  FFMA.FTZ R13, R26, R13, 0.14491446316242218018 ;  /* 0x3e1464751a0d7423 */ /* 0x000fe2000001000d */
[----:B------:R-:W-:Y:S01]  /*07c0*/  FMUL.FTZ R25, R14, R25 ;  /* 0x000000190e197220 */ /* 0x000fe20000410000 */
[----:B------:R-:W-:Y:S02]  /*07d0*/  FFMA.FTZ R20, R20, R27, R20 ;  /* 0x0000001b14147223 */ /* 0x000fe40000010014 */
[----:B------:R-:W-:Y:S01]  /*07e0*/  FFMA.FTZ R13, R26, R13, -0.16641564667224884033 ;  /* 0xbe2a68dd1a0d7423 */ /* 0x000fe2000001000d */
[----:B------:R-:W-:-:S03]  /*07f0*/  FFMA.FTZ R14, R14, R25, R14 ;  /* 0x000000190e0e7223 */ /* 0x000fc6000001000e */
[----:B------:R-:W-:Y:S01]  /*0800*/  FFMA.FTZ R13, R26, R13, 0.19988867640495300293 ;  /* 0x3e4caf9e1a0d7423 */ /* 0x000fe2000001000d */
[----:B------:R-:W-:-:S03]  /*0810*/  FFMA.FTZ R23, R23, 0.69314718246459960938, R14 ;  /* 0x3f31721817177823 */ /* 0x000fc6000001000e */
[----:B------:R-:W-:Y:S01]  /*0820*/  FFMA.FTZ R13, R26, R13, -0.25000196695327758789 ;  /* 0xbe8000421a0d7423 */ /* 0x000fe2000001000d */
[----:B0-----:R-:W-:Y:S06]  /*0830*/  @!P0 BRA `(.L_x_944) ;  /* 0x0000000000148947 */ /* 0x001fec0003800000 */
[----:B------:R-:W-:-:S13]  /*0840*/  ISETP.GE.AND P0, PT, R10, -0x407fffff, PT ;  /* 0xbf8000010a00780c */ /* 0x000fda0003f06270 */
[----:B------:R-:W-:-:S05]  /*0850*/  @P0 MOV R25, 0x7f800000 ;  /* 0x7f80000000190802 */ /* 0x000fca0000000f00 */
[C---:B------:R-:W-:Y:S01]  /*0860*/  @P0 FFMA.FTZ R23, R10.reuse, R25, +INF ;  /* 0x7f8000000a170423 */ /* 0x040fe20000010019 */
[----:B------:R-:W-:-:S04]  /*0870*/  FSETP.NEU.FTZ.AND P0, PT, R10, RZ, PT ;  /* 0x000000ff0a00720b */ /* 0x000fc80003f1d000 */
[----:B------:R-:W-:-:S09]  /*0880*/  FSEL R23, R23, -RZ, P0 ;  /* 0x800000ff17177208 */ /* 0x000fd20000000000 */
.L_x_944:
[----:B------:R-:W-:Y:S05]  /*0890*/  BSYNC B0 ;  /* 0x0000000000007941 */ /* 0x000fea0003800000 */
.L_x_943:
[----:B------:R-:W-:Y:S01]  /*08a0*/  FMUL.FTZ R27, R19, -1.4426950216293334961 ;  /* 0xbfb8aa3b131b7820 */ /* 0x000fe20000410000 */
[----:B------:R-:W-:Y:S01]  /*08b0*/  FFMA.FTZ R13, R26, R13, 0.33333510160446166992 ;  /* 0x3eaaaae61a0d7423 */ /* 0x000fe2000001000d */
[C---:B-----5:R-:W-:Y:S01]  /*08c0*/  SHF.L.U32 R10, R8.reuse, 0x10, RZ ;  /* 0x00000010080a7819 */ /* 0x060fe200000006ff */
[----:B------:R-:W-:Y:S01]  /*08d0*/  MUFU.TANH R23, R23 ;  /* 0x0000001700177308 */ /* 0x000fe20000002400 */
[----:B------:R-:W-:Y:S01]  /*08e0*/  PRMT R8, R8, 0x7632, R8 ;  /* 0x0000763208087816 */ /* 0x000fe20000000008 */
[----:B------:R-:W-:Y:S01]  /*08f0*/  FFMA.FTZ R13, R26, R13, -0.5 ;  /* 0xbf0000001a0d7423 */ /* 0x000fe2000001000d */
[----:B------:R-:W-:Y:S01]  /*0900*/  ISETP.GE.U32.AND P0, PT, R16, 0x7f800000, PT ;  /* 0x7f8000001000780c */ /* 0x000fe20003f06070 */
[----:B------:R-:W-:Y:S01]  /*0910*/  FMUL.FTZ R14, R10, 1.4426950216293334961 ;  /* 0x3fb8aa3b0a0e7820 */ /* 0x000fe20000410000 */
[----:B------:R-:W-:Y:S01]  /*0920*/  SHF.L.U32 R8, R8, 0x10, RZ ;  /* 0x0000001008087819 */ /* 0x000fe200000006ff */
[C---:B------:R-:W-:Y:S01]  /*0930*/  FMUL.FTZ R13, R26.reuse, R13 ;  /* 0x0000000d1a0d7220 */ /* 0x040fe20000410000 */
[----:B------:R-:W-:Y:S01]  /*0940*/  I2FP.F32.S32 R21, R21 ;  /* 0x0000001500157245 */ /* 0x000fe20000201400 */
[----:B------:R-:W0:Y:S01]  /*0950*/  MUFU.EX2 R27, R27 ;  /* 0x0000001b001b7308 */ /* 0x000e220000000800 */
[----:B------:R-:W-:Y:S01]  /*0960*/  BSSY B0, `(.L_x_945) ;  /* 0x0000011000007945 */ /* 0x000fe20003800000 */
[----:B------:R-:W-:Y:S01]  /*0970*/  FFMA.FTZ R25, R26, R13, R26 ;  /* 0x0000000d1a197223 */ /* 0x000fe2000001001a */
[----:B------:R-:W-:Y:S01]  /*0980*/  FADD.FTZ R26, R24, 1 ;  /* 0x3f800000181a7421 */ /* 0x000fe20000010000 */
[----:B------:R-:W-:Y:S01]  /*0990*/  FMUL.FTZ R13, R8, 1.4426950216293334961 ;  /* 0x3fb8aa3b080d7820 */ /* 0x000fe20000410000 */
[----:B------:R-:W-:-:S03]  /*09a0*/  FMUL.FTZ R21, R21, 1.1920928955078125e-07 ;  /* 0x3400000015157820 */ /* 0x000fc60000410000 */
[----:B------:R-:W1:Y:S01]  /*09b0*/  MUFU.EX2 R14, R14 ;  /* 0x0000000e000e7308 */ /* 0x000e620000000800 */
[----:B------:R-:W-:-:S07]  /*09c0*/  FFMA.FTZ R20, R21, 0.69314718246459960938, R20 ;  /* 0x3f31721815147823 */ /* 0x000fce0000010014 */
[----:B------:R-:W2:Y:S01]  /*09d0*/  MUFU.EX2 R13, R13 ;  /* 0x0000000d000d7308 */ /* 0x000ea20000000800 */
[----:B0-----:R-:W-:-:S07]  /*09e0*/  FADD.FTZ R24, R27, 1 ;  /* 0x3f8000001b187421 */ /* 0x001fce0000010000 */
[----:B------:R-:W0:Y:S08]  /*09f0*/  MUFU.RCP R26, R26 ;  /* 0x0000001a001a7308 */ /* 0x000e300000001000 */
[----:B------:R-:W3:Y:S01]  /*0a00*/  MUFU.RCP R24, R24 ;  /* 0x0000001800187308 */ /* 0x000ee20000001000 */
[----:B-12---:R-:W-:Y:S05]  /*0a10*/  @!P0 BRA `(.L_x_946) ;  /* 0x0000000000148947 */ /* 0x006fea0003800000 */
[----:B------:R-:W-:-:S13]  /*0a20*/  ISETP.GE.AND P0, PT, R16, -0x407fffff, PT ;  /* 0xbf8000011000780c */ /* 0x000fda0003f06270 */
[----:B------:R-:W-:-:S05]  /*0a30*/  @P0 MOV R21, 0x7f800000 ;  /* 0x7f80000000150802 */ /* 0x000fca0000000f00 */
[C---:B------:R-:W-:Y:S01]  /*0a40*/  @P0 FFMA.FTZ R20, R16.reuse, R21, +INF ;  /* 0x7f80000010140423 */ /* 0x040fe20000010015 */
[----:B------:R-:W-:-:S04]  /*0a50*/  FSETP.NEU.FTZ.AND P0, PT, R16, RZ, PT ;  /* 0x000000ff1000720b */ /* 0x000fc80003f1d000 */
[----:B------:R-:W-:-:S09]  /*0a60*/  FSEL R20, R20, -RZ, P0 ;  /* 0x800000ff14147208 */ /* 0x000fd20000000000 */
.L_x_946:
[----:B------:R-:W-:Y:S05]  /*0a70*/  BSYNC B0 ;  /* 0x0000000000007941 */ /* 0x000fea0003800000 */
.L_x_945:
[----:B------:R-:W-:Y:S01]  /*0a80*/  ISETP.GE.U32.AND P0, PT, R17, 0x7f800000, PT ;  /* 0x7f8000001100780c */ /* 0x000fe20003f06070 */
[----:B------:R-:W-:Y:S01]  /*0a90*/  FADD.FTZ.RZ R16, R14, 1 ;  /* 0x3f8000000e107421 */ /* 0x000fe2000001c000 */
[----:B------:R1:W2:Y:S01]  /*0aa0*/  MUFU.TANH R27, R20 ;  /* 0x00000014001b7308 */ /* 0x0002a20000002400 */
[----:B------:R-:W-:Y:S01]  /*0ab0*/  I2FP.F32.S32 R22, R22 ;  /* 0x0000001600167245 */ /* 0x000fe20000201400 */
[----:B------:R-:W-:Y:S02]  /*0ac0*/  BSSY B0, `(.L_x_947) ;  /* 0x000000c000007945 */ /* 0x000fe40003800000 */
[----:B------:R-:W-:Y:S02]  /*0ad0*/  IADD3 R16, R16, -0x3f400000, RZ ;  /* 0xc0c0000010107810 */ /* 0x000fe40007ffe0ff */
[----:B------:R-:W-:Y:S02]  /*0ae0*/  FMUL.FTZ R22, R22, 1.1920928955078125e-07 ;  /* 0x3400000016167820 */ /* 0x000fe40000410000 */
[----:B------:R-:W-:-:S02]  /*0af0*/  LOP3.LUT R21, R16, 0xff800000, RZ, 0xc0, !PT ;  /* 0xff80000010157812 */ /* 0x000fc400078ec0ff */
[----:B------:R-:W-:Y:S02]  /*0b00*/  FFMA.FTZ R16, R22, 0.69314718246459960938, R25 ;  /* 0x3f31721816107823 */ /* 0x000fe40000010019 */
[----:B------:R-:W-:Y:S01]  /*0b10*/  IADD3 R25, -R21, 0x40800000, RZ ;  /* 0x4080000015197810 */ /* 0x000fe20007ffe1ff */
[----:B-1----:R-:W-:Y:S06]  /*0b20*/  @!P0 BRA `(.L_x_948) ;  /* 0x0000000000148947 */ /* 0x002fec0003800000 */
[----:B------:R-:W-:-:S13]  /*0b30*/  ISETP.GE.AND P0, PT, R17, -0x407fffff, PT ;  /* 0xbf8000011100780c */ /* 0x000fda0003f06270 */
[----:B------:R-:W-:-:S05]  /*0b40*/  @P0 MOV R20, 0x7f800000 ;  /* 0x7f80000000140802 */ /* 0x000fca0000000f00 */
[C---:B------:R-:W-:Y:S01]  /*0b50*/  @P0 FFMA.FTZ R16, R17.reuse, R20, +INF ;  /* 0x7f80000011100423 */ /* 0x040fe20000010014 */
[----:B------:R-:W-:-:S04]  /*0b60*/  FSETP.NEU.FTZ.AND P0, PT, R17, RZ, PT ;  /* 0x000000ff1100720b */ /* 0x000fc80003f1d000 */
[----:B------:R-:W-:-:S09]  /*0b70*/  FSEL R16, R16, -RZ, P0 ;  /* 0x800000ff10107208 */ /* 0x000fd20000000000 */
.L_x_948:
[----:B------:R-:W-:Y:S05]  /*0b80*/  BSYNC B0 ;  /* 0x0000000000007941 */ /* 0x000fea0003800000 */
.L_x_947:
[----:B------:R-:W-:Y:S01]  /*0b90*/  IADD3 R20, R14, -R21, RZ ;  /* 0x800000150e147210 */ /* 0x000fe20007ffe0ff */
[----:B------:R-:W-:Y:S01]  /*0ba0*/  FFMA.FTZ R25, R25, R12, -1 ;  /* 0xbf80000019197423 */ /* 0x000fe2000001000c */
[----:B------:R-:W1:Y:S01]  /*0bb0*/  MUFU.TANH R16, R16 ;  /* 0x0000001000107308 */ /* 0x000e620000002400 */
[----:B0-----:R-:W-:Y:S01]  /*0bc0*/  FMUL.FTZ R15, R15, R26 ;  /* 0x0000001a0f0f7220 */ /* 0x001fe20000410000 */
[----:B------:R-:W-:Y:S01]  /*0bd0*/  FFMA.FTZ R22, -R23, R23, 1 ;  /* 0x3f80000017167423 */ /* 0x000fe20000010117 */
[----:B------:R-:W-:Y:S01]  /*0be0*/  FADD.FTZ R20, R20, R25 ;  /* 0x0000001914147221 */ /* 0x000fe20000010000 */
[----:B---3--:R-:W-:Y:S01]  /*0bf0*/  FMUL.FTZ R19, R19, R24 ;  /* 0x0000001813137220 */ /* 0x008fe20000410000 */
[----:B------:R-:W-:Y:S01]  /*0c00*/  FADD.FTZ.RZ R24, R13, 1 ;  /* 0x3f8000000d187421 */ /* 0x000fe2000001c000 */
[----:B------:R-:W-:Y:S01]  /*0c10*/  FFMA.FTZ R15, R22, R15, R23 ;  /* 0x0000000f160f7223 */ /* 0x000fe20000010017 */
[----:B------:R-:W-:Y:S01]  /*0c20*/  FFMA.FTZ R17, R20, -R11, 0.10546888411045074463 ;  /* 0x3dd8001214117423 */ /* 0x000fe2000001080b */
[----:B--2---:R-:W-:Y:S01]  /*0c30*/  FFMA.FTZ R22, -R27, R27, 1 ;  /* 0x3f8000001b167423 */ /* 0x004fe2000001011b */
[----:B------:R-:W-:Y:S01]  /*0c40*/  ISETP.GE.U32.AND P0, PT, R14, 0x7f800000, PT ;  /* 0x7f8000000e00780c */ /* 0x000fe20003f06070 */
[----:B------:R-:W-:Y:S01]  /*0c50*/  BSSY B0, `(.L_x_949) ;  /* 0x000003c000007945 */ /* 0x000fe20003800000 */
[----:B------:R-:W-:Y:S01]  /*0c60*/  FFMA.FTZ R23, R20, R17, -0.13229703903198242188 ;  /* 0xbe0778e014177423 */ /* 0x000fe20000010011 */
[----:B------:R-:W-:Y:S01]  /*0c70*/  SHF.L.U32 R17, R9, 0x10, RZ ;  /* 0x0000001009117819 */ /* 0x000fe200000006ff */
[----:B------:R-:W-:Y:S01]  /*0c80*/  FFMA.FTZ R18, R22, R18, R27 ;  /* 0x0000001216127223 */ /* 0x000fe2000001001b */
[----:B------:R-:W-:Y:S01]  /*0c90*/  IADD3 R24, R24, -0x3f400000, RZ ;  /* 0xc0c0000018187810 */ /* 0x000fe20007ffe0ff */
[----:B------:R-:W-:Y:S01]  /*0ca0*/  FFMA.FTZ R25, R20, R23, 0.14491446316242218018 ;  /* 0x3e14647514197423 */ /* 0x000fe20000010017 */
[----:B------:R-:W-:Y:S01]  /*0cb0*/  I2FP.F32.S32 R21, R21 ;  /* 0x0000001500157245 */ /* 0x000fe20000201400 */
[----:B-1----:R-:W-:Y:S01]  /*0cc0*/  FFMA.FTZ R23, -R16, R16, 1 ;  /* 0x3f80000010177423 */ /* 0x002fe20000010110 */
[----:B------:R-:W-:Y:S01]  /*0cd0*/  LOP3.LUT R24, R24, 0xff800000, RZ, 0xc0, !PT ;  /* 0xff80000018187812 */ /* 0x000fe200078ec0ff */
[----:B------:R-:W-:-:S02]  /*0ce0*/  FFMA.FTZ R25, R20, R25, -0.16641564667224884033 ;  /* 0xbe2a68dd14197423 */ /* 0x000fc40000010019 */
[----:B------:R-:W-:Y:S01]  /*0cf0*/  FFMA.FTZ R16, R23, R19, R16 ;  /* 0x0000001317107223 */ /* 0x000fe20000010010 */
[----:B------:R-:W-:Y:S01]  /*0d00*/  FMUL.FTZ R23, R17, 1.4426950216293334961 ;  /* 0x3fb8aa3b11177820 */ /* 0x000fe20000410000 */
[----:B------:R-:W-:Y:S01]  /*0d10*/  FFMA.FTZ R25, R20, R25, 0.19988867640495300293 ;  /* 0x3e4caf9e14197423 */ /* 0x000fe20000010019 */
[----:B------:R-:W-:Y:S01]  /*0d20*/  IADD3 R19, -R24, 0x40800000, RZ ;  /* 0x4080000018137810 */ /* 0x000fe20007ffe1ff */
[----:B------:R-:W-:Y:S01]  /*0d30*/  FMUL.FTZ R28, R21, 1.1920928955078125e-07 ;  /* 0x34000000151c7820 */ /* 0x000fe20000410000 */
[----:B------:R-:W-:Y:S01]  /*0d40*/  IADD3 R22, R13, -R24, RZ ;  /* 0x800000180d167210 */ /* 0x000fe20007ffe0ff */
[C---:B------:R-:W-:Y:S01]  /*0d50*/  FFMA.FTZ R25, R20.reuse, R25, -0.25000196695327758789 ;  /* 0xbe80004214197423 */ /* 0x040fe20000010019 */
[----:B------:R-:W0:Y:S01]  /*0d60*/  MUFU.EX2 R23, R23 ;  /* 0x0000001700177308 */ /* 0x000e220000000800 */
[----:B------:R-:W-:Y:S02]  /*0d70*/  FFMA.FTZ R19, R19, R12, -1 ;  /* 0xbf80000013137423 */ /* 0x000fe4000001000c */
[----:B------:R-:W-:-:S02]  /*0d80*/  FFMA.FTZ R25, R20, R25, 0.33333510160446166992 ;  /* 0x3eaaaae614197423 */ /* 0x000fc40000010019 */
[----:B------:R-:W-:Y:S02]  /*0d90*/  FADD.FTZ R22, R22, R19 ;  /* 0x0000001316167221 */ /* 0x000fe40000010000 */
[----:B------:R-:W-:Y:S02]  /*0da0*/  FFMA.FTZ R25, R20, R25, -0.5 ;  /* 0xbf00000014197423 */ /* 0x000fe40000010019 */
[----:B------:R-:W-:Y:S02]  /*0db0*/  FFMA.FTZ R27, R22, -R11, 0.10546888411045074463 ;  /* 0x3dd80012161b7423 */ /* 0x000fe4000001080b */
[----:B------:R-:W-:Y:S02]  /*0dc0*/  FMUL.FTZ R19, R20, R25 ;  /* 0x0000001914137220 */ /* 0x000fe40000410000 */
[----:B------:R-:W-:Y:S02]  /*0dd0*/  FFMA.FTZ R27, R22, R27, -0.13229703903198242188 ;  /* 0xbe0778e0161b7423 */ /* 0x000fe4000001001b */
[----:B------:R-:W-:Y:S01]  /*0de0*/  FFMA.FTZ R19, R20, R19, R20 ;  /* 0x0000001314137223 */ /* 0x000fe20000010014 */
[----:B0-----:R-:W-:Y:S01]  /*0df0*/  FADD.FTZ.RZ R20, R23, 1 ;  /* 0x3f80000017147421 */ /* 0x001fe2000001c000 */
[----:B------:R-:W-:-:S02]  /*0e00*/  FFMA.FTZ R27, R22, R27, 0.14491446316242218018 ;  /* 0x3e146475161b7423 */ /* 0x000fc4000001001b */
[----:B------:R-:W-:Y:S02]  /*0e10*/  FFMA.FTZ R19, R28, 0.69314718246459960938, R19 ;  /* 0x3f3172181c137823 */ /* 0x000fe40000010013 */
[----:B------:R-:W-:Y:S01]  /*0e20*/  FFMA.FTZ R27, R22, R27, -0.16641564667224884033 ;  /* 0xbe2a68dd161b7423 */ /* 0x000fe2000001001b */
[----:B------:R-:W-:-:S03]  /*0e30*/  IADD3 R20, R20, -0x3f400000, RZ ;  /* 0xc0c0000014147810 */ /* 0x000fc60007ffe0ff */
[----:B------:R-:W-:Y:S01]  /*0e40*/  FFMA.FTZ R27, R22, R27, 0.19988867640495300293 ;  /* 0x3e4caf9e161b7423 */ /* 0x000fe2000001001b */
[----:B------:R-:W-:-:S03]  /*0e50*/  LOP3.LUT R20, R20, 0xff800000, RZ, 0xc0, !PT ;  /* 0xff80000014147812 */ /* 0x000fc600078ec0ff */
[----:B------:R-:W-:Y:S01]  /*0e60*/  FFMA.FTZ R27, R22, R27, -0.25000196695327758789 ;  /* 0xbe800042161b7423 */ /* 0x000fe2000001001b */
[----:B------:R-:W-:Y:S02]  /*0e70*/  IADD3 R25, -R20, 0x40800000, RZ ;  /* 0x4080000014197810 */ /* 0x000fe40007ffe1ff */
[----:B------:R-:W-:Y:S01]  /*0e80*/  IADD3 R26, R23, -R20, RZ ;  /* 0x80000014171a7210 */ /* 0x000fe20007ffe0ff */
[C---:B------:R-:W-:Y:S02]  /*0e90*/  FFMA.FTZ R27, R22.reuse, R27, 0.33333510160446166992 ;  /* 0x3eaaaae6161b7423 */ /* 0x040fe4000001001b */
[----:B------:R-:W-:Y:S02]  /*0ea0*/  FFMA.FTZ R25, R25, R12, -1 ;  /* 0xbf80000019197423 */ /* 0x000fe4000001000c */
[----:B------:R-:W-:Y:S02]  /*0eb0*/  FFMA.FTZ R27, R22, R27, -0.5 ;  /* 0xbf000000161b7423 */ /* 0x000fe4000001001b */
[----:B------:R-:W-:-:S02]  /*0ec0*/  FADD.FTZ R26, R26, R25 ;  /* 0x000000191a1a7221 */ /* 0x000fc40000010000 */
[----:B------:R-:W-:Y:S02]  /*0ed0*/  FMUL.FTZ R25, R22, R27 ;  /* 0x0000001b16197220 */ /* 0x000fe40000410000 */
[----:B------:R-:W-:Y:S02]  /*0ee0*/  FFMA.FTZ R27, R26, -R11, 0.10546888411045074463 ;  /* 0x3dd800121a1b7423 */ /* 0x000fe4000001080b */
[----:B------:R-:W-:Y:S01]  /*0ef0*/  FFMA.FTZ R25, R22, R25, R22 ;  /* 0x0000001916197223 */ /* 0x000fe20000010016 */
[----:B------:R-:W-:Y:S01]  /*0f00*/  FMUL.FTZ R22, R10, -1.4426950216293334961 ;  /* 0xbfb8aa3b0a167820 */ /* 0x000fe20000410000 */
[----:B------:R-:W-:-:S04]  /*0f10*/  FFMA.FTZ R27, R26, R27, -0.13229703903198242188 ;  /* 0xbe0778e01a1b7423 */ /* 0x000fc8000001001b */
[C---:B------:R-:W-:Y:S01]  /*0f20*/  FFMA.FTZ R27, R26.reuse, R27, 0.14491446316242218018 ;  /* 0x3e1464751a1b7423 */ /* 0x040fe2000001001b */
[----:B------:R-:W0:Y:S03]  /*0f30*/  MUFU.EX2 R22, R22 ;  /* 0x0000001600167308 */ /* 0x000e260000000800 */
[----:B------:R-:W-:-:S04]  /*0f40*/  FFMA.FTZ R27, R26, R27, -0.16641564667224884033 ;  /* 0xbe2a68dd1a1b7423 */ /* 0x000fc8000001001b */
[----:B------:R-:W-:-:S04]  /*0f50*/  FFMA.FTZ R27, R26, R27, 0.19988867640495300293 ;  /* 0x3e4caf9e1a1b7423 */ /* 0x000fc8000001001b */
[----:B------:R-:W-:-:S04]  /*0f60*/  FFMA.FTZ R27, R26, R27, -0.25000196695327758789 ;  /* 0xbe8000421a1b7423 */ /* 0x000fc8000001001b */
[----:B------:R-:W-:-:S04]  /*0f70*/  FFMA.FTZ R27, R26, R27, 0.33333510160446166992 ;  /* 0x3eaaaae61a1b7423 */ /* 0x000fc8000001001b */
[----:B------:R-:W-:-:S04]  /*0f80*/  FFMA.FTZ R27, R26, R27, -0.5 ;  /* 0xbf0000001a1b7423 */ /* 0x000fc8000001001b */
        /* <DEDUP_REMOVED lines=8> */
.L_x_950:
[----:B------:R-:W-:Y:S05]  /*1010*/  BSYNC B0 ;  /* 0x0000000000007941 */ /* 0x000fea0003800000 */
.L_x_949:
[----:B------:R-:W-:Y:S01]  /*1020*/  PRMT R9, R9, 0x7632, R9 ;  /* 0x0000763209097816 */ /* 0x000fe20000000009 */
[----:B------:R-:W-:Y:S01]  /*1030*/  FMUL.FTZ R26, R17, -1.4426950216293334961 ;  /* 0xbfb8aa3b111a7820 */ /* 0x000fe20000410000 */
[----:B------:R-:W-:Y:S01]  /*1040*/  FMUL.FTZ R21, R8, -1.4426950216293334961 ;  /* 0xbfb8aa3b08157820 */ /* 0x000fe20000410000 */
[----:B------:R-:W-:Y:S01]  /*1050*/  ISETP.GE.U32.AND P0, PT, R13, 0x7f800000, PT ;  /* 0x7f8000000d00780c */ /* 0x000fe20003f06070 */
[----:B------:R-:W-:Y:S01]  /*1060*/  BSSY B0, `(.L_x_951) ;  /* 0x0000013000007945 */ /* 0x000fe20003800000 */
[----:B------:R-:W-:Y:S02]  /*1070*/  SHF.L.U32 R9, R9, 0x10, RZ ;  /* 0x0000001009097819 */ /* 0x000fe400000006ff */
[----:B------:R-:W0:Y:S01]  /*1080*/  MUFU.EX2 R26, R26 ;  /* 0x0000001a001a7308 */ /* 0x000e220000000800 */
[----:B------:R-:W-:Y:S02]  /*1090*/  I2FP.F32.S32 R20, R20 ;  /* 0x0000001400147245 */ /* 0x000fe40000201400 */
[----:B------:R-:W-:Y:S01]  /*10a0*/  FMUL.FTZ R14, R9, 1.4426950216293334961 ;  /* 0x3fb8aa3b090e7820 */ /* 0x000fe20000410000 */
[----:B------:R-:W-:-:S02]  /*10b0*/  I2FP.F32.S32 R24, R24 ;  /* 0x0000001800187245 */ /* 0x000fc40000201400 */
[----:B------:R-:W-:Y:S01]  /*10c0*/  FMUL.FTZ R20, R20, 1.1920928955078125e-07 ;  /* 0x3400000014147820 */ /* 0x000fe20000410000 */
[----:B------:R-:W-:Y:S01]  /*10d0*/  ISETP.GE.U32.AND P1, PT, R23, 0x7f800000, PT ;  /* 0x7f8000001700780c */ /* 0x000fe20003f26070 */
[----:B------:R-:W1:Y:S01]  /*10e0*/  MUFU.EX2 R21, R21 ;  /* 0x0000001500157308 */ /* 0x000e620000000800 */
[----:B------:R-:W-:Y:S01]  /*10f0*/  FMUL.FTZ R24, R24, 1.1920928955078125e-07 ;  /* 0x3400000018187820 */ /* 0x000fe20000410000 */
[----:B------:R-:W-:-:S03]  /*1100*/  FFMA.FTZ R20, R20, 0.69314718246459960938, R27 ;  /* 0x3f31721814147823 */ /* 0x000fc6000001001b */
[----:B------:R-:W-:-:S03]  /*1110*/  FFMA.FTZ R24, R24, 0.69314718246459960938, R25 ;  /* 0x3f31721818187823 */ /* 0x000fc60000010019 */
[----:B------:R-:W2:Y:S01]  /*1120*/  MUFU.EX2 R14, R14 ;  /* 0x0000000e000e7308 */ /* 0x000ea20000000800 */
[----:B0-----:R-:W-:Y:S05]  /*1130*/  @!P0 BRA `(.L_x_952) ;  /* 0x0000000000148947 */ /* 0x001fea0003800000 */
[----:B------:R-:W-:-:S13]  /*1140*/  ISETP.GE.AND P0, PT, R13, -0x407fffff, PT ;  /* 0xbf8000010d00780c */ /* 0x000fda0003f06270 */
[----:B------:R-:W-:-:S05]  /*1150*/  @P0 MOV R28, 0x7f800000 ;  /* 0x7f800000001c0802 */ /* 0x000fca0000000f00 */
[C---:B------:R-:W-:Y:S01]  /*1160*/  @P0 FFMA.FTZ R24, R13.reuse, R28, +INF ;  /* 0x7f8000000d180423 */ /* 0x040fe2000001001c */
[----:B------:R-:W-:-:S04]  /*1170*/  FSETP.NEU.FTZ.AND P0, PT, R13, RZ, PT ;  /* 0x000000ff0d00720b */ /* 0x000fc80003f1d000 */
[----:B------:R-:W-:-:S09]  /*1180*/  FSEL R24, R24, -RZ, P0 ;  /* 0x800000ff18187208 */ /* 0x000fd20000000000 */
.L_x_952:
[----:B------:R-:W-:Y:S05]  /*1190*/  BSYNC B0 ;  /* 0x0000000000007941 */ /* 0x000fea0003800000 */
.L_x_951:
[----:B------:R-:W-:Y:S01]  /*11a0*/  BSSY B0, `(.L_x_953) ;  /* 0x0000008000007945 */ /* 0x000fe20003800000 */
[----:B--2---:R-:W-:-:S03]  /*11b0*/  FADD.FTZ.RZ R13, R14, 1 ;  /* 0x3f8000000e0d7421 */ /* 0x004fc6000001c000 */
[----:B------:R-:W-:Y:S05]  /*11c0*/  @!P1 BRA `(.L_x_954) ;  /* 0x0000000000149947 */ /* 0x000fea0003800000 */
[----:B------:R-:W-:-:S13]  /*11d0*/  ISETP.GE.AND P0, PT, R23, -0x407fffff, PT ;  /* 0xbf8000011700780c */ /* 0x000fda0003f06270 */
[----:B------:R-:W-:-:S05]  /*11e0*/  @P0 MOV R28, 0x7f800000 ;  /* 0x7f800000001c0802 */ /* 0x000fca0000000f00 */
[C---:B------:R-:W-:Y:S01]  /*11f0*/  @P0 FFMA.FTZ R20, R23.reuse, R28, +INF ;  /* 0x7f80000017140423 */ /* 0x040fe2000001001c */
[----:B------:R-:W-:-:S04]  /*1200*/  FSETP.NEU.FTZ.AND P0, PT, R23, RZ, PT ;  /* 0x000000ff1700720b */ /* 0x000fc80003f1d000 */
[----:B------:R-:W-:-:S09]  /*1210*/  FSEL R20, R20, -RZ, P0 ;  /* 0x800000ff14147208 */ /* 0x000fd20000000000 */
.L_x_954:
[----:B------:R-:W-:Y:S05]  /*1220*/  BSYNC B0 ;  /* 0x0000000000007941 */ /* 0x000fea0003800000 */
.L_x_953:
[----:B------:R-:W-:Y:S01]  /*1230*/  IADD3 R13, R13, -0x3f400000, RZ ;  /* 0xc0c000000d0d7810 */ /* 0x000fe20007ffe0ff */
[----:B------:R-:W-:Y:S01]  /*1240*/  FMUL.FTZ R25, R9, -1.4426950216293334961 ;  /* 0xbfb8aa3b09197820 */ /* 0x000fe20000410000 */
[----:B------:R-:W-:Y:S01]  /*1250*/  FADD.FTZ R23, R22, 1 ;  /* 0x3f80000016177421 */ /* 0x000fe20000010000 */
[----:B------:R-:W-:Y:S01]  /*1260*/  FADD.FTZ R22, R26, 1 ;  /* 0x3f8000001a167421 */ /* 0x000fe20000010000 */
[----:B------:R-:W-:Y:S01]  /*1270*/  LOP3.LUT R13, R13, 0xff800000, RZ, 0xc0, !PT ;  /* 0xff8000000d0d7812 */ /* 0x000fe200078ec0ff */
[----:B-1----:R-:W-:Y:S01]  /*1280*/  FADD.FTZ R21, R21, 1 ;  /* 0x3f80000015157421 */ /* 0x002fe20000010000 */
[C---:B------:R-:W-:Y:S01]  /*1290*/  ISETP.GE.U32.AND P0, PT, R14.reuse, 0x7f800000, PT ;  /* 0x7f8000000e00780c */ /* 0x040fe20003f06070 */
[----:B------:R-:W0:Y:S01]  /*12a0*/  MUFU.EX2 R25, R25 ;  /* 0x0000001900197308 */ /* 0x000e220000000800 */
[----:B------:R-:W-:Y:S01]  /*12b0*/  IADD3 R27, -R13, 0x40800000, RZ ;  /* 0x408000000d1b7810 */ /* 0x000fe20007ffe1ff */
[----:B------:R-:W-:Y:S04]  /*12c0*/  BSSY B0, `(.L_x_955) ;  /* 0x000001f000007945 */ /* 0x000fe80003800000 */
[----:B------:R-:W-:Y:S01]  /*12d0*/  FFMA.FTZ R27, R27, R12, -1 ;  /* 0xbf8000001b1b7423 */ /* 0x000fe2000001000c */
[-C--:B------:R-:W-:Y:S01]  /*12e0*/  IADD3 R12, R14, -R13.reuse, RZ ;  /* 0x8000000d0e0c7210 */ /* 0x080fe20007ffe0ff */
[----:B------:R-:W1:Y:S01]  /*12f0*/  MUFU.RCP R23, R23 ;  /* 0x0000001700177308 */ /* 0x000e620000001000 */
[----:B------:R-:W-:-:S03]  /*1300*/  I2FP.F32.S32 R13, R13 ;  /* 0x0000000d000d7245 */ /* 0x000fc60000201400 */
[----:B------:R-:W-:Y:S02]  /*1310*/  FADD.FTZ R12, R12, R27 ;  /* 0x0000001b0c0c7221 */ /* 0x000fe40000010000 */
[----:B------:R-:W-:Y:S02]  /*1320*/  FMUL.FTZ R13, R13, 1.1920928955078125e-07 ;  /* 0x340000000d0d7820 */ /* 0x000fe40000410000 */
[C---:B------:R-:W-:Y:S01]  /*1330*/  FFMA.FTZ R11, R12.reuse, -R11, 0.10546888411045074463 ;  /* 0x3dd800120c0b7423 */ /* 0x040fe2000001080b */
[----:B0-----:R-:W-:Y:S01]  /*1340*/  FADD.FTZ R25, R25, 1 ;  /* 0x3f80000019197421 */ /* 0x001fe20000010000 */
[----:B------:R-:W0:Y:S02]  /*1350*/  MUFU.RCP R22, R22 ;  /* 0x0000001600167308 */ /* 0x000e240000001000 */
[----:B------:R-:W-:-:S04]  /*1360*/  FFMA.FTZ R11, R12, R11, -0.13229703903198242188 ;  /* 0xbe0778e00c0b7423 */ /* 0x000fc8000001000b */
[C---:B------:R-:W-:Y:S02]  /*1370*/  FFMA.FTZ R11, R12.reuse, R11, 0.14491446316242218018 ;  /* 0x3e1464750c0b7423 */ /* 0x040fe4000001000b */
[----:B------:R-:W2:Y:S02]  /*1380*/  MUFU.RCP R21, R21 ;  /* 0x0000001500157308 */ /* 0x000ea40000001000 */
[----:B------:R-:W-:-:S04]  /*1390*/  FFMA.FTZ R11, R12, R11, -0.16641564667224884033 ;  /* 0xbe2a68dd0c0b7423 */ /* 0x000fc8000001000b */
[C---:B------:R-:W-:Y:S02]  /*13a0*/  FFMA.FTZ R11, R12.reuse, R11, 0.19988867640495300293 ;  /* 0x3e4caf9e0c0b7423 */ /* 0x040fe4000001000b */
[----:B------:R3:W4:Y:S02]  /*13b0*/  MUFU.RCP R26, R25 ;  /* 0x00000019001a7308 */ /* 0x0007240000001000 */
[----:B------:R-:W-:-:S04]  /*13c0*/  FFMA.FTZ R11, R12, R11, -0.25000196695327758789 ;  /* 0xbe8000420c0b7423 */ /* 0x000fc8000001000b */
[C---:B------:R-:W-:Y:S02]  /*13d0*/  FFMA.FTZ R11, R12.reuse, R11, 0.33333510160446166992 ;  /* 0x3eaaaae60c0b7423 */ /* 0x040fe4000001000b */
[----:B------:R-:W0:Y:S02]  /*13e0*/  MUFU.TANH R19, R19 ;  /* 0x0000001300137308 */ /* 0x000e240000002400 */
[----:B------:R-:W-:-:S04]  /*13f0*/  FFMA.FTZ R11, R12, R11, -0.5 ;  /* 0xbf0000000c0b7423 */ /* 0x000fc8000001000b */
[C---:B------:R-:W-:Y:S02]  /*1400*/  FMUL.FTZ R11, R12.reuse, R11 ;  /* 0x0000000b0c0b7220 */ /* 0x040fe40000410000 */
[----:B------:R-:W0:Y:S02]  /*1410*/  MUFU.TANH R24, R24 ;  /* 0x0000001800187308 */ /* 0x000e240000002400 */
[----:B------:R-:W-:-:S04]  /*1420*/  FFMA.FTZ R12, R12, R11, R12 ;  /* 0x0000000b0c0c7223 */ /* 0x000fc8000001000c */
[----:B------:R-:W-:Y:S02]  /*1430*/  FFMA.FTZ R11, R13, 0.69314718246459960938, R12 ;  /* 0x3f3172180d0b7823 */ /* 0x000fe4000001000c */
[----:B------:R-:W0:Y:S01]  /*1440*/  MUFU.TANH R20, R20 ;  /* 0x0000001400147308 */ /* 0x000e220000002400 */
[----:B-1234-:R-:W-:Y:S05]  /*1450*/  @!P0 BRA `(.L_x_956) ;  /* 0x0000000000148947 */ /* 0x01efea0003800000 */
[C---:B------:R-:W-:Y:S02]  /*1460*/  ISETP.GE.AND P0, PT, R14.reuse, -0x407fffff, PT ;  /* 0xbf8000010e00780c */ /* 0x040fe40003f06270 */
[----:B------:R-:W-:-:S11]  /*1470*/  FSETP.NEU.FTZ.AND P1, PT, R14, RZ, PT ;  /* 0x000000ff0e00720b */ /* 0x000fd60003f3d000 */
[----:B------:R-:W-:-:S05]  /*1480*/  @P0 MOV R13, 0x7f800000 ;  /* 0x7f800000000d0802 */ /* 0x000fca0000000f00 */
[----:B------:R-:W-:-:S05]  /*1490*/  @P0 FFMA.FTZ R11, R14, R13, +INF ;  /* 0x7f8000000e0b0423 */ /* 0x000fca000001000d */
[----:B------:R-:W-:-:S07]  /*14a0*/  FSEL R11, R11, -RZ, P1 ;  /* 0x800000ff0b0b7208 */ /* 0x000fce0000800000 */
.L_x_956:
[----:B------:R-:W-:Y:S05]  /*14b0*/  BSYNC B0 ;  /* 0x0000000000007941 */ /* 0x000fea0003800000 */
.L_x_955:
[----:B------:R-:W1:Y:S01]  /*14c0*/  LDC.64 R12, c[0x0][0x218] ;  /* 0x00008600ff0c7b82 */ /* 0x000e620000000a00 */
[----:B------:R-:W-:Y:S01]  /*14d0*/  FMUL.FTZ R23, R10, R23 ;  /* 0x000000170a177220 */ /* 0x000fe20000410000 */
[----:B------:R-:W2:Y:S01]  /*14e0*/  MUFU.TANH R11, R11 ;  /* 0x0000000b000b7308 */ /* 0x000ea20000002400 */
[----:B------:R-:W-:Y:S01]  /*14f0*/  FMUL.FTZ R10, R8, R21 ;  /* 0x00000015080a7220 */ /* 0x000fe20000410000 */
[----:B0-----:R-:W-:Y:S01]  /*1500*/  FFMA.FTZ R8, -R19, R19, 1 ;  /* 0x3f80000013087423 */ /* 0x001fe20000010113 */
[----:B------:R-:W-:Y:S01]  /*1510*/  FMUL.FTZ R26, R9, R26 ;  /* 0x0000001a091a7220 */ /* 0x000fe20000410000 */
[----:B------:R-:W-:Y:S01]  /*1520*/  SHF.L.U32 R9, R7, 0x10, RZ ;  /* 0x0000001007097819 */ /* 0x000fe200000006ff */
[----:B------:R-:W-:Y:S01]  /*1530*/  FFMA.FTZ R21, -R24, R24, 1 ;  /* 0x3f80000018157423 */ /* 0x000fe20000010118 */
[----:B------:R-:W-:Y:S01]  /*1540*/  FFMA.FTZ R19, R8, R23, R19 ;  /* 0x0000001708137223 */ /* 0x000fe20000010013 */
[C---:B------:R-:W-:Y:S01]  /*1550*/  PRMT R8, R6.reuse, 0x7632, R8 ;  /* 0x0000763206087816 */ /* 0x040fe20000000008 */
[----:B------:R-:W-:Y:S01]  /*1560*/  FMUL.FTZ R17, R17, R22 ;  /* 0x0000001611117220 */ /* 0x000fe20000410000 */
[----:B------:R-:W-:Y:S01]  /*1570*/  SHF.L.U32 R6, R6, 0x10, RZ ;  /* 0x0000001006067819 */ /* 0x000fe200000006ff */
[----:B------:R-:W-:Y:S01]  /*1580*/  FMUL.FTZ R18, R9, R18 ;  /* 0x0000001209127220 */ /* 0x000fe20000410000 */
[----:B------:R-:W-:Y:S01]  /*1590*/  SHF.L.U32 R8, R8, 0x10, RZ ;  /* 0x0000001008087819 */ /* 0x000fe200000006ff */
[----:B------:R-:W-:Y:S01]  /*15a0*/  FFMA.FTZ R24, R21, R10, R24 ;  /* 0x0000000a15187223 */ /* 0x000fe20000010018 */
[----:B------:R-:W-:Y:S01]  /*15b0*/  PRMT R7, R7, 0x7632, R7 ;  /* 0x0000763207077816 */ /* 0x000fe20000000007 */
[----:B------:R-:W-:Y:S01]  /*15c0*/  FMUL.FTZ R5, R6, R5 ;  /* 0x0000000506057220 */ /* 0x000fe20000410000 */
[----:B------:R-:W-:Y:S01]  /*15d0*/  PRMT R9, R2, 0x7632, R9 ;  /* 0x0000763202097816 */ /* 0x000fe20000000009 */
[----:B------:R-:W-:Y:S01]  /*15e0*/  FMUL.FTZ R6, R8, R15 ;  /* 0x0000000f08067220 */ /* 0x000fe20000410000 */
[----:B------:R-:W-:Y:S01]  /*15f0*/  PRMT R8, R3, 0x7632, R8 ;  /* 0x0000763203087816 */ /* 0x000fe20000000008 */
[----:B------:R-:W-:Y:S01]  /*1600*/  FFMA.FTZ R21, -R20, R20, 1 ;  /* 0x3f80000014157423 */ /* 0x000fe20000010114 */
[----:B--2---:R-:W-:Y:S01]  /*1610*/  FFMA.FTZ R10, -R11, R11, 1 ;  /* 0x3f8000000b0a7423 */ /* 0x004fe2000001010b */
[----:B------:R-:W-:Y:S01]  /*1620*/  SHF.L.U32 R7, R7, 0x10, RZ ;  /* 0x0000001007077819 */ /* 0x000fe200000006ff */
[----:B-1----:R-:W-:Y:S01]  /*1630*/  IMAD.WIDE.U32 R12, R4, 0x2, R12 ;  /* 0x00000002040c7825 */ /* 0x002fe200078e000c */
[----:B------:R-:W-:-:S03]  /*1640*/  SHF.L.U32 R4, R3, 0x10, RZ ;  /* 0x0000001003047819 */ /* 0x000fc600000006ff */
[----:B------:R-:W-:Y:S01]  /*1650*/  FFMA.FTZ R17, R21, R17, R20 ;  /* 0x0000001115117223 */ /* 0x000fe20000010014 */
[----:B------:R-:W-:Y:S01]  /*1660*/  SHF.L.U32 R2, R2, 0x10, RZ ;  /* 0x0000001002027819 */ /* 0x000fe200000006ff */
[----:B------:R-:W-:Y:S01]  /*1670*/  FFMA.FTZ R26, R10, R26, R11 ;  /* 0x0000001a0a1a7223 */ /* 0x000fe2000001000b */
[----:B------:R-:W-:Y:S01]  /*1680*/  SHF.L.U32 R9, R9, 0x10, RZ ;  /* 0x0000001009097819 */ /* 0x000fe200000006ff */
[----:B------:R-:W-:Y:S01]  /*1690*/  FMUL.FTZ R7, R7, R16 ;  /* 0x0000001007077220 */ /* 0x000fe20000410000 */
[----:B------:R-:W-:Y:S01]  /*16a0*/  SHF.L.U32 R3, R8, 0x10, RZ ;  /* 0x0000001008037819 */ /* 0x000fe200000006ff */
[----:B------:R-:W-:Y:S01]  /*16b0*/  FMUL.FTZ R2, R2, R19 ;  /* 0x0000001302027220 */ /* 0x000fe20000410000 */
[----:B------:R-:W-:Y:S01]  /*16c0*/  FMUL.FTZ R4, R4, R17 ;  /* 0x0000001104047220 */ /* 0x000fe20000410000 */
[----:B------:R-:W-:Y:S01]  /*16d0*/  FMUL.FTZ R9, R9, R24 ;  /* 0x0000001809097220 */ /* 0x000fe20000410000 */
[----:B------:R-:W-:-:S04]  /*16e0*/  IMAD.WIDE R12, R0, 0x8, R12 ;  /* 0x00000008000c7825 */ /* 0x000fc800078e020c */
[----:B------:R-:W-:Y:S01]  /*16f0*/  FMUL.FTZ R3, R3, R26 ;  /* 0x0000001a03037220 */ /* 0x000fe20000410000 */
[----:B------:R-:W-:Y:S02]  /*1700*/  F2FP.BF16.F32.PACK_AB R6, R6, R5 ;  /* 0x000000050606723e */ /* 0x000fe400000010ff */
[----:B------:R-:W-:Y:S02]  /*1710*/  F2FP.BF16.F32.PACK_AB R7, R7, R18 ;  /* 0x000000120707723e */ /* 0x000fe400000010ff */
[----:B------:R-:W-:Y:S02]  /*1720*/  F2FP.BF16.F32.PACK_AB R2, R9, R2 ;  /* 0x000000020902723e */ /* 0x000fe400000010ff */
[----:B------:R-:W-:Y:S01]  /*1730*/  F2FP.BF16.F32.PACK_AB R3, R3, R4 ;  /* 0x000000040303723e */ /* 0x000fe200000010ff */
[----:B------:R-:W-:Y:S04]  /*1740*/  STG.E.64 desc[UR4][R12.64], R6 ;  /* 0x000000060c007986 */ /* 0x000fe8000c101b04 */
[----:B------:R-:W-:Y:S01]  /*1750*/  STG.E.64 desc[UR4][R12.64+0x400], R2 ;  /* 0x000400020c007986 */ /* 0x000fe2000c101b04 */
[----:B------:R-:W-:Y:S05]  /*1760*/  EXIT ;  /* 0x000000000000794d */ /* 0x000fea0003800000 */
.L_x_940:
        /* <DEDUP_REMOVED lines=128> */
.L_x_960:
[----:B------:R-:W-:Y:S05]  /*1f70*/  BSYNC B1 ;  /* 0x0000000000017941 */ /* 0x000fea0003800000 */
.L_x_959:
[----:B------:R-:W0:Y:S01]  /*1f80*/  MUFU.TANH R15, R15 ;  /* 0x0000000f000f7308 */ /* 0x000e220000002400 */
[----:B-1----:R-:W-:Y:S01]  /*1f90*/  FMUL.FTZ R17, R8, R17 ;  /* 0x0000001108117220 */ /* 0x002fe20000410000 */
[----:B------:R-:W-:Y:S01]  /*1fa0*/  SHF.L.U32 R7, R7, 0x10, RZ ;  /* 0x0000001007077819 */ /* 0x000fe200000006ff */
[----:B0-----:R-:W-:-:S04]  /*1fb0*/  FFMA.FTZ R8, -R15, R15, 1 ;  /* 0x3f8000000f087423 */ /* 0x001fc8000001010f */
[----:B------:R-:W-:-:S04]  /*1fc0*/  FFMA.FTZ R8, R8, R17, R15 ;  /* 0x0000001108087223 */ /* 0x000fc8000001000f */
[----:B------:R-:W-:-:S05]  /*1fd0*/  FMUL.FTZ R7, R7, R8 ;  /* 0x0000000807077220 */ /* 0x000fca0000410000 */
[----:B------:R-:W-:-:S07]  /*1fe0*/  F2FP.BF16.F32.PACK_AB R7, RZ, R7 ;  /* 0x00000007ff07723e */ /* 0x000fce00000010ff */
.L_x_958:
[----:B------:R-:W-:Y:S05]  /*1ff0*/  BSYNC B0 ;  /* 0x0000000000007941 */ /* 0x000fea0003800000 */
.L_x_957:
        /* <DEDUP_REMOVED lines=41> */
.L_x_964:
[----:B------:R-:W-:Y:S05]  /*2290*/  BSYNC B1 ;  /* 0x0000000000017941 */ /* 0x000fea0003800000 */
.L_x_963:
[----:B------:R-:W0:Y:S01]  /*22a0*/  MUFU.TANH R15, R15 ;  /* 0x0000000f000f7308 */ /* 0x000e220000002400 */
[----:B-1----:R-:W-:Y:S01]  /*22b0*/  FMUL.FTZ R17, R10, R17 ;  /* 0x000000110a117220 */ /* 0x002fe20000410000 */
[----:B------:R-:W-:Y:S01]  /*22c0*/  SHF.L.U32 R9, R9, 0x10, RZ ;  /* 0x0000001009097819 */ /* 0x000fe200000006ff */
[----:B0-----:R-:W-:-:S04]  /*22d0*/  FFMA.FTZ R10, -R15, R15, 1 ;  /* 0x3f8000000f0a7423 */ /* 0x001fc8000001010f */
[----:B------:R-:W-:-:S04]  /*22e0*/  FFMA.FTZ R10, R10, R17, R15 ;  /* 0x000000110a0a7223 */ /* 0x000fc8000001000f */
[----:B------:R-:W-:-:S05]  /*22f0*/  FMUL.FTZ R9, R9, R10 ;  /* 0x0000000a09097220 */ /* 0x000fca0000410000 */
[----:B------:R-:W-:-:S07]  /*2300*/  F2FP.BF16.F32.PACK_AB R9, RZ, R9 ;  /* 0x00000009ff09723e */ /* 0x000fce00000010ff */
.L_x_962:
[----:B------:R-:W-:Y:S05]  /*2310*/  BSYNC B0 ;  /* 0x0000000000007941 */ /* 0x000fea0003800000 */
.L_x_961:
        /* <DEDUP_REMOVED lines=41> */
.L_x_968:
[----:B------:R-:W-:Y:S05]  /*25b0*/  BSYNC B1 ;  /* 0x0000000000017941 */ /* 0x000fea0003800000 */
.L_x_967:
[----:B------:R-:W0:Y:S01]  /*25c0*/  MUFU.TANH R14, R14 ;  /* 0x0000000e000e7308 */ /* 0x000e220000002400 */
[----:B-1----:R-:W-:Y:S01]  /*25d0*/  FMUL.FTZ R17, R20, R17 ;  /* 0x0000001114117220 */ /* 0x002fe20000410000 */
[----:B------:R-:W-:Y:S01]  /*25e0*/  SHF.L.U32 R10, R11, 0x10, RZ ;  /* 0x000000100b0a7819 */ /* 0x000fe200000006ff */
[----:B0-----:R-:W-:-:S04]  /*25f0*/  FFMA.FTZ R15, -R14, R14, 1 ;  /* 0x3f8000000e0f7423 */ /* 0x001fc8000001010e */
[----:B------:R-:W-:-:S04]  /*2600*/  FFMA.FTZ R15, R15, R17, R14 ;  /* 0x000000110f0f7223 */ /* 0x000fc8000001000e */
[----:B------:R-:W-:-:S05]  /*2610*/  FMUL.FTZ R10, R10, R15 ;  /* 0x0000000f0a0a7220 */ /* 0x000fca0000410000 */
[----:B------:R-:W-:-:S07]  /*2620*/  F2FP.BF16.F32.PACK_AB R10, RZ, R10 ;  /* 0x0000000aff0a723e */ /* 0x000fce00000010ff */
.L_x_966:
[----:B------:R-:W-:Y:S05]  /*2630*/  BSYNC B0 ;  /* 0x0000000000007941 */ /* 0x000fea0003800000 */
.L_x_965:
        /* <DEDUP_REMOVED lines=41> */
.L_x_972:
[----:B------:R-:W-:Y:S05]  /*28d0*/  BSYNC B1 ;  /* 0x0000000000017941 */ /* 0x000fea0003800000 */
.L_x_971:
[----:B------:R-:W1:Y:S01]  /*28e0*/  MUFU.TANH R14, R14 ;  /* 0x0000000e000e7308 */ /* 0x000e620000002400 */
[----:B0-----:R-:W-:Y:S01]  /*28f0*/  FMUL.FTZ R17, R24, R17 ;  /* 0x0000001118117220 */ /* 0x001fe20000410000 */
[----:B------:R-:W-:Y:S01]  /*2900*/  SHF.L.U32 R16, R21, 0x10, RZ ;  /* 0x0000001015107819 */ /* 0x000fe200000006ff */
[----:B-1----:R-:W-:-:S04]  /*2910*/  FFMA.FTZ R11, -R14, R14, 1 ;  /* 0x3f8000000e0b7423 */ /* 0x002fc8000001010e */
[----:B------:R-:W-:-:S04]  /*2920*/  FFMA.FTZ R11, R11, R17, R14 ;  /* 0x000000110b0b7223 */ /* 0x000fc8000001000e */
[----:B------:R-:W-:-:S05]  /*2930*/  FMUL.FTZ R11, R16, R11 ;  /* 0x0000000b100b7220 */ /* 0x000fca0000410000 */
[----:B------:R-:W-:-:S07]  /*2940*/  F2FP.BF16.F32.PACK_AB R11, RZ, R11 ;  /* 0x0000000bff0b723e */ /* 0x000fce00000010ff */
.L_x_970:
[----:B------:R-:W-:Y:S05]  /*2950*/  BSYNC B0 ;  /* 0x0000000000007941 */ /* 0x000fea0003800000 */
.L_x_969:
        /* <DEDUP_REMOVED lines=41> */
.L_x_976:
[----:B------:R-:W-:Y:S05]  /*2bf0*/  BSYNC B1 ;  /* 0x0000000000017941 */ /* 0x000fea0003800000 */
.L_x_975:
[----:B------:R-:W0:Y:S01]  /*2c00*/  MUFU.TANH R15, R15 ;  /* 0x0000000f000f7308 */ /* 0x000e220000002400 */
[----:B------:R-:W-:Y:S01]  /*2c10*/  FMUL.FTZ R19, R0, R19 ;  /* 0x0000001300137220 */ /* 0x000fe20000410000 */
[----:B------:R-:W-:Y:S01]  /*2c20*/  SHF.L.U32 R25, R25, 0x10, RZ ;  /* 0x0000001019197819 */ /* 0x000fe200000006ff */
[----:B0-----:R-:W-:-:S04]  /*2c30*/  FFMA.FTZ R0, -R15, R15, 1 ;  /* 0x3f8000000f007423 */ /* 0x001fc8000001010f */
[----:B------:R-:W-:-:S04]  /*2c40*/  FFMA.FTZ R0, R0, R19, R15 ;  /* 0x0000001300007223 */ /* 0x000fc8000001000f */
[----:B------:R-:W-:-:S05]  /*2c50*/  FMUL.FTZ R0, R25, R0 ;  /* 0x0000000019007220 */ /* 0x000fca0000410000 */
[----:B------:R-:W-:-:S07]  /*2c60*/  F2FP.BF16.F32.PACK_AB R0, RZ, R0 ;  /* 0x00000000ff00723e */ /* 0x000fce00000010ff */
.L_x_974:
[----:B------:R-:W-:Y:S05]  /*2c70*/  BSYNC B0 ;  /* 0x0000000000007941 */ /* 0x000fea0003800000 */
.L_x_973:
        /* <DEDUP_REMOVED lines=41> */
.L_x_980:
[----:B------:R-:W-:Y:S05]  /*2f10*/  BSYNC B1 ;  /* 0x0000000000017941 */ /* 0x000fea0003800000 */
.L_x_979:
[----:B------:R-:W0:Y:S01]  /*2f20*/  MUFU.TANH R15, R15 ;  /* 0x0000000f000f7308 */ /* 0x000e220000002400 */
[----:B------:R-:W-:Y:S01]  /*2f30*/  FMUL.FTZ R19, R2, R19 ;  /* 0x0000001302137220 */ /* 0x000fe20000410000 */
[----:B------:R-:W-:Y:S01]  /*2f40*/  SHF.L.U32 R3, R3, 0x10, RZ ;  /* 0x0000001003037819 */ /* 0x000fe200000006ff */
[----:B0-----:R-:W-:-:S04]  /*2f50*/  FFMA.FTZ R2, -R15, R15, 1 ;  /* 0x3f8000000f027423 */ /* 0x001fc8000001010f */
[----:B------:R-:W-:-:S04]  /*2f60*/  FFMA.FTZ R2, R2, R19, R15 ;  /* 0x0000001302027223 */ /* 0x000fc8000001000f */
[----:B------:R-:W-:-:S05]  /*2f70*/  FMUL.FTZ R2, R3, R2 ;  /* 0x0000000203027220 */ /* 0x000fca0000410000 */
[----:B------:R-:W-:-:S07]  /*2f80*/  F2FP.BF16.F32.PACK_AB R2, RZ, R2 ;  /* 0x00000002ff02723e */ /* 0x000fce00000010ff */
.L_x_978:
[----:B------:R-:W-:Y:S05]  /*2f90*/  BSYNC B0 ;  /* 0x0000000000007941 */ /* 0x000fea0003800000 */
.L_x_977:
        /* <DEDUP_REMOVED lines=41> */
.L_x_984:
[----:B------:R-:W-:Y:S05]  /*3230*/  BSYNC B1 ;  /* 0x0000000000017941 */ /* 0x000fea0003800000 */
.L_x_983:
[----:B------:R-:W0:Y:S01]  /*3240*/  MUFU.TANH R14, R14 ;  /* 0x0000000e000e7308 */ /* 0x000e220000002400 */
[----:B------:R-:W-:Y:S01]  /*3250*/  FMUL.FTZ R19, R22, R19 ;  /* 0x0000001316137220 */ /* 0x000fe20000410000 */
[----:B------:R-:W-:Y:S01]  /*3260*/  SHF.L.U32 R26, R26, 0x10, RZ ;  /* 0x000000101a1a7819 */ /* 0x000fe200000006ff */
[----:B0-----:R-:W-:-:S04]  /*3270*/  FFMA.FTZ R3, -R14, R14, 1 ;  /* 0x3f8000000e037423 */ /* 0x001fc8000001010e */
[----:B------:R-:W-:-:S04]  /*3280*/  FFMA.FTZ R3, R3, R19, R14 ;  /* 0x0000001303037223 */ /* 0x000fc8000001000e */
[----:B------:R-:W-:-:S05]  /*3290*/  FMUL.FTZ R3, R26, R3 ;  /* 0x000000031a037220 */ /* 0x000fca0000410000 */
[----:B------:R-:W-:-:S07]  /*32a0*/  F2FP.BF16.F32.PACK_AB R3, RZ, R3 ;  /* 0x00000003ff03723e */ /* 0x000fce00000010ff */
.L_x_982:
[----:B------:R-:W-:Y:S05]  /*32b0*/  BSYNC B0 ;  /* 0x0000000000007941 */ /* 0x000fea0003800000 */
.L_x_981:
        /* <DEDUP_REMOVED lines=41> */
.L_x_988:
[----:B------:R-:W-:Y:S05]  /*3550*/  BSYNC B1 ;  /* 0x0000000000017941 */ /* 0x000fea0003800000 */
.L_x_987:
[----:B------:R-:W0:Y:S01]  /*3560*/  MUFU.TANH R15, R15 ;  /* 0x0000000f000f7308 */ /* 0x000e220000002400 */
[----:B------:R-:W-:Y:S01]  /*3570*/  FMUL.FTZ R19, R12, R19 ;  /* 0x000000130c137220 */ /* 0x000fe20000410000 */
[----:B------:R-:W-:Y:S01]  /*3580*/  SHF.L.U32 R13, R13, 0x10, RZ ;  /* 0x000000100d0d7819 */ /* 0x000fe200000006ff */
[----:B0-----:R-:W-:-:S04]  /*3590*/  FFMA.FTZ R12, -R15, R15, 1 ;  /* 0x3f8000000f0c7423 */ /* 0x001fc8000001010f */
[----:B------:R-:W-:-:S04]  /*35a0*/  FFMA.FTZ R12, R12, R19, R15 ;  /* 0x000000130c0c7223 */ /* 0x000fc8000001000f */
[----:B------:R-:W-:-:S05]  /*35b0*/  FMUL.FTZ R12, R13, R12 ;  /* 0x0000000c0d0c7220 */ /* 0x000fca0000410000 */
[----:B------:R-:W-:-:S07]  /*35c0*/  F2FP.BF16.F32.PACK_AB R12, RZ, R12 ;  /* 0x0000000cff0c723e */ /* 0x000fce00000010ff */
.L_x_986:
[----:B------:R-:W-:Y:S05]  /*35d0*/  BSYNC B0 ;  /* 0x0000000000007941 */ /* 0x000fea0003800000 */
.L_x_985:
        /* <DEDUP_REMOVED lines=17> */
.L_x_991:
[----:B------:R-:W-:-:S13]  /*36f0*/  ISETP.GE.AND P0, PT, R6, R5, PT ;  /* 0x000000050600720c */ /* 0x000fda0003f06270 */
[----:B------:R-:W-:Y:S05]  /*3700*/  @P0 BRA `(.L_x_993) ;  /* 0x0000000000300947 */ /* 0x000fea0003800000 */
[----:B0-----:R-:W0:Y:S01]  /*3710*/  LDC.64 R8, c[0x0][0x218] ;  /* 0x00008600ff087b82 */ /* 0x001e220000000a00 */
[----:B------:R-:W-:Y:S02]  /*3720*/  IADD3 R7, R4, R6, RZ ;  /* 0x0000000604077210 */ /* 0x000fe40007ffe0ff */
[----:B------:R-:W-:-:S03]  /*3730*/  IADD3 R6, R6, 0x80, RZ ;  /* 0x0000008006067810 */ /* 0x000fc60007ffe0ff */
[----:B0-----:R-:W-:-:S05]  /*3740*/  IMAD.WIDE.U32 R8, R7, 0x2, R8 ;  /* 0x0000000207087825 */ /* 0x001fca00078e0008 */
[----:B------:R1:W-:Y:S02]  /*3750*/  STG.E.U16 desc[UR4][R8.64], R10 ;  /* 0x0000000a08007986 */ /* 0x0003e4000c101504 */
.L_x_992:
[----:B------:R-:W-:-:S13]  /*3760*/  ISETP.GE.AND P0, PT, R6, R5, PT ;  /* 0x000000050600720c */ /* 0x000fda0003f06270 */
[----:B------:R-:W-:Y:S05]  /*3770*/  @P0 BRA `(.L_x_994) ;  /* 0x0000000000300947 */ /* 0x000fea0003800000 */
[----:B-1----:R-:W1:Y:S01]  /*3780*/  LDC.64 R8, c[0x0][0x218] ;  /* 0x00008600ff087b82 */ /* 0x002e620000000a00 */
[----:B0-----:R-:W-:Y:S02]  /*3790*/  IADD3 R7, R4, R6, RZ ;  /* 0x0000000604077210 */ /* 0x001fe40007ffe0ff */
[----:B------:R-:W-:-:S03]  /*37a0*/  IADD3 R6, R6, 0x80, RZ ;  /* 0x0000008006067810 */ /* 0x000fc60007ffe0ff */
[----:B-1----:R-:W-:-:S05]  /*37b0*/  IMAD.WIDE.U32 R8, R7, 0x2, R8 ;  /* 0x0000000207087825 */ /* 0x002fca00078e0008 */
[----:B------:R1:W-:Y:S02]  /*37c0*/  STG.E.U16 desc[UR4][R8.64], R11 ;  /* 0x0000000b08007986 */ /* 0x0003e4000c101504 */
.L_x_993:
[----:B------:R-:W-:-:S13]  /*37d0*/  ISETP.GE.AND P0, PT, R6, R5, PT ;  /* 0x000000050600720c */ /* 0x000fda0003f06270 */
[----:B------:R-:W-:Y:S05]  /*37e0*/  @P0 BRA `(.L_x_995) ;  /* 0x0000000000340947 */ /* 0x000fea0003800000 */
[----:B01----:R-:W0:Y:S01]  /*37f0*/  LDC.64 R8, c[0x0][0x218] ;  /* 0x00008600ff087b82 */ /* 0x003e220000000a00 */
[----:B------:R-:W-:Y:S02]  /*3800*/  IADD3 R7, R4, R6, RZ ;  /* 0x0000000604077210 */ /* 0x000fe40007ffe0ff */
[----:B------:R-:W-:-:S03]  /*3810*/  IADD3 R6, R6, 0x80, RZ ;  /* 0x0000008006067810 */ /* 0x000fc60007ffe0ff */
[----:B0-----:R-:W-:-:S05]  /*3820*/  IMAD.WIDE.U32 R8, R7, 0x2, R8 ;  /* 0x0000000207087825 */ /* 0x001fca00078e0008 */
[----:B------:R2:W-:Y:S02]  /*3830*/  STG.E.U16 desc[UR4][R8.64], R0 ;  /* 0x0000000008007986 */ /* 0x0005e4000c101504 */
.L_x_994:
        /* <DEDUP_REMOVED lines=8> */
.L_x_995:
[----:B------:R-:W-:Y:S05]  /*38c0*/  BSYNC B1 ;  /* 0x0000000000017941 */ /* 0x000fea0003800000 */
.L_x_990:
[----:B------:R-:W-:-:S13]  /*38d0*/  ISETP.GE.AND P0, PT, R6, R5, PT ;  /* 0x000000050600720c */ /* 0x000fda0003f06270 */
[----:B012---:R-:W0:Y:S01]  /*38e0*/  @!P0 LDC.64 R8, c[0x0][0x218] ;  /* 0x00008600ff088b82 */ /* 0x007e220000000a00 */
[----:B------:R-:W-:Y:S02]  /*38f0*/  @!P0 IADD3 R7, R4, R6, RZ ;  /* 0x0000000604078210 */ /* 0x000fe40007ffe0ff */
[----:B------:R-:W-:-:S03]  /*3900*/  @!P0 IADD3 R6, R6, 0x80, RZ ;  /* 0x0000008006068810 */ /* 0x000fc60007ffe0ff */
[----:B0-----:R-:W-:-:S05]  /*3910*/  @!P0 IMAD.WIDE.U32 R8, R7, 0x2, R8 ;  /* 0x0000000207088825 */ /* 0x001fca00078e0008 */
[----:B------:R3:W-:Y:S02]  /*3920*/  @!P0 STG.E.U16 desc[UR4][R8.64], R3 ;  /* 0x0000000308008986 */ /* 0x0007e4000c101504 */
.L_x_996:
[----:B------:R-:W-:Y:S05]  /*3930*/  BSYNC B0 ;  /* 0x0000000000007941 */ /* 0x000fea0003800000 */
.L_x_989:
        /* <DEDUP_REMOVED lines=8> */
.L_x_997:
        /* <DEDUP_REMOVED lines=12> */
.L_x_8579:


//--------------------- .text._ZN2at6native29vectorized_elementwise_kernelILi8EZZZNS0_61_GLOBAL__N__b29612f4_23_ActivationMishKernel_cu_f5210f67_354820mish_backward_kernelERNS_14TensorIteratorEENKUlvE_clEvENKUlvE2_clEvEUlN3c108BFloat16ES8_E_St5arrayIPcLm3EEEEviT0_T1_ --------------------------
	.section	.text._ZN2at6native29vectorized_elementwise_kernelILi8EZZZNS0_61_GLOBAL__N__b29612f4_23_ActivationMishKernel_cu_f5210f67_354820mish_backward_kernelERNS_14TensorIteratorEENKUlvE_clEvENKUlvE2_clEvEUlN3c108BFloat16ES8_E_St5arrayIPcLm3EEEEviT0_T1_,"ax",@progbits
	.align	128
        .global         _ZN2at6native29vectorized_elementwise_kernelILi8EZZZNS0_61_GLOBAL__N__b29612f4_23_ActivationMishKernel_cu_f5210f67_354820mish_backward_kernelERNS_14TensorIteratorEENKUlvE_clEvENKUlvE2_clEvEUlN3c108BFloat16ES8_E_St5arrayIPcLm3EEEEviT0_T1_
        .type           _ZN2at6native29vectorized_elementwise_kernelILi8EZZZNS0_61_GLOBAL__N__b29612f4_23_ActivationMishKernel_cu_f5210f67_354820mish_backward_kernelERNS_14TensorIteratorEENKUlvE_clEvENKUlvE2_clEvEUlN3c108BFloat16ES8_E_St5arrayIPcLm3EEEEviT0_T1_,@function
        .size           _ZN2at6native29vectorized_elementwise_kernelILi8EZZZNS0_61_GLOBAL__N__b29612f4_23_ActivationMishKernel_cu_f5210f67_354820mish_backward_kernelERNS_14TensorIteratorEENKUlvE_clEvENKUlvE2_clEvEUlN3c108BFloat16ES8_E_St5arrayIPcLm3EEEEviT0_T1_,(.L_x_8580 - _ZN2at6native29vectorized_elementwise_kernelILi8EZZZNS0_61_GLOBAL__N__b29612f4_23_ActivationMishKernel_cu_f5210f67_354820mish_backward_kernelERNS_14TensorIteratorEENKUlvE_clEvENKUlvE2_clEvEUlN3c108BFloat16ES8_E_St5arrayIPcLm3EEEEviT0_T1_)
        .other          _ZN2at6native29vectorized_elementwise_kernelILi8EZZZNS0_61_GLOBAL__N__b29612f4_23_ActivationMishKernel_cu_f5210f67_354820mish_backward_kernelERNS_14TensorIteratorEENKUlvE_clEvENKUlvE2_clEvEUlN3c108BFloat16ES8_E_St5arrayIPcLm3EEEEviT0_T1_,@"STO_CUDA_ENTRY STV_DEFAULT"
_ZN2at6native29vectorized_elementwise_kernelILi8EZZZNS0_61_GLOBAL__N__b29612f4_23_ActivationMishKernel_cu_f5210f67_354820mish_backward_kernelERNS_14TensorIteratorEENKUlvE_clEvENKUlvE2_clEvEUlN3c108BFloat16ES8_E_St5arrayIPcLm3EEEEviT0_T1_:
.text._ZN2at6native29vectorized_elementwise_kernelILi8EZZZNS0_61_GLOBAL__N__b29612f4_23_ActivationMishKernel_cu_f5210f67_354820mish_backward_kernelERNS_14TensorIteratorEENKUlvE_clEvENKUlvE2_clEvEUlN3c108BFloat16ES8_E_St5arrayIPcLm3EEEEviT0_T1_:
        /* <DEDUP_REMOVED lines=12> */
[----:B------:R-:W0:Y:S04]  /*00c0*/  LDC.64 R2, c[0x0][0x220] ;  /* 0x00008800ff027b82 */ /* 0x000e280000000a00 */
[----:B------:R-:W2:Y:S01]  /*00d0*/  LDG.E.128 R12, desc[UR4][R12.64] ;  /* 0x000000040c0c7981 */ /* 0x000ea2000c1e1d00 */
[----:B------:R-:W-:Y:S01]  /*00e0*/  HFMA2.MMA R23, -RZ, RZ, 1.625, 0 ;  /* 0x3e800000ff177435 */ /* 0x000fe200000001ff */
[----:B0-----:R-:W-:-:S04]  /*00f0*/  IMAD.WIDE R2, R4, 0x2, R2 ;  /* 0x0000000204027825 */ /* 0x001fc800078e0202 */
[----:B------:R-:W-:-:S05]  /*0100*/  IMAD.WIDE.U32 R2, R0, 0x10, R2 ;  /* 0x0000001000027825 */ /* 0x000fca00078e0002 */
[----:B------:R0:W5:Y:S01]  /*0110*/  LDG.E.128 R8, desc[UR4][R2.64] ;  /* 0x0000000402087981 */ /* 0x000162000c1e1d00 */
[----:B------:R-:W-:Y:S01]  /*0120*/  BSSY B0, `(.L_x_999) ;  /* 0x0000035000007945 */ /* 0x000fe20003800000 */
[----:B0-----:R-:W-:Y:S02]  /*0130*/  MOV R2, 0x3d39bf78 ;  /* 0x3d39bf7800027802 */ /* 0x001fe40000000f00 */
[C---:B--2---:R-:W-:Y:S02]  /*0140*/  SHF.L.U32 R5, R12.reuse, 0x10, RZ ;  /* 0x000000100c057819 */ /* 0x044fe400000006ff */
[----:B------:R-:W-:Y:S02]  /*0150*/  PRMT R3, R12, 0x7632, R3 ;  /* 0x000076320c037816 */ /* 0x000fe40000000003 */
[----:B------:R-:W-:Y:S01]  /*0160*/  SHF.L.U32 R12, R13, 0x10, RZ ;  /* 0x000000100d0c7819 */ /* 0x000fe200000006ff */
[----:B------:R-:W-:Y:S01]  /*0170*/  FMUL.FTZ R7, R5, 1.4426950216293334961 ;  /* 0x3fb8aa3b05077820 */ /* 0x000fe20000410000 */
[----:B------:R-:W-:Y:S01]  /*0180*/  SHF.L.U32 R3, R3, 0x10, RZ ;  /* 0x0000001003037819 */ /* 0x000fe200000006ff */
[----:B------:R-:W-:-:S02]  /*0190*/  FMUL.FTZ R20, R5, -1.4426950216293334961 ;  /* 0xbfb8aa3b05147820 */ /* 0x000fc40000410000 */
[C---:B------:R-:W-:Y:S01]  /*01a0*/  FMUL.FTZ R18, R12.reuse, 1.4426950216293334961 ;  /* 0x3fb8aa3b0c127820 */ /* 0x040fe20000410000 */
[----:B------:R-:W-:Y:S01]  /*01b0*/  FMUL.FTZ R27, R12, -1.4426950216293334961 ;  /* 0xbfb8aa3b0c1b7820 */ /* 0x000fe20000410000 */
[----:B------:R-:W0:Y:S01]  /*01c0*/  MUFU.EX2 R7, R7 ;  /* 0x0000000700077308 */ /* 0x000e220000000800 */
[----:B------:R-:W-:-:S07]  /*01d0*/  FMUL.FTZ R19, R3, 1.4426950216293334961 ;  /* 0x3fb8aa3b03137820 */ /* 0x000fce0000410000 */
[----:B------:R-:W1:Y:S08]  /*01e0*/  MUFU.EX2 R19, R19 ;  /* 0x0000001300137308 */ /* 0x000e700000000800 */
[----:B------:R-:W2:Y:S01]  /*01f0*/  MUFU.EX2 R20, R20 ;  /* 0x0000001400147308 */ /* 0x000ea20000000800 */
[C---:B0-----:R-:W-:Y:S01]  /*0200*/  FADD.FTZ.RZ R6, R7.reuse, 1 ;  /* 0x3f80000007067421 */ /* 0x041fe2000001c000 */
[----:B------:R-:W-:-:S04]  /*0210*/  ISETP.GE.U32.AND P0, PT, R7, 0x7f800000, PT ;  /* 0x7f8000000700780c */ /* 0x000fc80003f06070 */
[----:B------:R-:W-:Y:S02]  /*0220*/  IADD3 R6, R6, -0x3f400000, RZ ;  /* 0xc0c0000006067810 */ /* 0x000fe40007ffe0ff */
[----:B------:R-:W0:Y:S01]  /*0230*/  MUFU.EX2 R18, R18 ;  /* 0x0000001200127308 */ /* 0x000e220000000800 */
[----:B-1----:R-:W-:Y:S01]  /*0240*/  FADD.FTZ.RZ R21, R19, 1 ;  /* 0x3f80000013157421 */ /* 0x002fe2000001c000 */
[----:B------:R-:W-:-:S04]  /*0250*/  LOP3.LUT R22, R6, 0xff800000, RZ, 0xc0, !PT ;  /* 0xff80000006167812 */ /* 0x000fc800078ec0ff */
[----:B------:R-:W-:Y:S02]  /*0260*/  IADD3 R6, -R22, 0x40800000, RZ ;  /* 0x4080000016067810 */ /* 0x000fe40007ffe1ff */
[-C--:B------:R-:W-:Y:S02]  /*0270*/  IADD3 R17, R7, -R22.reuse, RZ ;  /* 0x8000001607117210 */ /* 0x080fe40007ffe0ff */
[----:B------:R-:W-:Y:S01]  /*0280*/  IADD3 R25, R21, -0x3f400000, RZ ;  /* 0xc0c0000015197810 */ /* 0x000fe20007ffe0ff */
[----:B------:R-:W-:Y:S01]  /*0290*/  FFMA.FTZ R6, R6, R23, -1 ;  /* 0xbf80000006067423 */ /* 0x000fe20000010017 */
[----:B------:R-:W-:Y:S01]  /*02a0*/  I2FP.F32.S32 R22, R22 ;  /* 0x0000001600167245 */ /* 0x000fe20000201400 */
[----:B------:R1:W3:Y:S02]  /*02b0*/  MUFU.EX2 R21, R27 ;  /* 0x0000001b00157308 */ /* 0x0002e40000000800 */
[----:B------:R-:W-:-:S04]  /*02c0*/  FADD.FTZ R17, R17, R6 ;  /* 0x0000000611117221 */ /* 0x000fc80000010000 */
[----:B------:R-:W-:Y:S01]  /*02d0*/  FFMA.FTZ R6, R17, -R2, 0.10546888411045074463 ;  /* 0x3dd8001211067423 */ /* 0x000fe20000010802 */
[----:B-1----:R-:W-:-:S03]  /*02e0*/  FMUL.FTZ R27, R22, 1.1920928955078125e-07 ;  /* 0x34000000161b7820 */ /* 0x002fc60000410000 */
[----:B------:R-:W-:-:S04]  /*02f0*/  FFMA.FTZ R6, R17, R6, -0.13229703903198242188 ;  /* 0xbe0778e011067423 */ /* 0x000fc80000010006 */
[----:B------:R-:W-:-:S04]  /*0300*/  FFMA.FTZ R6, R17, R6, 0.14491446316242218018 ;  /* 0x3e14647511067423 */ /* 0x000fc80000010006 */
[----:B------:R-:W-:-:S04]  /*0310*/  FFMA.FTZ R6, R17, R6, -0.16641564667224884033 ;  /* 0xbe2a68dd11067423 */ /* 0x000fc80000010006 */
[----:B------:R-:W-:-:S04]  /*0320*/  FFMA.FTZ R6, R17, R6, 0.19988867640495300293 ;  /* 0x3e4caf9e11067423 */ /* 0x000fc80000010006 */
[----:B------:R-:W-:-:S04]  /*0330*/  FFMA.FTZ R6, R17, R6, -0.25000196695327758789 ;  /* 0xbe80004211067423 */ /* 0x000fc80000010006 */
[----:B------:R-:W-:Y:S01]  /*0340*/  FFMA.FTZ R16, R17, R6, 0.33333510160446166992 ;  /* 0x3eaaaae611107423 */ /* 0x000fe20000010006 */
[----:B------:R-:W-:-:S03]  /*0350*/  SHF.L.U32 R6, R14, 0x10, RZ ;  /* 0x000000100e067819 */ /* 0x000fc600000006ff */
[C---:B------:R-:W-:Y:S02]  /*0360*/  FFMA.FTZ R16, R17.reuse, R16, -0.5 ;  /* 0xbf00000011107423 */ /* 0x040fe40000010010 */
[----:B------:R-:W-:Y:S02]  /*0370*/  FMUL.FTZ R28, R6, 1.4426950216293334961 ;  /* 0x3fb8aa3b061c7820 */ /* 0x000fe40000410000 */
[----:B------:R-:W-:Y:S01]  /*0380*/  FMUL.FTZ R24, R17, R16 ;  /* 0x0000001011187220 */ /* 0x000fe20000410000 */
[----:B------:R-:W-:-:S03]  /*0390*/  LOP3.LUT R16, R25, 0xff800000, RZ, 0xc0, !PT ;  /* 0xff80000019107812 */ /* 0x000fc600078ec0ff */
[----:B------:R-:W-:Y:S01]  /*03a0*/  FFMA.FTZ R24, R17, R24, R17 ;  /* 0x0000001811187223 */ /* 0x000fe20000010011 */
[----:B------:R-:W-:Y:S01]  /*03b0*/  IADD3 R26, -R16, 0x40800000, RZ ;  /* 0x40800000101a7810 */ /* 0x000fe20007ffe1ff */
[----:B------:R1:W4:Y:S01]  /*03c0*/  MUFU.EX2 R17, R28 ;  /* 0x0000001c00117308 */ /* 0x0003220000000800 */
[----:B------:R-:W-:Y:S01]  /*03d0*/  IADD3 R25, R19, -R16, RZ ;  /* 0x8000001013197210 */ /* 0x000fe20007ffe0ff */
[----:B------:R-:W-:Y:S02]  /*03e0*/  FFMA.FTZ R24, R27, 0.69314718246459960938, R24 ;  /* 0x3f3172181b187823 */ /* 0x000fe40000010018 */
[----:B------:R-:W-:-:S04]  /*03f0*/  FFMA.FTZ R26, R26, R23, -1 ;  /* 0xbf8000001a1a7423 */ /* 0x000fc80000010017 */
[----:B------:R-:W-:Y:S01]  /*0400*/  FADD.FTZ R25, R25, R26 ;  /* 0x0000001a19197221 */ /* 0x000fe20000010000 */
[----:B0123--:R-:W-:Y:S06]  /*0410*/  @!P0 BRA `(.L_x_1000) ;  /* 0x0000000000148947 */ /* 0x00ffec0003800000 */
[----:B------:R-:W-:-:S13]  /*0420*/  ISETP.GE.AND P0, PT, R7, -0x407fffff, PT ;  /* 0xbf8000010700780c */ /* 0x000fda0003f06270 */
[----:B------:R-:W-:-:S05]  /*0430*/  @P0 MOV R22, 0x7f800000 ;  /* 0x7f80000000160802 */ /* 0x000fca0000000f00 */
[C---:B------:R-:W-:Y:S01]  /*0440*/  @P0 FFMA.FTZ R24, R7.reuse, R22, +INF ;  /* 0x7f80000007180423 */ /* 0x040fe20000010016 */
[----:B------:R-:W-:-:S04]  /*0450*/  FSETP.NEU.FTZ.AND P0, PT, R7, RZ, PT ;  /* 0x000000ff0700720b */ /* 0x000fc80003f1d000 */
[----:B------:R-:W-:-:S09]  /*0460*/  FSEL R24, R24, -RZ, P0 ;  /* 0x800000ff18187208 */ /* 0x000fd20000000000 */
.L_x_1000:
[----:B------:R-:W-:Y:S05]  /*0470*/  BSYNC B0 ;  /* 0x0000000000007941 */ /* 0x000fea0003800000 */
.L_x_999:
[----:B------:R-:W-:Y:S01]  /*0480*/  FFMA.FTZ R22, R25, -R2, 0.10546888411045074463 ;  /* 0x3dd8001219167423 */ /* 0x000fe20000010802 */
[----:B------:R-:W-:Y:S01]  /*0490*/  FMUL.FTZ R7, R6, -1.4426950216293334961 ;  /* 0xbfb8aa3b06077820 */ /* 0x000fe20000410000 */
[----:B------:R-:W-:Y:S01]  /*04a0*/  FADD.FTZ R20, R20, 1 ;  /* 0x3f80000014147421 */ /* 0x000fe20000010000 */
[----:B------:R-:W-:Y:S01]  /*04b0*/  FADD.FTZ R21, R21, 1 ;  /* 0x3f80000015157421 */ /* 0x000fe20000010000 */
[----:B------:R-:W-:Y:S01]  /*04c0*/  FFMA.FTZ R26, R25, R22, -0.13229703903198242188 ;  /* 0xbe0778e0191a7423 */ /* 0x000fe20000010016 */
[----:B------:R-:W-:Y:S01]  /*04d0*/  FMUL.FTZ R22, R3, -1.4426950216293334961 ;  /* 0xbfb8aa3b03167820 */ /* 0x000fe20000410000 */
[----:B------:R-:W-:Y:S01]  /*04e0*/  ISETP.GE.U32.AND P0, PT, R19, 0x7f800000, PT ;  /* 0x7f8000001300780c */ /* 0x000fe20003f06070 */
[----:B------:R-:W-:Y:S01]  /*04f0*/  MUFU.EX2 R7, R7 ;  /* 0x0000000700077308 */ /* 0x000fe20000000800 */
[----:B------:R-:W-:Y:S01]  /*0500*/  FFMA.FTZ R26, R25, R26, 0.14491446316242218018 ;  /* 0x3e146475191a7423 */ /* 0x000fe2000001001a */
[----:B------:R-:W-:Y:S01]  /*0510*/  I2FP.F32.S32 R16, R16 ;  /* 0x0000001000107245 */ /* 0x000fe20000201400 */
[----:B------:R-:W-:Y:S01]  /*0520*/  BSSY B0, `(.L_x_1001) ;  /* 0x0000018000007945 */ /* 0x000fe20003800000 */
[----:B------:R-:W-:Y:S01]  /*0530*/  PRMT R13, R13, 0x7632, R13 ;  /* 0x000076320d0d7816 */ /* 0x000fe2000000000d */
[----:B------:R-:W-:-:S02]  /*0540*/  FFMA.FTZ R26, R25, R26, -0.16641564667224884033 ;  /* 0xbe2a68dd191a7423 */ /* 0x000fc4000001001a */
[----:B------:R-:W-:Y:S01]  /*0550*/  FMUL.FTZ R16, R16, 1.1920928955078125e-07 ;  /* 0x3400000010107820 */ /* 0x000fe20000410000 */
[----:B------:R-:W0:Y:S01]  /*0560*/  MUFU.EX2 R22, R22 ;  /* 0x0000001600167308 */ /* 0x000e220000000800 */
[----:B------:R-:W-:-:S04]  /*0570*/  FFMA.FTZ R26, R25, R26, 0.19988867640495300293 ;  /* 0x3e4caf9e191a7423 */ /* 0x000fc8000001001a */
[----:B------:R-:W-:-:S03]  /*0580*/  FFMA.FTZ R26, R25, R26, -0.25000196695327758789 ;  /* 0xbe800042191a7423 */ /* 0x000fc6000001001a */
[----:B------:R-:W1:Y:S01]  /*0590*/  MUFU.RCP R20, R20 ;  /* 0x0000001400147308 */ /* 0x000e620000001000 */
[----:B------:R-:W-:-:S04]  /*05a0*/  FFMA.FTZ R26, R25, R26, 0.33333510160446166992 ;  /* 0x3eaaaae6191a7423 */ /* 0x000fc8000001001a */
[----:B------:R-:W-:-:S03]  /*05b0*/  FFMA.FTZ R26, R25, R26, -0.5 ;  /* 0xbf000000191a7423 */ /* 0x000fc6000001001a */
[----:B------:R-:W2:Y:S01]  /*05c0*/  MUFU.RCP R21, R21 ;  /* 0x0000001500157308 */ /* 0x000ea20000001000 */
[----:B0-----:R-:W-:Y:S01]  /*05d0*/  FADD.FTZ R27, R22, 1 ;  /* 0x3f800000161b7421 */ /* 0x001fe20000010000 */
[----:B------:R-:W-:-:S04]  /*05e0*/  FMUL.FTZ R26, R25, R26 ;  /* 0x0000001a191a7220 */ /* 0x000fc80000410000 */
[----:B------:R-:W-:Y:S02]  /*05f0*/  FFMA.FTZ R25, R25, R26, R25 ;  /* 0x0000001a19197223 */ /* 0x000fe40000010019 */
[----:B------:R0:W3:Y:S02]  /*0600*/  MUFU.RCP R22, R27 ;  /* 0x0000001b00167308 */ /* 0x0000e40000001000 */
[----:B------:R-:W-:Y:S01]  /*0610*/  FFMA.FTZ R25, R16, 0.69314718246459960938, R25 ;  /* 0x3f31721810197823 */ /* 0x000fe20000010019 */
[----:B------:R-:W-:-:S05]  /*0620*/  SHF.L.U32 R16, R13, 0x10, RZ ;  /* 0x000000100d107819 */ /* 0x000fca00000006ff */
[----:B------:R-:W0:Y:S01]  /*0630*/  MUFU.TANH R24, R24 ;  /* 0x0000001800187308 */ /* 0x000e220000002400 */
[----:B-12---:R-:W-:Y:S05]  /*0640*/  @!P0 BRA `(.L_x_1002) ;  /* 0x0000000000148947 */ /* 0x006fea0003800000 */
[----:B------:R-:W-:-:S13]  /*0650*/  ISETP.GE.AND P0, PT, R19, -0x407fffff, PT ;  /* 0xbf8000011300780c */ /* 0x000fda0003f06270 */
[----:B------:R-:W-:-:S05]  /*0660*/  @P0 MOV R26, 0x7f800000 ;  /* 0x7f800000001a0802 */ /* 0x000fca0000000f00 */
[C---:B------:R-:W-:Y:S01]  /*0670*/  @P0 FFMA.FTZ R25, R19.reuse, R26, +INF ;  /* 0x7f80000013190423 */ /* 0x040fe2000001001a */
[----:B------:R-:W-:-:S04]  /*0680*/  FSETP.NEU.FTZ.AND P0, PT, R19, RZ, PT ;  /* 0x000000ff1300720b */ /* 0x000fc80003f1d000 */
[----:B------:R-:W-:-:S09]  /*0690*/  FSEL R25, R25, -RZ, P0 ;  /* 0x800000ff19197208 */ /* 0x000fd20000000000 */
.L_x_1002:
[----:B------:R-:W-:Y:S05]  /*06a0*/  BSYNC B0 ;  /* 0x0000000000007941 */ /* 0x000fea0003800000 */
.L_x_1001:
[----:B------:R-:W-:Y:S01]  /*06b0*/  FMUL.FTZ R19, R16, 1.4426950216293334961 ;  /* 0x3fb8aa3b10137820 */ /* 0x000fe20000410000 */
[----:B------:R-:W1:Y:S01]  /*06c0*/  MUFU.TANH R25, R25 ;  /* 0x0000001900197308 */ /* 0x000e620000002400 */
[----:B------:R-:W-:Y:S01]  /*06d0*/  FADD.FTZ.RZ R26, R18, 1 ;  /* 0x3f800000121a7421 */ /* 0x000fe2000001c000 */
[----:B------:R-:W-:Y:S01]  /*06e0*/  FMUL.FTZ R20, R5, R20 ;  /* 0x0000001405147220 */ /* 0x000fe20000410000 */
[----:B0-----:R-:W-:Y:S01]  /*06f0*/  FFMA.FTZ R5, -R24, R24, 1 ;  /* 0x3f80000018057423 */ /* 0x001fe20000010118 */
[----:B---3--:R-:W-:Y:S01]  /*0700*/  FMUL.FTZ R22, R3, R22 ;  /* 0x0000001603167220 */ /* 0x008fe20000410000 */
[----:B------:R-:W-:Y:S01]  /*0710*/  FMUL.FTZ R13, R12, R21 ;  /* 0x000000150c0d7220 */ /* 0x000fe20000410000 */
[----:B------:R-:W-:Y:S01]  /*0720*/  IADD3 R3, R26, -0x3f400000, RZ ;  /* 0xc0c000001a037810 */ /* 0x000fe20007ffe0ff */
[----:B------:R-:W-:Y:S01]  /*0730*/  FFMA.FTZ R12, R5, R20, R24 ;  /* 0x00000014050c7223 */ /* 0x000fe20000010018 */
[----:B------:R-:W0:Y:S01]  /*0740*/  MUFU.EX2 R19, R19 ;  /* 0x0000001300137308 */ /* 0x000e220000000800 */
[----:B----4-:R-:W-:Y:S01]  /*0750*/  FADD.FTZ.RZ R21, R17, 1 ;  /* 0x3f80000011157421 */ /* 0x010fe2000001c000 */
[----:B------:R-:W-:Y:S01]  /*0760*/  LOP3.LUT R3, R3, 0xff800000, RZ, 0xc0, !PT ;  /* 0xff80000003037812 */ /* 0x000fe200078ec0ff */
[----:B------:R-:W-:Y:S01]  /*0770*/  FADD.FTZ R27, R7, 1 ;  /* 0x3f800000071b7421 */ /* 0x000fe20000010000 */
[----:B------:R-:W-:Y:S01]  /*0780*/  ISETP.GE.U32.AND P0, PT, R18, 0x7f800000, PT ;  /* 0x7f8000001200780c */ /* 0x000fe20003f06070 */
[----:B------:R-:W-:Y:S01]  /*0790*/  BSSY B0, `(.L_x_1003) ;  /* 0x0000046000007945 */ /* 0x000fe20003800000 */
[----:B------:R-:W-:-:S02]  /*07a0*/  IADD3 R24, R21, -0x3f400000, RZ ;  /* 0xc0c0000015187810 */ /* 0x000fc40007ffe0ff */
[----:B------:R-:W2:Y:S01]  /*07b0*/  MUFU.RCP R21, R27 ;  /* 0x0000001b00157308 */ /* 0x000ea20000001000 */
[----:B-1----:R-:W-:-:S04]  /*07c0*/  FFMA.FTZ R20, -R25, R25, 1 ;  /* 0x3f80000019147423 */ /* 0x002fc80000010119 */
[----:B------:R-:W-:Y:S01]  /*07d0*/  FFMA.FTZ R7, R20, R22, R25 ;  /* 0x0000001614077223 */ /* 0x000fe20000010019 */
[----:B------:R-:W-:Y:S02]  /*07e0*/  IADD3 R20, -R3, 0x40800000, RZ ;  /* 0x4080000003147810 */ /* 0x000fe40007ffe1ff */
[----:B------:R-:W-:Y:S01]  /*07f0*/  LOP3.LUT R22, R24, 0xff800000, RZ, 0xc0, !PT ;  /* 0xff80000018167812 */ /* 0x000fe200078ec0ff */
[----:B0-----:R-:W-:Y:S01]  /*0800*/  FADD.FTZ.RZ R5, R19, 1 ;  /* 0x3f80000013057421 */ /* 0x001fe2000001c000 */
[----:B------:R-:W-:Y:S01]  /*0810*/  IADD3 R25, R18, -R3, RZ ;  /* 0x8000000312197210 */ /* 0x000fe20007ffe0ff */
[----:B------:R-:W-:Y:S01]  /*0820*/  FFMA.FTZ R24, R20, R23, -1 ;  /* 0xbf80000014187423 */ /* 0x000fe20000010017 */
[----:B------:R-:W-:Y:S02]  /*0830*/  IADD3 R26, -R22, 0x40800000, RZ ;  /* 0x40800000161a7810 */ /* 0x000fe40007ffe1ff */
[----:B------:R-:W-:Y:S01]  /*0840*/  IADD3 R5, R5, -0x3f400000, RZ ;  /* 0xc0c0000005057810 */ /* 0x000fe20007ffe0ff */
[----:B------:R-:W-:Y:S01]  /*0850*/  FADD.FTZ R25, R25, R24 ;  /* 0x0000001819197221 */ /* 0x000fe20000010000 */
[----:B------:R-:W-:Y:S01]  /*0860*/  I2FP.F32.S32 R3, R3 ;  /* 0x0000000300037245 */ /* 0x000fe20000201400 */
[----:B--2---:R-:W-:Y:S01]  /*0870*/  FMUL.FTZ R6, R6, R21 ;  /* 0x0000001506067220 */ /* 0x004fe20000410000 */
[----:B------:R-:W-:Y:S01]  /*0880*/  LOP3.LUT R20, R5, 0xff800000, RZ, 0xc0, !PT ;  /* 0xff80000005147812 */ /* 0x000fe200078ec0ff */
[----:B------:R-:W-:Y:S01]  /*0890*/  FFMA.FTZ R26, R26, R23, -1 ;  /* 0xbf8000001a1a7423 */ /* 0x000fe20000010017 */
[----:B------:R-:W-:-:S02]  /*08a0*/  IADD3 R5, R17, -R22, RZ ;  /* 0x8000001611057210 */ /* 0x000fc40007ffe0ff */
[----:B------:R-:W-:-:S03]  /*08b0*/  IADD3 R24, -R20, 0x40800000, RZ ;  /* 0x4080000014187810 */ /* 0x000fc60007ffe1ff */
[----:B------:R-:W-:Y:S02]  /*08c0*/  FADD.FTZ R5, R5, R26 ;  /* 0x0000001a05057221 */ /* 0x000fe40000010000 */
[----:B------:R-:W-:Y:S01]  /*08d0*/  FFMA.FTZ R27, R24, R23, -1 ;  /* 0xbf800000181b7423 */ /* 0x000fe20000010017 */
[----:B------:R-:W-:Y:S01]  /*08e0*/  IADD3 R24, R19, -R20, RZ ;  /* 0x8000001413187210 */ /* 0x000fe20007ffe0ff */
[----:B------:R-:W-:Y:S01]  /*08f0*/  FFMA.FTZ R26, R5, -R2, 0.10546888411045074463 ;  /* 0x3dd80012051a7423 */ /* 0x000fe20000010802 */
[----:B------:R-:W-:-:S03]  /*0900*/  I2FP.F32.S32 R20, R20 ;  /* 0x0000001400147245 */ /* 0x000fc60000201400 */
[----:B------:R-:W-:Y:S01]  /*0910*/  FADD.FTZ R21, R24, R27 ;  /* 0x0000001b18157221 */ /* 0x000fe20000010000 */
[----:B------:R-:W-:Y:S01]  /*0920*/  FFMA.FTZ R24, R25, -R2, 0.10546888411045074463 ;  /* 0x3dd8001219187423 */ /* 0x000fe20000010802 */
[----:B------:R-:W-:Y:S01]  /*0930*/  FFMA.FTZ R26, R5, R26, -0.13229703903198242188 ;  /* 0xbe0778e0051a7423 */ /* 0x000fe2000001001a */
[----:B------:R-:W-:Y:S02]  /*0940*/  FMUL.FTZ R20, R20, 1.1920928955078125e-07 ;  /* 0x3400000014147820 */ /* 0x000fe40000410000 */
[----:B------:R-:W-:Y:S01]  /*0950*/  FFMA.FTZ R24, R25, R24, -0.13229703903198242188 ;  /* 0xbe0778e019187423 */ /* 0x000fe20000010018 */
[----:B------:R-:W-:-:S03]  /*0960*/  FFMA.FTZ R26, R5, R26, 0.14491446316242218018 ;  /* 0x3e146475051a7423 */ /* 0x000fc6000001001a */
[----:B------:R-:W-:Y:S01]  /*0970*/  FFMA.FTZ R24, R25, R24, 0.14491446316242218018 ;  /* 0x3e14647519187423 */ /* 0x000fe20000010018 */
[----:B------:R-:W-:-:S03]  /*0980*/  FFMA.FTZ R26, R5, R26, -0.16641564667224884033 ;  /* 0xbe2a68dd051a7423 */ /* 0x000fc6000001001a */
[----:B------:R-:W-:Y:S01]  /*0990*/  FFMA.FTZ R24, R25, R24, -0.16641564667224884033 ;  /* 0xbe2a68dd19187423 */ /* 0x000fe20000010018 */
[----:B------:R-:W-:-:S03]  /*09a0*/  FFMA.FTZ R26, R5, R26, 0.19988867640495300293 ;  /* 0x3e4caf9e051a7423 */ /* 0x000fc6000001001a */
[----:B------:R-:W-:Y:S01]  /*09b0*/  FFMA.FTZ R24, R25, R24, 0.19988867640495300293 ;  /* 0x3e4caf9e19187423 */ /* 0x000fe20000010018 */
[----:B------:R-:W-:-:S03]  /*09c0*/  FFMA.FTZ R26, R5, R26, -0.25000196695327758789 ;  /* 0xbe800042051a7423 */ /* 0x000fc6000001001a */
[----:B------:R-:W-:Y:S01]  /*09d0*/  FFMA.FTZ R24, R25, R24, -0.25000196695327758789 ;  /* 0xbe80004219187423 */ /* 0x000fe20000010018 */
[----:B------:R-:W-:-:S03]  /*09e0*/  FFMA.FTZ R26, R5, R26, 0.33333510160446166992 ;  /* 0x3eaaaae6051a7423 */ /* 0x000fc6000001001a */
[----:B------:R-:W-:Y:S01]  /*09f0*/  FFMA.FTZ R24, R25, R24, 0.33333510160446166992 ;  /* 0x3eaaaae619187423 */ /* 0x000fe20000010018 */
[----:B------:R-:W-:-:S03]  /*0a00*/  FFMA.FTZ R26, R5, R26, -0.5 ;  /* 0xbf000000051a7423 */ /* 0x000fc6000001001a */
[----:B------:R-:W-:Y:S01]  /*0a10*/  FFMA.FTZ R24, R25, R24, -0.5 ;  /* 0xbf00000019187423 */ /* 0x000fe20000010018 */
[----:B------:R-:W-:-:S03]  /*0a20*/  FMUL.FTZ R26, R5, R26 ;  /* 0x0000001a051a7220 */ /* 0x000fc60000410000 */
[----:B------:R-:W-:Y:S01]  /*0a30*/  FMUL.FTZ R24, R25, R24 ;  /* 0x0000001819187220 */ /* 0x000fe20000410000 */
[----:B------:R-:W-:-:S03]  /*0a40*/  FFMA.FTZ R26, R5, R26, R5 ;  /* 0x0000001a051a7223 */ /* 0x000fc60000010005 */
[----:B------:R-:W-:Y:S01]  /*0a50*/  FFMA.FTZ R25, R25, R24, R25 ;  /* 0x0000001819197223 */ /* 0x000fe20000010019 */
[----:B------:R-:W-:-:S04]  /*0a60*/  FFMA.FTZ R24, R21, -R2, 0.10546888411045074463 ;  /* 0x3dd8001215187423 */ /* 0x000fc80000010802 */
[----:B------:R-:W-:Y:S01]  /*0a70*/  FFMA.FTZ R28, R21, R24, -0.13229703903198242188 ;  /* 0xbe0778e0151c7423 */ /* 0x000fe20000010018 */
[----:B------:R-:W-:-:S03]  /*0a80*/  FMUL.FTZ R24, R3, 1.1920928955078125e-07 ;  /* 0x3400000003187820 */ /* 0x000fc60000410000 */
[----:B------:R-:W-:Y:S01]  /*0a90*/  FFMA.FTZ R28, R21, R28, 0.14491446316242218018 ;  /* 0x3e146475151c7423 */ /* 0x000fe2000001001c */
[----:B------:R-:W-:Y:S01]  /*0aa0*/  FFMA.FTZ R5, R24, 0.69314718246459960938, R25 ;  /* 0x3f31721818057823 */ /* 0x000fe20000010019 */
[----:B------:R-:W-:Y:S02]  /*0ab0*/  SHF.L.U32 R25, R15, 0x10, RZ ;  /* 0x000000100f197819 */ /* 0x000fe400000006ff */
[----:B------:R-:W-:-:S03]  /*0ac0*/  FFMA.FTZ R28, R21, R28, -0.16641564667224884033 ;  /* 0xbe2a68dd151c7423 */ /* 0x000fc6000001001c */
[----:B------:R-:W-:Y:S01]  /*0ad0*/  FMUL.FTZ R24, R25, 1.4426950216293334961 ;  /* 0x3fb8aa3b19187820 */ /* 0x000fe20000410000 */
[----:B------:R-:W-:-:S04]  /*0ae0*/  FFMA.FTZ R28, R21, R28, 0.19988867640495300293 ;  /* 0x3e4caf9e151c7423 */ /* 0x000fc8000001001c */
[C---:B------:R-:W-:Y:S01]  /*0af0*/  FFMA.FTZ R28, R21.reuse, R28, -0.25000196695327758789 ;  /* 0xbe800042151c7423 */ /* 0x040fe2000001001c */
[----:B------:R-:W0:Y:S03]  /*0b00*/  MUFU.EX2 R24, R24 ;  /* 0x0000001800187308 */ /* 0x000e260000000800 */
[----:B------:R-:W-:-:S04]  /*0b10*/  FFMA.FTZ R28, R21, R28, 0.33333510160446166992 ;  /* 0x3eaaaae6151c7423 */ /* 0x000fc8000001001c */
[----:B------:R-:W-:-:S04]  /*0b20*/  FFMA.FTZ R28, R21, R28, -0.5 ;  /* 0xbf000000151c7423 */ /* 0x000fc8000001001c */
[----:B------:R-:W-:-:S04]  /*0b30*/  FMUL.FTZ R28, R21, R28 ;  /* 0x0000001c151c7220 */ /* 0x000fc80000410000 */
[----:B------:R-:W-:Y:S01]  /*0b40*/  FFMA.FTZ R3, R21, R28, R21 ;  /* 0x0000001c15037223 */ /* 0x000fe20000010015 */
[----:B0-----:R-:W-:-:S03]  /*0b50*/  FADD.FTZ.RZ R21, R24, 1 ;  /* 0x3f80000018157421 */ /* 0x001fc6000001c000 */
[----:B------:R-:W-:Y:S02]  /*0b60*/  FFMA.FTZ R3, R20, 0.69314718246459960938, R3 ;  /* 0x3f31721814037823 */ /* 0x000fe40000010003 */
[----:B------:R-:W-:-:S04]  /*0b70*/  IADD3 R21, R21, -0x3f400000, RZ ;  /* 0xc0c0000015157810 */ /* 0x000fc80007ffe0ff */
[----:B------:R-:W-:Y:S01]  /*0b80*/  LOP3.LUT R21, R21, 0xff800000, RZ, 0xc0, !PT ;  /* 0xff80000015157812 */ /* 0x000fe200078ec0ff */
[----:B------:R-:W-:Y:S06]  /*0b90*/  @!P0 BRA `(.L_x_1004) ;  /* 0x0000000000148947 */ /* 0x000fec0003800000 */
[----:B------:R-:W-:-:S13]  /*0ba0*/  ISETP.GE.AND P0, PT, R18, -0x407fffff, PT ;  /* 0xbf8000011200780c */ /* 0x000fda0003f06270 */
[----:B------:R-:W-:-:S05]  /*0bb0*/  @P0 MOV R27, 0x7f800000 ;  /* 0x7f800000001b0802 */ /* 0x000fca0000000f00 */
[C---:B------:R-:W-:Y:S01]  /*0bc0*/  @P0 FFMA.FTZ R5, R18.reuse, R27, +INF ;  /* 0x7f80000012050423 */ /* 0x040fe2000001001b */
[----:B------:R-:W-:-:S04]  /*0bd0*/  FSETP.NEU.FTZ.AND P0, PT, R18, RZ, PT ;  /* 0x000000ff1200720b */ /* 0x000fc80003f1d000 */
[----:B------:R-:W-:-:S09]  /*0be0*/  FSEL R5, R5, -RZ, P0 ;  /* 0x800000ff05057208 */ /* 0x000fd20000000000 */
.L_x_1004:
[----:B------:R-:W-:Y:S05]  /*0bf0*/  BSYNC B0 ;  /* 0x0000000000007941 */ /* 0x000fea0003800000 */
.L_x_1003:
[----:B------:R-:W-:Y:S01]  /*0c00*/  ISETP.GE.U32.AND P0, PT, R19, 0x7f800000, PT ;  /* 0x7f8000001300780c */ /* 0x000fe20003f06070 */
[----:B------:R-:W-:Y:S01]  /*0c10*/  BSSY B0, `(.L_x_1005) ;  /* 0x000000d000007945 */ /* 0x000fe20003800000 */
[----:B------:R-:W-:Y:S02]  /*0c20*/  IADD3 R18, -R21, 0x40800000, RZ ;  /* 0x4080000015127810 */ /* 0x000fe40007ffe1ff */
[----:B------:R-:W-:Y:S02]  /*0c30*/  IADD3 R29, R24, -R21, RZ ;  /* 0x80000015181d7210 */ /* 0x000fe40007ffe0ff */
[----:B------:R-:W-:Y:S01]  /*0c40*/  PRMT R14, R14, 0x7632, R14 ;  /* 0x000076320e0e7816 */ /* 0x000fe2000000000e */
[----:B------:R-:W-:-:S03]  /*0c50*/  FFMA.FTZ R18, R18, R23, -1 ;  /* 0xbf80000012127423 */ /* 0x000fc60000010017 */
[----:B------:R-:W-:Y:S01]  /*0c60*/  SHF.L.U32 R14, R14, 0x10, RZ ;  /* 0x000000100e0e7819 */ /* 0x000fe200000006ff */
[----:B------:R-:W-:Y:S02]  /*0c70*/  FADD.FTZ R29, R29, R18 ;  /* 0x000000121d1d7221 */ /* 0x000fe40000010000 */
[----:B------:R-:W-:Y:S05]  /*0c80*/  @!P0 BRA `(.L_x_1006) ;  /* 0x0000000000148947 */ /* 0x000fea0003800000 */
[----:B------:R-:W-:-:S13]  /*0c90*/  ISETP.GE.AND P0, PT, R19, -0x407fffff, PT ;  /* 0xbf8000011300780c */ /* 0x000fda0003f06270 */
[----:B------:R-:W-:-:S05]  /*0ca0*/  @P0 MOV R18, 0x7f800000 ;  /* 0x7f80000000120802 */ /* 0x000fca0000000f00 */
[C---:B------:R-:W-:Y:S01]  /*0cb0*/  @P0 FFMA.FTZ R3, R19.reuse, R18, +INF ;  /* 0x7f80000013030423 */ /* 0x040fe20000010012 */
[----:B------:R-:W-:-:S04]  /*0cc0*/  FSETP.NEU.FTZ.AND P0, PT, R19, RZ, PT ;  /* 0x000000ff1300720b */ /* 0x000fc80003f1d000 */
[----:B------:R-:W-:-:S09]  /*0cd0*/  FSEL R3, R3, -RZ, P0 ;  /* 0x800000ff03037208 */ /* 0x000fd20000000000 */
.L_x_1006:
[----:B------:R-:W-:Y:S05]  /*0ce0*/  BSYNC B0 ;  /* 0x0000000000007941 */ /* 0x000fea0003800000 */
.L_x_1005:
[----:B------:R-:W-:Y:S01]  /*0cf0*/  FMUL.FTZ R20, R14, 1.4426950216293334961 ;  /* 0x3fb8aa3b0e147820 */ /* 0x000fe20000410000 */
[----:B------:R-:W-:Y:S01]  /*0d00*/  FFMA.FTZ R18, R29, -R2, 0.10546888411045074463 ;  /* 0x3dd800121d127423 */ /* 0x000fe20000010802 */
[----:B------:R-:W-:Y:S01]  /*0d10*/  ISETP.GE.U32.AND P0, PT, R17, 0x7f800000, PT ;  /* 0x7f8000001100780c */ /* 0x000fe20003f06070 */
[----:B------:R-:W-:Y:S01]  /*0d20*/  BSSY B0, `(.L_x_1007) ;  /* 0x000000f000007945 */ /* 0x000fe20003800000 */
[----:B------:R-:W-:Y:S01]  /*0d30*/  I2FP.F32.S32 R22, R22 ;  /* 0x0000001600167245 */ /* 0x000fe20000201400 */
[C---:B------:R-:W-:Y:S01]  /*0d40*/  FFMA.FTZ R18, R29.reuse, R18, -0.13229703903198242188 ;  /* 0xbe0778e01d127423 */ /* 0x040fe20000010012 */
[----:B------:R-:W0:Y:S03]  /*0d50*/  MUFU.EX2 R20, R20 ;  /* 0x0000001400147308 */ /* 0x000e260000000800 */
[----:B------:R-:W-:Y:S01]  /*0d60*/  FFMA.FTZ R18, R29, R18, 0.14491446316242218018 ;  /* 0x3e1464751d127423 */ /* 0x000fe20000010012 */
[----:B------:R-:W-:-:S03]  /*0d70*/  FMUL.FTZ R19, R22, 1.1920928955078125e-07 ;  /* 0x3400000016137820 */ /* 0x000fc60000410000 */
[----:B------:R-:W-:Y:S01]  /*0d80*/  FFMA.FTZ R22, R29, R18, -0.16641564667224884033 ;  /* 0xbe2a68dd1d167423 */ /* 0x000fe20000010012 */
[----:B------:R-:W-:-:S03]  /*0d90*/  FFMA.FTZ R18, R19, 0.69314718246459960938, R26 ;  /* 0x3f31721813127823 */ /* 0x000fc6000001001a */
[----:B------:R-:W-:Y:S01]  /*0da0*/  FFMA.FTZ R22, R29, R22, 0.19988867640495300293 ;  /* 0x3e4caf9e1d167423 */ /* 0x000fe20000010016 */
[----:B------:R-:W-:Y:S06]  /*0db0*/  @!P0 BRA `(.L_x_1008) ;  /* 0x0000000000148947 */ /* 0x000fec0003800000 */
[----:B------:R-:W-:-:S13]  /*0dc0*/  ISETP.GE.AND P0, PT, R17, -0x407fffff, PT ;  /* 0xbf8000011100780c */ /* 0x000fda0003f06270 */
[----:B------:R-:W-:-:S05]  /*0dd0*/  @P0 MOV R26, 0x7f800000 ;  /* 0x7f800000001a0802 */ /* 0x000fca0000000f00 */
[C---:B------:R-:W-:Y:S01]  /*0de0*/  @P0 FFMA.FTZ R18, R17.reuse, R26, +INF ;  /* 0x7f80000011120423 */ /* 0x040fe2000001001a */
[----:B------:R-:W-:-:S04]  /*0df0*/  FSETP.NEU.FTZ.AND P0, PT, R17, RZ, PT ;  /* 0x000000ff1100720b */ /* 0x000fc80003f1d000 */
[----:B------:R-:W-:-:S09]  /*0e00*/  FSEL R18, R18, -RZ, P0 ;  /* 0x800000ff12127208 */ /* 0x000fd20000000000 */
.L_x_1008:
[----:B------:R-:W-:Y:S05]  /*0e10*/  BSYNC B0 ;  /* 0x0000000000007941 */ /* 0x000fea0003800000 */
.L_x_1007:
[----:B------:R-:W-:Y:S01]  /*0e20*/  FFMA.FTZ R22, R29, R22, -0.25000196695327758789 ;  /* 0xbe8000421d167423 */ /* 0x000fe20000010016 */
[C---:B0-----:R-:W-:Y:S01]  /*0e30*/  FADD.FTZ.RZ R17, R20.reuse, 1 ;  /* 0x3f80000014117421 */ /* 0x041fe2000001c000 */
[----:B------:R-:W-:Y:S01]  /*0e40*/  FMUL.FTZ R19, R25, -1.4426950216293334961 ;  /* 0xbfb8aa3b19137820 */ /* 0x000fe20000410000 */
[----:B------:R-:W-:Y:S01]  /*0e50*/  ISETP.GE.U32.AND P0, PT, R20, 0x7f800000, PT ;  /* 0x7f8000001400780c */ /* 0x000fe20003f06070 */
[----:B------:R-:W-:Y:S01]  /*0e60*/  FFMA.FTZ R22, R29, R22, 0.33333510160446166992 ;  /* 0x3eaaaae61d167423 */ /* 0x000fe20000010016 */
[----:B------:R-:W-:Y:S01]  /*0e70*/  I2FP.F32.S32 R21, R21 ;  /* 0x0000001500157245 */ /* 0x000fe20000201400 */
[----:B------:R-:W-:Y:S01]  /*0e80*/  BSSY B0, `(.L_x_1009) ;  /* 0x000002a000007945 */ /* 0x000fe20003800000 */
[----:B------:R-:W-:Y:S01]  /*0e90*/  IADD3 R17, R17, -0x3f400000, RZ ;  /* 0xc0c0000011117810 */ /* 0x000fe20007ffe0ff */
[----:B------:R-:W-:Y:S01]  /*0ea0*/  FFMA.FTZ R22, R29, R22, -0.5 ;  /* 0xbf0000001d167423 */ /* 0x000fe20000010016 */
[----:B------:R-:W0:Y:S01]  /*0eb0*/  MUFU.EX2 R19, R19 ;  /* 0x0000001300137308 */ /* 0x000e220000000800 */
[----:B------:R-:W-:Y:S01]  /*0ec0*/  FMUL.FTZ R21, R21, 1.1920928955078125e-07 ;  /* 0x3400000015157820 */ /* 0x000fe20000410000 */
[----:B------:R-:W-:Y:S01]  /*0ed0*/  LOP3.LUT R27, R17, 0xff800000, RZ, 0xc0, !PT ;  /* 0xff800000111b7812 */ /* 0x000fe200078ec0ff */
[----:B------:R-:W-:Y:S01]  /*0ee0*/  FMUL.FTZ R22, R29, R22 ;  /* 0x000000161d167220 */ /* 0x000fe20000410000 */
[----:B------:R-:W-:-:S02]  /*0ef0*/  ISETP.GE.U32.AND P1, PT, R24, 0x7f800000, PT ;  /* 0x7f8000001800780c */ /* 0x000fc40003f26070 */
[----:B------:R-:W-:Y:S01]  /*0f00*/  IADD3 R26, -R27, 0x40800000, RZ ;  /* 0x408000001b1a7810 */ /* 0x000fe20007ffe1ff */
[----:B------:R-:W-:Y:S01]  /*0f10*/  FFMA.FTZ R22, R29, R22, R29 ;  /* 0x000000161d167223 */ /* 0x000fe2000001001d */
[-C--:B------:R-:W-:Y:S02]  /*0f20*/  IADD3 R29, R20, -R27.reuse, RZ ;  /* 0x8000001b141d7210 */ /* 0x080fe40007ffe0ff */
[----:B------:R-:W-:Y:S01]  /*0f30*/  I2FP.F32.S32 R27, R27 ;  /* 0x0000001b001b7245 */ /* 0x000fe20000201400 */
[----:B------:R-:W-:Y:S01]  /*0f40*/  FFMA.FTZ R26, R26, R23, -1 ;  /* 0xbf8000001a1a7423 */ /* 0x000fe20000010017 */
[----:B------:R-:W-:-:S03]  /*0f50*/  FFMA.FTZ R22, R21, 0.69314718246459960938, R22 ;  /* 0x3f31721815167823 */ /* 0x000fc60000010016 */
[----:B------:R-:W-:Y:S01]  /*0f60*/  FADD.FTZ R29, R29, R26 ;  /* 0x0000001a1d1d7221 */ /* 0x000fe20000010000 */
[----:B0-----:R-:W-:Y:S01]  /*0f70*/  FADD.FTZ R17, R19, 1 ;  /* 0x3f80000013117421 */ /* 0x001fe20000010000 */
[----:B------:R-:W-:Y:S02]  /*0f80*/  PRMT R19, R15, 0x7632, R19 ;  /* 0x000076320f137816 */ /* 0x000fe40000000013 */
[----:B------:R-:W-:Y:S02]  /*0f90*/  FFMA.FTZ R26, R29, -R2, 0.10546888411045074463 ;  /* 0x3dd800121d1a7423 */ /* 0x000fe40000010802 */
[----:B------:R-:W-:Y:S02]  /*0fa0*/  SHF.L.U32 R19, R19, 0x10, RZ ;  /* 0x0000001013137819 */ /* 0x000fe400000006ff */
[C---:B------:R-:W-:Y:S02]  /*0fb0*/  FFMA.FTZ R28, R29.reuse, R26, -0.13229703903198242188 ;  /* 0xbe0778e01d1c7423 */ /* 0x040fe4000001001a */
[----:B------:R-:W0:Y:S02]  /*0fc0*/  MUFU.RCP R26, R17 ;  /* 0x00000011001a7308 */ /* 0x000e240000001000 */
[----:B------:R-:W-:Y:S01]  /*0fd0*/  FFMA.FTZ R28, R29, R28, 0.14491446316242218018 ;  /* 0x3e1464751d1c7423 */ /* 0x000fe2000001001c */
[----:B------:R-:W-:-:S03]  /*0fe0*/  FMUL.FTZ R15, R19, 1.4426950216293334961 ;  /* 0x3fb8aa3b130f7820 */ /* 0x000fc60000410000 */
[----:B------:R-:W-:-:S03]  /*0ff0*/  FFMA.FTZ R28, R29, R28, -0.16641564667224884033 ;  /* 0xbe2a68dd1d1c7423 */ /* 0x000fc6000001001c */
[----:B------:R-:W1:Y:S01]  /*1000*/  MUFU.EX2 R15, R15 ;  /* 0x0000000f000f7308 */ /* 0x000e620000000800 */
[----:B------:R-:W-:-:S04]  /*1010*/  FFMA.FTZ R28, R29, R28, 0.19988867640495300293 ;  /* 0x3e4caf9e1d1c7423 */ /* 0x000fc8000001001c */
[----:B------:R-:W-:Y:S01]  /*1020*/  FFMA.FTZ R28, R29, R28, -0.25000196695327758789 ;  /* 0xbe8000421d1c7423 */ /* 0x000fe2000001001c */
[----:B0-----:R-:W-:-:S03]  /*1030*/  FMUL.FTZ R17, R25, R26 ;  /* 0x0000001a19117220 */ /* 0x001fc60000410000 */
[----:B------:R-:W-:Y:S01]  /*1040*/  FFMA.FTZ R28, R29, R28, 0.33333510160446166992 ;  /* 0x3eaaaae61d1c7423 */ /* 0x000fe2000001001c */
[----:B------:R-:W-:-:S03]  /*1050*/  FMUL.FTZ R26, R27, 1.1920928955078125e-07 ;  /* 0x340000001b1a7820 */ /* 0x000fc60000410000 */
[----:B------:R-:W-:-:S04]  /*1060*/  FFMA.FTZ R28, R29, R28, -0.5 ;  /* 0xbf0000001d1c7423 */ /* 0x000fc8000001001c */
[----:B------:R-:W-:Y:S01]  /*1070*/  FMUL.FTZ R28, R29, R28 ;  /* 0x0000001c1d1c7220 */ /* 0x000fe20000410000 */
[----:B-1----:R-:W-:-:S03]  /*1080*/  FADD.FTZ.RZ R25, R15, 1 ;  /* 0x3f8000000f197421 */ /* 0x002fc6000001c000 */
[----:B------:R-:W-:Y:S02]  /*1090*/  FFMA.FTZ R29, R29, R28, R29 ;  /* 0x0000001c1d1d7223 */ /* 0x000fe4000001001d */
[----:B------:R-:W-:Y:S02]  /*10a0*/  IADD3 R25, R25, -0x3f400000, RZ ;  /* 0xc0c0000019197810 */ /* 0x000fe40007ffe0ff */
[----:B------:R-:W-:Y:S01]  /*10b0*/  FFMA.FTZ R21, R26, 0.69314718246459960938, R29 ;  /* 0x3f3172181a157823 */ /* 0x000fe2000001001d */
[----:B------:R-:W-:Y:S06]  /*10c0*/  @!P0 BRA `(.L_x_1010) ;  /* 0x0000000000148947 */ /* 0x000fec0003800000 */
[----:B------:R-:W-:-:S13]  /*10d0*/  ISETP.GE.AND P0, PT, R20, -0x407fffff, PT ;  /* 0xbf8000011400780c */ /* 0x000fda0003f06270 */
[----:B------:R-:W-:-:S05]  /*10e0*/  @P0 MOV R27, 0x7f800000 ;  /* 0x7f800000001b0802 */ /* 0x000fca0000000f00 */
[C---:B------:R-:W-:Y:S01]  /*10f0*/  @P0 FFMA.FTZ R21, R20.reuse, R27, +INF ;  /* 0x7f80000014150423 */ /* 0x040fe2000001001b */
[----:B------:R-:W-:-:S04]  /*1100*/  FSETP.NEU.FTZ.AND P0, PT, R20, RZ, PT ;  /* 0x000000ff1400720b */ /* 0x000fc80003f1d000 */
[----:B------:R-:W-:-:S09]  /*1110*/  FSEL R21, R21, -RZ, P0 ;  /* 0x800000ff15157208 */ /* 0x000fd20000000000 */
.L_x_1010:
[----:B------:R-:W-:Y:S05]  /*1120*/  BSYNC B0 ;  /* 0x0000000000007941 */ /* 0x000fea0003800000 */
.L_x_1009:
[----:B------:R-:W-:Y:S01]  /*1130*/  BSSY B0, `(.L_x_1011) ;  /* 0x0000008000007945 */ /* 0x000fe20003800000 */
[----:B------:R-:W-:-:S03]  /*1140*/  LOP3.LUT R20, R25, 0xff800000, RZ, 0xc0, !PT ;  /* 0xff80000019147812 */ /* 0x000fc600078ec0ff */
[----:B------:R-:W-:Y:S05]  /*1150*/  @!P1 BRA `(.L_x_1012) ;  /* 0x0000000000149947 */ /* 0x000fea0003800000 */
[----:B------:R-:W-:-:S13]  /*1160*/  ISETP.GE.AND P0, PT, R24, -0x407fffff, PT ;  /* 0xbf8000011800780c */ /* 0x000fda0003f06270 */
[----:B------:R-:W-:-:S05]  /*1170*/  @P0 MOV R25, 0x7f800000 ;  /* 0x7f80000000190802 */ /* 0x000fca0000000f00 */
[C---:B------:R-:W-:Y:S01]  /*1180*/  @P0 FFMA.FTZ R22, R24.reuse, R25, +INF ;  /* 0x7f80000018160423 */ /* 0x040fe20000010019 */
[----:B------:R-:W-:-:S04]  /*1190*/  FSETP.NEU.FTZ.AND P0, PT, R24, RZ, PT ;  /* 0x000000ff1800720b */ /* 0x000fc80003f1d000 */
[----:B------:R-:W-:-:S09]  /*11a0*/  FSEL R22, R22, -RZ, P0 ;  /* 0x800000ff16167208 */ /* 0x000fd20000000000 */
.L_x_1012:
[----:B------:R-:W-:Y:S05]  /*11b0*/  BSYNC B0 ;  /* 0x0000000000007941 */ /* 0x000fea0003800000 */
.L_x_1011:
[----:B------:R-:W-:Y:S01]  /*11c0*/  IADD3 R24, -R20, 0x40800000, RZ ;  /* 0x4080000014187810 */ /* 0x000fe20007ffe1ff */
[----:B------:R-:W-:Y:S01]  /*11d0*/  FMUL.FTZ R26, R16, -1.4426950216293334961 ;  /* 0xbfb8aa3b101a7820 */ /* 0x000fe20000410000 */
[-C--:B------:R-:W-:Y:S01]  /*11e0*/  IADD3 R27, R15, -R20.reuse, RZ ;  /* 0x800000140f1b7210 */ /* 0x080fe20007ffe0ff */
[----:B------:R-:W-:Y:S01]  /*11f0*/  FMUL.FTZ R28, R14, -1.4426950216293334961 ;  /* 0xbfb8aa3b0e1c7820 */ /* 0x000fe20000410000 */
[----:B------:R-:W-:Y:S01]  /*1200*/  FMUL.FTZ R29, R19, -1.4426950216293334961 ;  /* 0xbfb8aa3b131d7820 */ /* 0x000fe20000410000 */
[----:B------:R-:W-:Y:S01]  /*1210*/  FFMA.FTZ R24, R24, R23, -1 ;  /* 0xbf80000018187423 */ /* 0x000fe20000010017 */
[----:B------:R-:W0:Y:S01]  /*1220*/  MUFU.EX2 R25, R26 ;  /* 0x0000001a00197308 */ /* 0x000e220000000800 */
[----:B------:R-:W-:Y:S01]  /*1230*/  ISETP.GE.U32.AND P0, PT, R15, 0x7f800000, PT ;  /* 0x7f8000000f00780c */ /* 0x000fe20003f06070 */
[----:B------:R-:W-:Y:S01]  /*1240*/  BSSY B0, `(.L_x_1013) ;  /* 0x0000022000007945 */ /* 0x000fe20003800000 */
[----:B------:R-:W-:Y:S01]  /*1250*/  FADD.FTZ R27, R27, R24 ;  /* 0x000000181b1b7221 */ /* 0x000fe20000010000 */
[----:B------:R-:W-:-:S03]  /*1260*/  I2FP.F32.S32 R20, R20 ;  /* 0x0000001400147245 */ /* 0x000fc60000201400 */
[C---:B------:R-:W-:Y:S01]  /*1270*/  FFMA.FTZ R2, R27.reuse, -R2, 0.10546888411045074463 ;  /* 0x3dd800121b027423 */ /* 0x040fe20000010802 */
[----:B------:R-:W1:Y:S01]  /*1280*/  MUFU.EX2 R23, R28 ;  /* 0x0000001c00177308 */ /* 0x000e620000000800 */
[----:B------:R-:W-:Y:S02]  /*1290*/  FMUL.FTZ R20, R20, 1.1920928955078125e-07 ;  /* 0x3400000014147820 */ /* 0x000fe40000410000 */
[----:B------:R-:W-:-:S04]  /*12a0*/  FFMA.FTZ R2, R27, R2, -0.13229703903198242188 ;  /* 0xbe0778e01b027423 */ /* 0x000fc80000010002 */
[----:B------:R-:W-:Y:S01]  /*12b0*/  FFMA.FTZ R2, R27, R2, 0.14491446316242218018 ;  /* 0x3e1464751b027423 */ /* 0x000fe20000010002 */
[----:B------:R-:W2:Y:S01]  /*12c0*/  MUFU.EX2 R24, R29 ;  /* 0x0000001d00187308 */ /* 0x000ea20000000800 */
[----:B0-----:R-:W-:Y:S02]  /*12d0*/  FADD.FTZ R25, R25, 1 ;  /* 0x3f80000019197421 */ /* 0x001fe40000010000 */
[----:B------:R-:W-:-:S04]  /*12e0*/  FFMA.FTZ R2, R27, R2, -0.16641564667224884033 ;  /* 0xbe2a68dd1b027423 */ /* 0x000fc80000010002 */
[----:B------:R-:W-:Y:S01]  /*12f0*/  FFMA.FTZ R2, R27, R2, 0.19988867640495300293 ;  /* 0x3e4caf9e1b027423 */ /* 0x000fe20000010002 */
[----:B------:R-:W0:Y:S01]  /*1300*/  MUFU.RCP R25, R25 ;  /* 0x0000001900197308 */ /* 0x000e220000001000 */
[----:B-1----:R-:W-:Y:S02]  /*1310*/  FADD.FTZ R23, R23, 1 ;  /* 0x3f80000017177421 */ /* 0x002fe40000010000 */
[----:B------:R-:W-:-:S04]  /*1320*/  FFMA.FTZ R2, R27, R2, -0.25000196695327758789 ;  /* 0xbe8000421b027423 */ /* 0x000fc80000010002 */
[C---:B------:R-:W-:Y:S01]  /*1330*/  FFMA.FTZ R2, R27.reuse, R2, 0.33333510160446166992 ;  /* 0x3eaaaae61b027423 */ /* 0x040fe20000010002 */
[----:B------:R-:W1:Y:S01]  /*1340*/  MUFU.RCP R23, R23 ;  /* 0x0000001700177308 */ /* 0x000e620000001000 */
[----:B--2---:R-:W-:Y:S02]  /*1350*/  FADD.FTZ R24, R24, 1 ;  /* 0x3f80000018187421 */ /* 0x004fe40000010000 */
[----:B------:R-:W-:-:S04]  /*1360*/  FFMA.FTZ R2, R27, R2, -0.5 ;  /* 0xbf0000001b027423 */ /* 0x000fc80000010002 */
[C---:B------:R-:W-:Y:S01]  /*1370*/  FMUL.FTZ R2, R27.reuse, R2 ;  /* 0x000000021b027220 */ /* 0x040fe20000410000 */
[----:B------:R-:W2:Y:S03]  /*1380*/  MUFU.RCP R24, R24 ;  /* 0x0000001800187308 */ /* 0x000ea60000001000 */
[----:B------:R-:W-:-:S04]  /*1390*/  FFMA.FTZ R27, R27, R2, R27 ;  /* 0x000000021b1b7223 */ /* 0x000fc8000001001b */
[----:B------:R-:W-:Y:S01]  /*13a0*/  FFMA.FTZ R2, R20, 0.69314718246459960938, R27 ;  /* 0x3f31721814027823 */ /* 0x000fe2000001001b */
[----:B------:R3:W4:Y:S08]  /*13b0*/  MUFU.TANH R26, R5 ;  /* 0x00000005001a7308 */ /* 0x0007300000002400 */
[----:B------:R-:W0:Y:S08]  /*13c0*/  MUFU.TANH R3, R3 ;  /* 0x0000000300037308 */ /* 0x000e300000002400 */
[----:B------:R3:W0:Y:S08]  /*13d0*/  MUFU.TANH R29, R18 ;  /* 0x00000012001d7308 */ /* 0x0006300000002400 */
[----:B------:R-:W0:Y:S08]  /*13e0*/  MUFU.TANH R21, R21 ;  /* 0x0000001500157308 */ /* 0x000e300000002400 */
[----:B------:R-:W0:Y:S01]  /*13f0*/  MUFU.TANH R22, R22 ;  /* 0x0000001600167308 */ /* 0x000e220000002400 */
[----:B-1234-:R-:W-:Y:S05]  /*1400*/  @!P0 BRA `(.L_x_1014) ;  /* 0x0000000000148947 */ /* 0x01efea0003800000 */
[----:B------:R-:W-:-:S13]  /*1410*/  ISETP.GE.AND P0, PT, R15, -0x407fffff, PT ;  /* 0xbf8000010f00780c */ /* 0x000fda0003f06270 */
[----:B------:R-:W-:-:S05]  /*1420*/  @P0 MOV R18, 0x7f800000 ;  /* 0x7f80000000120802 */ /* 0x000fca0000000f00 */
[C---:B------:R-:W-:Y:S01]  /*1430*/  @P0 FFMA.FTZ R2, R15.reuse, R18, +INF ;  /* 0x7f8000000f020423 */ /* 0x040fe20000010012 */
[----:B------:R-:W-:-:S04]  /*1440*/  FSETP.NEU.FTZ.AND P0, PT, R15, RZ, PT ;  /* 0x000000ff0f00720b */ /* 0x000fc80003f1d000 */
[----:B------:R-:W-:-:S09]  /*1450*/  FSEL R2, R2, -RZ, P0 ;  /* 0x800000ff02027208 */ /* 0x000fd20000000000 */
.L_x_1014:
[----:B------:R-:W-:Y:S05]  /*1460*/  BSYNC B0 ;  /* 0x0000000000007941 */ /* 0x000fea0003800000 */
.L_x_1013:
[----:B------:R-:W1:Y:S01]  /*1470*/  MUFU.TANH R2, R2 ;  /* 0x0000000200027308 */ /* 0x000e620000002400 */
[----:B0-----:R-:W-:Y:S01]  /*1480*/  FMUL.FTZ R25, R16, R25 ;  /* 0x0000001910197220 */ /* 0x001fe20000410000 */
[----:B------:R-:W-:Y:S01]  /*1490*/  FMUL.FTZ R16, R14, R23 ;  /* 0x000000170e107220 */ /* 0x000fe20000410000 */
[----:B------:R-:W-:Y:S01]  /*14a0*/  FMUL.FTZ R19, R19, R24 ;  /* 0x0000001813137220 */ /* 0x000fe20000410000 */
[----:B------:R-:W0:Y:S01]  /*14b0*/  LDC.64 R14, c[0x0][0x218] ;  /* 0x00008600ff0e7b82 */ /* 0x000e220000000a00 */
[----:B------:R-:W-:Y:S01]  /*14c0*/  FFMA.FTZ R5, -R26, R26, 1 ;  /* 0x3f8000001a057423 */ /* 0x000fe2000001011a */
[----:B------:R-:W-:Y:S01]  /*14d0*/  FFMA.FTZ R20, -R21, R21, 1 ;  /* 0x3f80000015147423 */ /* 0x000fe20000010115 */
[----:B------:R-:W-:Y:S02]  /*14e0*/  FFMA.FTZ R18, -R3, R3, 1 ;  /* 0x3f80000003127423 */ /* 0x000fe40000010103 */
[----:B------:R-:W-:Y:S01]  /*14f0*/  FFMA.FTZ R13, R5, R13, R26 ;  /* 0x0000000d050d7223 */ /* 0x000fe2000001001a */
[----:B------:R-:W-:Y:S01]  /*1500*/  FFMA.FTZ R5, -R22, R22, 1 ;  /* 0x3f80000016057423 */ /* 0x000fe20000010116 */
[----:B------:R-:W-:Y:S01]  /*1510*/  FFMA.FTZ R21, R20, R16, R21 ;  /* 0x0000001014157223 */ /* 0x000fe20000010015 */
[----:B-----5:R-:W-:Y:S01]  /*1520*/  SHF.L.U32 R16, R9, 0x10, RZ ;  /* 0x0000001009107819 */ /* 0x020fe200000006ff */
[----:B------:R-:W-:Y:S01]  /*1530*/  FFMA.FTZ R3, R18, R25, R3 ;  /* 0x0000001912037223 */ /* 0x000fe20000010003 */
[----:B------:R-:W-:Y:S01]  /*1540*/  FFMA.FTZ R17, R5, R17, R22 ;  /* 0x0000001105117223 */ /* 0x000fe20000010016 */
[----:B------:R-:W-:Y:S01]  /*1550*/  SHF.L.U32 R5, R10, 0x10, RZ ;  /* 0x000000100a057819 */ /* 0x000fe200000006ff */
[----:B------:R-:W-:Y:S01]  /*1560*/  FFMA.FTZ R18, -R29, R29, 1 ;  /* 0x3f8000001d127423 */ /* 0x000fe2000001011d */
[----:B-1----:R-:W-:Y:S01]  /*1570*/  FFMA.FTZ R23, -R2, R2, 1 ;  /* 0x3f80000002177423 */ /* 0x002fe20000010102 */
[----:B------:R-:W-:Y:S01]  /*1580*/  PRMT R9, R9, 0x7632, R9 ;  /* 0x0000763209097816 */ /* 0x000fe20000000009 */
[----:B------:R-:W-:Y:S01]  /*1590*/  FMUL.FTZ R13, R16, R13 ;  /* 0x0000000d100d7220 */ /* 0x000fe20000410000 */
[----:B------:R-:W-:Y:S01]  /*15a0*/  PRMT R10, R10, 0x7632, R10 ;  /* 0x000076320a0a7816 */ /* 0x000fe2000000000a */
[----:B------:R-:W-:Y:S01]  /*15b0*/  FFMA.FTZ R19, R23, R19, R2 ;  /* 0x0000001317137223 */ /* 0x000fe20000010002 */
[----:B------:R-:W-:Y:S01]  /*15c0*/  SHF.L.U32 R23, R8, 0x10, RZ ;  /* 0x0000001008177819 */ /* 0x000fe200000006ff */
[----:B------:R-:W-:Y:S01]  /*15d0*/  FFMA.FTZ R6, R18, R6, R29 ;  /* 0x0000000612067223 */ /* 0x000fe2000001001d */
[----:B------:R-:W-:-:S02]  /*15e0*/  PRMT R8, R8, 0x7632, R8 ;  /* 0x0000763208087816 */ /* 0x000fc40000000008 */
[----:B------:R-:W-:Y:S01]  /*15f0*/  SHF.L.U32 R2, R11, 0x10, RZ ;  /* 0x000000100b027819 */ /* 0x000fe200000006ff */
[----:B------:R-:W-:Y:S01]  /*1600*/  FMUL.FTZ R12, R23, R12 ;  /* 0x0000000c170c7220 */ /* 0x000fe20000410000 */
[----:B------:R-:W-:Y:S01]  /*1610*/  SHF.L.U32 R8, R8, 0x10, RZ ;  /* 0x0000001008087819 */ /* 0x000fe200000006ff */
[----:B0-----:R-:W-:Y:S01]  /*1620*/  IMAD.WIDE.U32 R14, R4, 0x2, R14 ;  /* 0x00000002040e7825 */ /* 0x001fe200078e000e */
[----:B------:R-:W-:-:S03]  /*1630*/  PRMT R11, R11, 0x7632, R11 ;  /* 0x000076320b0b7816 */ /* 0x000fc6000000000b */
[----:B------:R-:W-:Y:S01]  /*1640*/  FMUL.FTZ R5, R5, R6 ;  /* 0x0000000605057220 */ /* 0x000fe20000410000 */
[----:B------:R-:W-:Y:S01]  /*1650*/  SHF.L.U32 R10, R10, 0x10, RZ ;  /* 0x000000100a0a7819 */ /* 0x000fe200000006ff */
[----:B------:R-:W-:Y:S01]  /*1660*/  FMUL.FTZ R7, R8, R7 ;  /* 0x0000000708077220 */ /* 0x000fe20000410000 */
[----:B------:R-:W-:Y:S01]  /*1670*/  SHF.L.U32 R8, R9, 0x10, RZ ;  /* 0x0000001009087819 */ /* 0x000fe200000006ff */
[----:B------:R-:W-:Y:S01]  /*1680*/  FMUL.FTZ R17, R2, R17 ;  /* 0x0000001102117220 */ /* 0x000fe20000410000 */
[----:B------:R-:W-:Y:S01]  /*1690*/  SHF.L.U32 R4, R11, 0x10, RZ ;  /* 0x000000100b047819 */ /* 0x000fe200000006ff */
[----:B------:R-:W-:Y:S01]  /*16a0*/  FMUL.FTZ R10, R10, R21 ;  /* 0x000000150a0a7220 */ /* 0x000fe20000410000 */
[----:B------:R-:W-:Y:S01]  /*16b0*/  F2FP.BF16.F32.PACK_AB R12, R7, R12 ;  /* 0x0000000c070c723e */ /* 0x000fe200000010ff */
[----:B------:R-:W-:Y:S01]  /*16c0*/  FMUL.FTZ R8, R8, R3 ;  /* 0x0000000308087220 */ /* 0x000fe20000410000 */
[----:B------:R-:W-:-:S04]  /*16d0*/  IMAD.WIDE R2, R0, 0x10, R14 ;  /* 0x0000001000027825 */ /* 0x000fc800078e020e */
[----:B------:R-:W-:Y:S01]  /*16e0*/  FMUL.FTZ R4, R4, R19 ;  /* 0x0000001304047220 */ /* 0x000fe20000410000 */
[----:B------:R-:W-:Y:S02]  /*16f0*/  F2FP.BF16.F32.PACK_AB R14, R10, R5 ;  /* 0x000000050a0e723e */ /* 0x000fe400000010ff */
[----:B------:R-:W-:Y:S02]  /*1700*/  F2FP.BF16.F32.PACK_AB R13, R8, R13 ;  /* 0x0000000d080d723e */ /* 0x000fe400000010ff */
[----:B------:R-:W-:-:S05]  /*1710*/  F2FP.BF16.F32.PACK_AB R15, R4, R17 ;  /* 0x00000011040f723e */ /* 0x000fca00000010ff */
[----:B------:R-:W-:Y:S01]  /*1720*/  STG.E.128 desc[UR4][R2.64], R12 ;  /* 0x0000000c02007986 */ /* 0x000fe2000c101d04 */
[----:B------:R-:W-:Y:S05]  /*1730*/  EXIT ;  /* 0x000000000000794d */ /* 0x000fea0003800000 */
.L_x_998:
        /* <DEDUP_REMOVED lines=128> */
.L_x_1018:
[----:B------:R-:W-:Y:S05]  /*1f40*/  BSYNC B1 ;  /* 0x0000000000017941 */ /* 0x000fea0003800000 */
.L_x_1017:
[----:B------:R-:W0:Y:S01]  /*1f50*/  MUFU.TANH R15, R15 ;  /* 0x0000000f000f7308 */ /* 0x000e220000002400 */
[----:B-1----:R-:W-:Y:S01]  /*1f60*/  FMUL.FTZ R17, R8, R17 ;  /* 0x0000001108117220 */ /* 0x002fe20000410000 */
[----:B------:R-:W-:Y:S01]  /*1f70*/  SHF.L.U32 R7, R7, 0x10, RZ ;  /* 0x0000001007077819 */ /* 0x000fe200000006ff */
[----:B0-----:R-:W-:-:S04]  /*1f80*/  FFMA.FTZ R8, -R15, R15, 1 ;  /* 0x3f8000000f087423 */ /* 0x001fc8000001010f */
[----:B------:R-:W-:-:S04]  /*1f90*/  FFMA.FTZ R8, R8, R17, R15 ;  /* 0x0000001108087223 */ /* 0x000fc8000001000f */
[----:B------:R-:W-:-:S05]  /*1fa0*/  FMUL.FTZ R7, R7, R8 ;  /* 0x0000000807077220 */ /* 0x000fca0000410000 */
[----:B------:R-:W-:-:S07]  /*1fb0*/  F2FP.BF16.F32.PACK_AB R7, RZ, R7 ;  /* 0x00000007ff07723e */ /* 0x000fce00000010ff */
.L_x_1016:
[----:B------:R-:W-:Y:S05]  /*1fc0*/  BSYNC B0 ;  /* 0x0000000000007941 */ /* 0x000fea0003800000 */
.L_x_1015:
        /* <DEDUP_REMOVED lines=41> */
.L_x_1022:
[----:B------:R-:W-:Y:S05]  /*2260*/  BSYNC B1 ;  /* 0x0000000000017941 */ /* 0x000fea0003800000 */
.L_x_1021:
[----:B------:R-:W0:Y:S01]  /*2270*/  MUFU.TANH R15, R15 ;  /* 0x0000000f000f7308 */ /* 0x000e220000002400 */
[----:B-1----:R-:W-:Y:S01]  /*2280*/  FMUL.FTZ R17, R10, R17 ;  /* 0x000000110a117220 */ /* 0x002fe20000410000 */
[----:B------:R-:W-:Y:S01]  /*2290*/  SHF.L.U32 R9, R9, 0x10, RZ ;  /* 0x0000001009097819 */ /* 0x000fe200000006ff */
[----:B0-----:R-:W-:-:S04]  /*22a0*/  FFMA.FTZ R10, -R15, R15, 1 ;  /* 0x3f8000000f0a7423 */ /* 0x001fc8000001010f */
[----:B------:R-:W-:-:S04]  /*22b0*/  FFMA.FTZ R10, R10, R17, R15 ;  /* 0x000000110a0a7223 */ /* 0x000fc8000001000f */
[----:B------:R-:W-:-:S05]  /*22c0*/  FMUL.FTZ R9, R9, R10 ;  /* 0x0000000a09097220 */ /* 0x000fca0000410000 */
[----:B------:R-:W-:-:S07]  /*22d0*/  F2FP.BF16.F32.PACK_AB R9, RZ, R9 ;  /* 0x00000009ff09723e */ /* 0x000fce00000010ff */
.L_x_1020:
[----:B------:R-:W-:Y:S05]  /*22e0*/  BSYNC B0 ;  /* 0x0000000000007941 */ /* 0x000fea0003800000 */
.L_x_1019:
        /* <DEDUP_REMOVED lines=41> */
.L_x_1026:
[----:B------:R-:W-:Y:S05]  /*2580*/  BSYNC B1 ;  /* 0x0000000000017941 */ /* 0x000fea0003800000 */
.L_x_1025:
[----:B------:R-:W0:Y:S01]  /*2590*/  MUFU.TANH R14, R14 ;  /* 0x0000000e000e7308 */ /* 0x000e220000002400 */
[----:B-1----:R-:W-:Y:S01]  /*25a0*/  FMUL.FTZ R17, R20, R17 ;  /* 0x0000001114117220 */ /* 0x002fe20000410000 */
[----:B------:R-:W-:Y:S01]  /*25b0*/  SHF.L.U32 R10, R11, 0x10, RZ ;  /* 0x000000100b0a7819 */ /* 0x000fe200000006ff */
[----:B0-----:R-:W-:-:S04]  /*25c0*/  FFMA.FTZ R15, -R14, R14, 1 ;  /* 0x3f8000000e0f7423 */ /* 0x001fc8000001010e */
[----:B------:R-:W-:-:S04]  /*25d0*/  FFMA.FTZ R15, R15, R17, R14 ;  /* 0x000000110f0f7223 */ /* 0x000fc8000001000e */
[----:B------:R-:W-:-:S05]  /*25e0*/  FMUL.FTZ R10, R10, R15 ;  /* 0x0000000f0a0a7220 */ /* 0x000fca0000410000 */
[----:B------:R-:W-:-:S07]  /*25f0*/  F2FP.BF16.F32.PACK_AB R10, RZ, R10 ;  /* 0x0000000aff0a723e */ /* 0x000fce00000010ff */
.L_x_1024:
[----:B------:R-:W-:Y:S05]  /*2600*/  BSYNC B0 ;  /* 0x0000000000007941 */ /* 0x000fea0003800000 */
.L_x_1023:
        /* <DEDUP_REMOVED lines=41> */
.L_x_1030:
[----:B------:R-:W-:Y:S05]  /*28a0*/  BSYNC B1 ;  /* 0x0000000000017941 */ /* 0x000fea0003800000 */
.L_x_1029:
[----:B------:R-:W1:Y:S01]  /*28b0*/  MUFU.TANH R14, R14 ;  /* 0x0000000e000e7308 */ /* 0x000e620000002400 */
[----:B0-----:R-:W-:Y:S01]  /*28c0*/  FMUL.FTZ R17, R24, R17 ;  /* 0x0000001118117220 */ /* 0x001fe20000410000 */
[----:B------:R-:W-:Y:S01]  /*28d0*/  SHF.L.U32 R16, R21, 0x10, RZ ;  /* 0x0000001015107819 */ /* 0x000fe200000006ff */
[----:B-1----:R-:W-:-:S04]  /*28e0*/  FFMA.FTZ R11, -R14, R14, 1 ;  /* 0x3f8000000e0b7423 */ /* 0x002fc8000001010e */
[----:B------:R-:W-:-:S04]  /*28f0*/  FFMA.FTZ R11, R11, R17, R14 ;  /* 0x000000110b0b7223 */ /* 0x000fc8000001000e */
[----:B------:R-:W-:-:S05]  /*2900*/  FMUL.FTZ R11, R16, R11 ;  /* 0x0000000b100b7220 */ /* 0x000fca0000410000 */
[----:B------:R-:W-:-:S07]  /*2910*/  F2FP.BF16.F32.PACK_AB R11, RZ, R11 ;  /* 0x0000000bff0b723e */ /* 0x000fce00000010ff */
.L_x_1028:
[----:B------:R-:W-:Y:S05]  /*2920*/  BSYNC B0 ;  /* 0x0000000000007941 */ /* 0x000fea0003800000 */
.L_x_1027:
        /* <DEDUP_REMOVED lines=41> */
.L_x_1034:
[----:B------:R-:W-:Y:S05]  /*2bc0*/  BSYNC B1 ;  /* 0x0000000000017941 */ /* 0x000fea0003800000 */
.L_x_1033:
[----:B------:R-:W0:Y:S01]  /*2bd0*/  MUFU.TANH R15, R15 ;  /* 0x0000000f000f7308 */ /* 0x000e220000002400 */
[----:B------:R-:W-:Y:S01]  /*2be0*/  FMUL.FTZ R19, R0, R19 ;  /* 0x0000001300137220 */ /* 0x000fe20000410000 */
[----:B------:R-:W-:Y:S01]  /*2bf0*/  SHF.L.U32 R25, R25, 0x10, RZ ;  /* 0x0000001019197819 */ /* 0x000fe200000006ff */
[----:B0-----:R-:W-:-:S04]  /*2c00*/  FFMA.FTZ R0, -R15, R15, 1 ;  /* 0x3f8000000f007423 */ /* 0x001fc8000001010f */
[----:B------:R-:W-:-:S04]  /*2c10*/  FFMA.FTZ R0, R0, R19, R15 ;  /* 0x0000001300007223 */ /* 0x000fc8000001000f */
[----:B------:R-:W-:-:S05]  /*2c20*/  FMUL.FTZ R0, R25, R0 ;  /* 0x0000000019007220 */ /* 0x000fca0000410000 */
[----:B------:R-:W-:-:S07]  /*2c30*/  F2FP.BF16.F32.PACK_AB R0, RZ, R0 ;  /* 0x00000000ff00723e */ /* 0x000fce00000010ff */
.L_x_1032:
[----:B------:R-:W-:Y:S05]  /*2c40*/  BSYNC B0 ;  /* 0x0000000000007941 */ /* 0x000fea0003800000 */
.L_x_1031:
        /* <DEDUP_REMOVED lines=41> */
.L_x_1038:
[----:B------:R-:W-:Y:S05]  /*2ee0*/  BSYNC B1 ;  /* 0x0000000000017941 */ /* 0x000fea0003800000 */
.L_x_1037:
[----:B------:R-:W0:Y:S01]  /*2ef0*/  MUFU.TANH R15, R15 ;  /* 0x0000000f000f7308 */ /* 0x000e220000002400 */
[----:B------:R-:W-:Y:S01]  /*2f00*/  FMUL.FTZ R19, R2, R19 ;  /* 0x0000001302137220 */ /* 0x000fe20000410000 */
[----:B------:R-:W-:Y:S01]  /*2f10*/  SHF.L.U32 R3, R3, 0x10, RZ ;  /* 0x0000001003037819 */ /* 0x000fe200000006ff */
[----:B0-----:R-:W-:-:S04]  /*2f20*/  FFMA.FTZ R2, -R15, R15, 1 ;  /* 0x3f8000000f027423 */ /* 0x001fc8000001010f */
[----:B------:R-:W-:-:S04]  /*2f30*/  FFMA.FTZ R2, R2, R19, R15 ;  /* 0x0000001302027223 */ /* 0x000fc8000001000f */
[----:B------:R-:W-:-:S05]  /*2f40*/  FMUL.FTZ R2, R3, R2 ;  /* 0x0000000203027220 */ /* 0x000fca0000410000 */
[----:B------:R-:W-:-:S07]  /*2f50*/  F2FP.BF16.F32.PACK_AB R2, RZ, R2 ;  /* 0x00000002ff02723e */ /* 0x000fce00000010ff */
.L_x_1036:
[----:B------:R-:W-:Y:S05]  /*2f60*/  BSYNC B0 ;  /* 0x0000000000007941 */ /* 0x000fea0003800000 */
.L_x_1035:
        /* <DEDUP_REMOVED lines=41> */
.L_x_1042:
[----:B------:R-:W-:Y:S05]  /*3200*/  BSYNC B1 ;  /* 0x0000000000017941 */ /* 0x000fea0003800000 */
.L_x_1041:
[----:B------:R-:W0:Y:S01]  /*3210*/  MUFU.TANH R14, R14 ;  /* 0x0000000e000e7308 */ /* 0x000e220000002400 */
[----:B------:R-:W-:Y:S01]  /*3220*/  FMUL.FTZ R19, R22, R19 ;  /* 0x0000001316137220 */ /* 0x000fe20000410000 */
[----:B------:R-:W-:Y:S01]  /*3230*/  SHF.L.U32 R26, R26, 0x10, RZ ;  /* 0x000000101a1a7819 */ /* 0x000fe200000006ff */
[----:B0-----:R-:W-:-:S04]  /*3240*/  FFMA.FTZ R3, -R14, R14, 1 ;  /* 0x3f8000000e037423 */ /* 0x001fc8000001010e */
[----:B------:R-:W-:-:S04]  /*3250*/  FFMA.FTZ R3, R3, R19, R14 ;  /* 0x0000001303037223 */ /* 0x000fc8000001000e */
[----:B------:R-:W-:-:S05]  /*3260*/  FMUL.FTZ R3, R26, R3 ;  /* 0x000000031a037220 */ /* 0x000fca0000410000 */
[----:B------:R-:W-:-:S07]  /*3270*/  F2FP.BF16.F32.PACK_AB R3, RZ, R3 ;  /* 0x00000003ff03723e */ /* 0x000fce00000010ff */
.L_x_1040:
[----:B------:R-:W-:Y:S05]  /*3280*/  BSYNC B0 ;  /* 0x0000000000007941 */ /* 0x000fea0003800000 */
.L_x_1039:
        /* <DEDUP_REMOVED lines=41> */
.L_x_1046:
[----:B------:R-:W-:Y:S05]  /*3520*/  BSYNC B1 ;  /* 0x0000000000017941 */ /* 0x000fea0003800000 */
.L_x_1045:
[----:B------:R-:W0:Y:S01]  /*3530*/  MUFU.TANH R15, R15 ;  /* 0x0000000f000f7308 */ /* 0x000e220000002400 */
[----:B------:R-:W-:Y:S01]  /*3540*/  FMUL.FTZ R19, R12, R19 ;  /* 0x000000130c137220 */ /* 0x000fe20000410000 */
[----:B------:R-:W-:Y:S01]  /*3550*/  SHF.L.U32 R13, R13, 0x10, RZ ;  /* 0x000000100d0d7819 */ /* 0x000fe200000006ff */
[----:B0-----:R-:W-:-:S04]  /*3560*/  FFMA.FTZ R12, -R15, R15, 1 ;  /* 0x3f8000000f0c7423 */ /* 0x001fc8000001010f */
[----:B------:R-:W-:-:S04]  /*3570*/  FFMA.FTZ R12, R12, R19, R15 ;  /* 0x000000130c0c7223 */ /* 0x000fc8000001000f */
[----:B------:R-:W-:-:S05]  /*3580*/  FMUL.FTZ R12, R13, R12 ;  /* 0x0000000c0d0c7220 */ /* 0x000fca0000410000 */
[----:B------:R-:W-:-:S07]  /*3590*/  F2FP.BF16.F32.PACK_AB R12, RZ, R12 ;  /* 0x0000000cff0c723e */ /* 0x000fce00000010ff */
.L_x_1044:
[----:B------:R-:W-:Y:S05]  /*35a0*/  BSYNC B0 ;  /* 0x0000000000007941 */ /* 0x000fea0003800000 */
.L_x_1043:
        /* <DEDUP_REMOVED lines=17> */
.L_x_1049:
[----:B------:R-:W-:-:S13]  /*36c0*/  ISETP.GE.AND P0, PT, R6, R5, PT ;  /* 0x000000050600720c */ /* 0x000fda0003f06270 */
[----:B------:R-:W-:Y:S05]  /*36d0*/  @P0 BRA `(.L_x_1051) ;  /* 0x0000000000300947 */ /* 0x000fea0003800000 */
[----:B0-----:R-:W0:Y:S01]  /*36e0*/  LDC.64 R8, c[0x0][0x218] ;  /* 0x00008600ff087b82 */ /* 0x001e220000000a00 */
[----:B------:R-:W-:Y:S02]  /*36f0*/  IADD3 R7, R4, R6, RZ ;  /* 0x0000000604077210 */ /* 0x000fe40007ffe0ff */
[----:B------:R-:W-:-:S03]  /*3700*/  IADD3 R6, R6, 0x80, RZ ;  /* 0x0000008006067810 */ /* 0x000fc60007ffe0ff */
[----:B0-----:R-:W-:-:S05]  /*3710*/  IMAD.WIDE.U32 R8, R7, 0x2, R8 ;  /* 0x0000000207087825 */ /* 0x001fca00078e0008 */
[----:B------:R1:W-:Y:S02]  /*3720*/  STG.E.U16 desc[UR4][R8.64], R10 ;  /* 0x0000000a08007986 */ /* 0x0003e4000c101504 */
.L_x_1050:
[----:B------:R-:W-:-:S13]  /*3730*/  ISETP.GE.AND P0, PT, R6, R5, PT ;  /* 0x000000050600720c */ /* 0x000fda0003f06270 */
[----:B------:R-:W-:Y:S05]  /*3740*/  @P0 BRA `(.L_x_1052) ;  /* 0x0000000000300947 */ /* 0x000fea0003800000 */
[----:B-1----:R-:W1:Y:S01]  /*3750*/  LDC.64 R8, c[0x0][0x218] ;  /* 0x00008600ff087b82 */ /* 0x002e620000000a00 */
[----:B0-----:R-:W-:Y:S02]  /*3760*/  IADD3 R7, R4, R6, RZ ;  /* 0x0000000604077210 */ /* 0x001fe40007ffe0ff */
[----:B------:R-:W-:-:S03]  /*3770*/  IADD3 R6, R6, 0x80, RZ ;  /* 0x0000008006067810 */ /* 0x000fc60007ffe0ff */
[----:B-1----:R-:W-:-:S05]  /*3780*/  IMAD.WIDE.U32 R8, R7, 0x2, R8 ;  /* 0x0000000207087825 */ /* 0x002fca00078e0008 */
[----:B------:R1:W-:Y:S02]  /*3790*/  STG.E.U16 desc[UR4][R8.64], R11 ;  /* 0x0000000b08007986 */ /* 0x0003e4000c101504 */
.L_x_1051:
[----:B------:R-:W-:-:S13]  /*37a0*/  ISETP.GE.AND P0, PT, R6, R5, PT ;  /* 0x000000050600720c */ /* 0x000fda0003f06270 */
[----:B------:R-:W-:Y:S05]  /*37b0*/  @P0 BRA `(.L_x_1053) ;  /* 0x0000000000340947 */ /* 0x000fea0003800000 */
[----:B01----:R-:W0:Y:S01]  /*37c0*/  LDC.64 R8, c[0x0][0x218] ;  /* 0x00008600ff087b82 */ /* 0x003e220000000a00 */
[----:B------:R-:W-:Y:S02]  /*37d0*/  IADD3 R7, R4, R6, RZ ;  /* 0x0000000604077210 */ /* 0x000fe40007ffe0ff */
[----:B------:R-:W-:-:S03]  /*37e0*/  IADD3 R6, R6, 0x80, RZ ;  /* 0x0000008006067810 */ /* 0x000fc60007ffe0ff */
[----:B0-----:R-:W-:-:S05]  /*37f0*/  IMAD.WIDE.U32 R8, R7, 0x2, R8 ;  /* 0x0000000207087825 */ /* 0x001fca00078e0008 */
[----:B------:R2:W-:Y:S02]  /*3800*/  STG.E.U16 desc[UR4][R8.64], R0 ;  /* 0x0000000008007986 */ /* 0x0005e4000c101504 */
.L_x_1052:
        /* <DEDUP_REMOVED lines=8> */
.L_x_1053:
[----:B------:R-:W-:Y:S05]  /*3890*/  BSYNC B1 ;  /* 0x0000000000017941 */ /* 0x000fea0003800000 */
.L_x_1048:
[----:B------:R-:W-:-:S13]  /*38a0*/  ISETP.GE.AND P0, PT, R6, R5, PT ;  /* 0x000000050600720c */ /* 0x000fda0003f06270 */
[----:B012---:R-:W0:Y:S01]  /*38b0*/  @!P0 LDC.64 R8, c[0x0][0x218] ;  /* 0x00008600ff088b82 */ /* 0x007e220000000a00 */
[----:B------:R-:W-:Y:S02]  /*38c0*/  @!P0 IADD3 R7, R4, R6, RZ ;  /* 0x0000000604078210 */ /* 0x000fe40007ffe0ff */
[----:B------:R-:W-:-:S03]  /*38d0*/  @!P0 IADD3 R6, R6, 0x80, RZ ;  /* 0x0000008006068810 */ /* 0x000fc60007ffe0ff */
[----:B0-----:R-:W-:-:S05]  /*38e0*/  @!P0 IMAD.WIDE.U32 R8, R7, 0x2, R8 ;  /* 0x0000000207088825 */ /* 0x001fca00078e0008 */
[----:B------:R3:W-:Y:S02]  /*38f0*/  @!P0 STG.E.U16 desc[UR4][R8.64], R3 ;  /* 0x0000000308008986 */ /* 0x0007e4000c101504 */
.L_x_1054:
[----:B------:R-:W-:Y:S05]  /*3900*/  BSYNC B0 ;  /* 0x0000000000007941 */ /* 0x000fea0003800000 */
.L_x_1047:
        /* <DEDUP_REMOVED lines=8> */
.L_x_1055:
        /* <DEDUP_REMOVED lines=15> */
.L_x_8580:


//--------------------- .text._ZN2at6native18elementwise_kernelILi128ELi4EZNS0_15gpu_kernel_implIZZZNS0_61_GLOBAL__N__b29612f4_23_ActivationMishKernel_cu_f5210f67_354820mish_backward_kernelERNS_14TensorIteratorEENKUlvE_clEvENKUlvE1_clEvEUlN3c104HalfES9_E_EEvRNS_18TensorIteratorBaseERKT_EUliE_EEviT1_ --------------------------
	.section	.text._ZN2at6native18elementwise_kernelILi128ELi4EZNS0_15gpu_kernel_implIZZZNS0_61_GLOBAL__N__b29612f4_23_ActivationMishKernel_cu_f5210f67_354820mish_backward_kernelERNS_14TensorIteratorEENKUlvE_clEvENKUlvE1_clEvEUlN3c104HalfES9_E_EEvRNS_18TensorIteratorBaseERKT_EUliE_EEviT1_,"ax",@progbits
	.align	128
        .global         _ZN2at6native18elementwise_kernelILi128ELi4EZNS0_15gpu_kernel_implIZZZNS0_61_GLOBAL__N__b29612f4_23_ActivationMishKernel_cu_f5210f67_354820mish_backward_kernelERNS_14TensorIteratorEENKUlvE_clEvENKUlvE1_clEvEUlN3c104HalfES9_E_EEvRNS_18TensorIteratorBaseERKT_EUliE_EEviT1_
        .type           _ZN2at6native18elementwise_kernelILi128ELi4EZNS0_15gpu_kernel_implIZZZNS0_61_GLOBAL__N__b29612f4_23_ActivationMishKernel_cu_f5210f67_354820mish_backward_kernelERNS_14TensorIteratorEENKUlvE_clEvENKUlvE1_clEvEUlN3c104HalfES9_E_EEvRNS_18TensorIteratorBaseERKT_EUliE_EEviT1_,@function
        .size           _ZN2at6native18elementwise_kernelILi128ELi4EZNS0_15gpu_kernel_implIZZZNS0_61_GLOBAL__N__b29612f4_23_ActivationMishKernel_cu_f5210f67_354820mish_backward_kernelERNS_14TensorIteratorEENKUlvE_clEvENKUlvE1_clEvEUlN3c104HalfES9_E_EEvRNS_18TensorIteratorBaseERKT_EUliE_EEviT1_,(.L_x_8581 - _ZN2at6native18elementwise_kernelILi128ELi4EZNS0_15gpu_kernel_implIZZZNS0_61_GLOBAL__N__b29612f4_23_ActivationMishKernel_cu_f5210f67_354820mish_backward_kernelERNS_14TensorIteratorEENKUlvE_clEvENKUlvE1_clEvEUlN3c104HalfES9_E_EEvRNS_18TensorIteratorBaseERKT_EUliE_EEviT1_)
        .other          _ZN2at6native18elementwise_kernelILi128ELi4EZNS0_15gpu_kernel_implIZZZNS0_61_GLOBAL__N__b29612f4_23_ActivationMishKernel_cu_f5210f67_354820mish_backward_kernelERNS_14TensorIteratorEENKUlvE_clEvENKUlvE1_clEvEUlN3c104HalfES9_E_EEvRNS_18TensorIteratorBaseERKT_EUliE_EEviT1_,@"STO_CUDA_ENTRY STV_DEFAULT"
_ZN2at6native18elementwise_kernelILi128ELi4EZNS0_15gpu_kernel_implIZZZNS0_61_GLOBAL__N__b29612f4_23_ActivationMishKernel_cu_f5210f67_354820mish_backward_kernelERNS_14TensorIteratorEENKUlvE_clEvENKUlvE1_clEvEUlN3c104HalfES9_E_EEvRNS_18TensorIteratorBaseERKT_EUliE_EEviT1_:
.text._ZN2at6native18elementwise_kernelILi128ELi4EZNS0_15gpu_kernel_implIZZZNS0_61_GLOBAL__N__b29612f4_23_ActivationMishKernel_cu_f5210f67_354820mish_backward_kernelERNS_14TensorIteratorEENKUlvE_clEvENKUlvE1_clEvEUlN3c104HalfES9_E_EEvRNS_18TensorIteratorBaseERKT_EUliE_EEviT1_:
        /* <DEDUP_REMOVED lines=364> */
.L_x_1058:
        /* <DEDUP_REMOVED lines=20> */
[----:B0-----:R-:W-:-:S04]  /*1800*/  F2FP.F16.F32.PACK_AB R0, RZ, R0 ;  /* 0x00000000ff00723e */ /* 0x001fc800000000ff */
[----:B------:R-:W-:Y:S01]  /*1810*/  PRMT R19, R0, 0x7610, R19 ;  /* 0x0000761000137816 */ /* 0x000fe20000000013 */
[----:B------:R-:W-:Y:S06]  /*1820*/  BRA `(.L_x_1064) ;  /* 0x0000000c00d07947 */ /* 0x000fec0003800000 */
.L_x_1062:
[----:B------:R-:W2:Y:S02]  /*1830*/  LDG.E.U8 R2, desc[UR36][R2.64] ;  /* 0x0000002402027981 */ /* 0x000ea4000c1e1100 */
[----:B--2---:R-:W-:-:S04]  /*1840*/  I2FP.F32.U32 R0, R2 ;  /* 0x0000000200007245 */ /* 0x004fc80000201000 */
[----:B------:R-:W-:-:S04]  /*1850*/  F2FP.F16.F32.PACK_AB R0, RZ, R0 ;  /* 0x00000000ff00723e */ /* 0x000fc800000000ff */
[----:B------:R-:W-:Y:S01]  /*1860*/  PRMT R19, R0, 0x7610, R19 ;  /* 0x0000761000137816 */ /* 0x000fe20000000013 */
[----:B------:R-:W-:Y:S06]  /*1870*/  BRA `(.L_x_1064) ;  /* 0x0000000c00bc7947 */ /* 0x000fec0003800000 */
.L_x_1061:
        /* <DEDUP_REMOVED lines=8> */
[----:B0-----:R-:W-:-:S04]  /*1900*/  F2FP.F16.F32.PACK_AB R0, RZ, R0 ;  /* 0x00000000ff00723e */ /* 0x001fc800000000ff */
[----:B------:R-:W-:Y:S01]  /*1910*/  PRMT R19, R0, 0x7610, R19 ;  /* 0x0000761000137816 */ /* 0x000fe20000000013 */
[----:B------:R-:W-:Y:S06]  /*1920*/  BRA `(.L_x_1064) ;  /* 0x0000000c00907947 */ /* 0x000fec0003800000 */
.L_x_1066:
[----:B------:R-:W2:Y:S02]  /*1930*/  LDG.E R2, desc[UR36][R2.64] ;  /* 0x0000002402027981 */ /* 0x000ea4000c1e1900 */
[----:B--2---:R-:W-:-:S04]  /*1940*/  I2FP.F32.S32 R0, R2 ;  /* 0x0000000200007245 */ /* 0x004fc80000201400 */
[----:B------:R-:W-:-:S04]  /*1950*/  F2FP.F16.F32.PACK_AB R0, RZ, R0 ;  /* 0x00000000ff00723e */ /* 0x000fc800000000ff */
[----:B------:R-:W-:Y:S01]  /*1960*/  PRMT R19, R0, 0x7610, R19 ;  /* 0x0000761000137816 */ /* 0x000fe20000000013 */
[----:B------:R-:W-:Y:S06]  /*1970*/  BRA `(.L_x_1064) ;  /* 0x0000000c007c7947 */ /* 0x000fec0003800000 */
.L_x_1065:
[----:B------:R-:W2:Y:S02]  /*1980*/  LDG.E.U16 R2, desc[UR36][R2.64] ;  /* 0x0000002402027981 */ /* 0x000ea4000c1e1500 */
[----:B--2---:R-:W0:Y:S02]  /*1990*/  I2F.S16 R0, R2 ;  /* 0x0000000200007306 */ /* 0x004e240000101400 */
[----:B0-----:R-:W-:-:S04]  /*19a0*/  F2FP.F16.F32.PACK_AB R0, RZ, R0 ;  /* 0x00000000ff00723e */ /* 0x001fc800000000ff */
[----:B------:R-:W-:Y:S01]  /*19b0*/  PRMT R19, R0, 0x7610, R19 ;  /* 0x0000761000137816 */ /* 0x000fe20000000013 */
[----:B------:R-:W-:Y:S06]  /*19c0*/  BRA `(.L_x_1064) ;  /* 0x0000000c00687947 */ /* 0x000fec0003800000 */
.L_x_1060:
[----:B------:R-:W-:-:S13]  /*19d0*/  ISETP.GT.AND P0, PT, R4, 0x6, PT ;  /* 0x000000060400780c */ /* 0x000fda0003f04270 */
[----:B------:R-:W-:Y:S05]  /*19e0*/  @P0 BRA `(.L_x_1067) ;  /* 0x0000000000240947 */ /* 0x000fea0003800000 */
[----:B------:R-:W-:-:S13]  /*19f0*/  ISETP.NE.AND P0, PT, R4, 0x5, PT ;  /* 0x000000050400780c */ /* 0x000fda0003f05270 */
[----:B------:R-:W-:Y:S05]  /*1a00*/  @!P0 BRA `(.L_x_1068) ;  /* 0x0000000000148947 */ /* 0x000fea0003800000 */
[----:B------:R-:W-:-:S13]  /*1a10*/  ISETP.NE.AND P0, PT, R4, 0x6, PT ;  /* 0x000000060400780c */ /* 0x000fda0003f05270 */
[----:B------:R-:W-:Y:S05]  /*1a20*/  @P0 BRA `(.L_x_1063) ;  /* 0x0000000800e40947 */ /* 0x000fea0003800000 */
[----:B------:R-:W2:Y:S02]  /*1a30*/  LDG.E R2, desc[UR36][R2.64] ;  /* 0x0000002402027981 */ /* 0x000ea4000c1e1900 */
[----:B--2---:R-:W-:Y:S01]  /*1a40*/  F2FP.F16.F32.PACK_AB R19, RZ, R2 ;  /* 0x00000002ff13723e */ /* 0x004fe200000000ff */
[----:B------:R-:W-:Y:S06]  /*1a50*/  BRA `(.L_x_1064) ;  /* 0x0000000c00447947 */ /* 0x000fec0003800000 */
.L_x_1068:
[----:B------:R0:W5:Y:S01]  /*1a60*/  LDG.E.U16 R19, desc[UR36][R2.64] ;  /* 0x0000002402137981 */ /* 0x000162000c1e1500 */
[----:B------:R-:W-:Y:S05]  /*1a70*/  BRA `(.L_x_1064) ;  /* 0x0000000c003c7947 */ /* 0x000fea0003800000 */
.L_x_1067:
[----:B------:R-:W-:-:S13]  /*1a80*/  ISETP.NE.AND P0, PT, R4, 0x7, PT ;  /* 0x000000070400780c */ /* 0x000fda0003f05270 */
[----:B------:R-:W-:Y:S05]  /*1a90*/  @!P0 BRA `(.L_x_1069) ;  /* 0x0000000000248947 */ /* 0x000fea0003800000 */
[----:B------:R-:W-:-:S13]  /*1aa0*/  ISETP.NE.AND P0, PT, R4, 0x8, PT ;  /* 0x000000080400780c */ /* 0x000fda0003f05270 */
[----:B------:R-:W-:Y:S05]  /*1ab0*/  @!P0 BRA `(.L_x_1070) ;  /* 0x0000000000148947 */ /* 0x000fea0003800000 */
[----:B------:R-:W-:-:S13]  /*1ac0*/  ISETP.NE.AND P0, PT, R4, 0x9, PT ;  /* 0x000000090400780c */ /* 0x000fda0003f05270 */
[----:B------:R-:W-:Y:S05]  /*1ad0*/  @P0 BRA `(.L_x_1063) ;  /* 0x0000000800b80947 */ /* 0x000fea0003800000 */
[----:B------:R-:W2:Y:S02]  /*1ae0*/  LDG.E R2, desc[UR36][R2.64] ;  /* 0x0000002402027981 */ /* 0x000ea4000c1e1900 */
[----:B--2---:R-:W-:Y:S01]  /*1af0*/  F2FP.F16.F32.PACK_AB R19, RZ, R2 ;  /* 0x00000002ff13723e */ /* 0x004fe200000000ff */
[----:B------:R-:W-:Y:S06]  /*1b00*/  BRA `(.L_x_1064) ;  /* 0x0000000c00187947 */ /* 0x000fec0003800000 */
.L_x_1070:
[----:B------:R1:W5:Y:S01]  /*1b10*/  LDG.E.U16 R19, desc[UR36][R2.64] ;  /* 0x0000002402137981 */ /* 0x000362000c1e1500 */
[----:B------:R-:W-:Y:S05]  /*1b20*/  BRA `(.L_x_1064) ;  /* 0x0000000c00107947 */ /* 0x000fea0003800000 */
.L_x_1069:
[----:B------:R-:W2:Y:S01]  /*1b30*/  LDG.E.64 R2, desc[UR36][R2.64] ;  /* 0x0000002402027981 */ /* 0x000ea2000c1e1b00 */
[----:B------:R-:W-:Y:S01]  /*1b40*/  UMOV UR4, 0xf0000000 ;  /* 0xf000000000047882 */ /* 0x000fe20000000000 */
[----:B------:R-:W-:Y:S01]  /*1b50*/  UMOV UR5, 0x380fffff ;  /* 0x380fffff00057882 */ /* 0x000fe20000000000 */
[----:B--2---:R-:W0:Y:S01]  /*1b60*/  F2F.F32.F64 R0, R2 ;  /* 0x0000000200007310 */ /* 0x004e220000301000 */
[----:B------:R-:W-:-:S14]  /*1b70*/  DSETP.GEU.AND P0, PT, |R2|, UR4, PT ;  /* 0x0000000402007e2a */ /* 0x000fdc000bf0e200 */
[----:B0-----:R-:W-:-:S05]  /*1b80*/  @!P0 FMUL R0, R0, 1.175494350822287508e-38 ;  /* 0x0080000000008820 */ /* 0x001fca0000400000 */
[----:B------:R-:W-:-:S04]  /*1b90*/  F2FP.F16.F32.PACK_AB R0, RZ, R0 ;  /* 0x00000000ff00723e */ /* 0x000fc800000000ff */
[----:B------:R-:W-:Y:S01]  /*1ba0*/  PRMT R19, R0, 0x7610, R19 ;  /* 0x0000761000137816 */ /* 0x000fe20000000013 */
[----:B------:R-:W-:Y:S06]  /*1bb0*/  BRA `(.L_x_1064) ;  /* 0x0000000800ec7947 */ /* 0x000fec0003800000 */
.L_x_1059:
        /* <DEDUP_REMOVED lines=11> */
[----:B------:R-:W-:-:S04]  /*1c70*/  F2FP.F16.F32.PACK_AB R0, RZ, R0 ;  /* 0x00000000ff00723e */ /* 0x000fc800000000ff */
[----:B------:R-:W-:Y:S01]  /*1c80*/  PRMT R19, R0, 0x7610, R19 ;  /* 0x0000761000137816 */ /* 0x000fe20000000013 */
[----:B------:R-:W-:Y:S06]  /*1c90*/  BRA `(.L_x_1064) ;  /* 0x0000000800b47947 */ /* 0x000fec0003800000 */
.L_x_1073:
        /* <DEDUP_REMOVED lines=9> */
.L_x_1072:
        /* <DEDUP_REMOVED lines=25> */
[----:B------:R-:W-:-:S04]  /*1ec0*/  F2FP.F16.F32.PACK_AB R5, RZ, R5 ;  /* 0x00000005ff05723e */ /* 0x000fc800000000ff */
[----:B------:R-:W-:Y:S01]  /*1ed0*/  PRMT R19, R5, 0x7610, R19 ;  /* 0x0000761005137816 */ /* 0x000fe20000000013 */
[----:B------:R-:W-:Y:S06]  /*1ee0*/  BRA `(.L_x_1064) ;  /* 0x0000000800207947 */ /* 0x000fec0003800000 */
.L_x_1075:
        /* <DEDUP_REMOVED lines=12> */
[----:B------:R-:W-:-:S04]  /*1fb0*/  F2FP.F16.F32.PACK_AB R4, RZ, R4 ;  /* 0x00000004ff04723e */ /* 0x000fc800000000ff */
[----:B------:R-:W-:Y:S01]  /*1fc0*/  PRMT R19, R4, 0x7610, R19 ;  /* 0x0000761004137816 */ /* 0x000fe20000000013 */
[----:B------:R-:W-:Y:S06]  /*1fd0*/  BRA `(.L_x_1064) ;  /* 0x0000000400e47947 */ /* 0x000fec0003800000 */
.L_x_1074:
[----:B------:R-:W2:Y:S02]  /*1fe0*/  LDG.E.U16 R0, desc[UR36][R2.64] ;  /* 0x0000002402007981 */ /* 0x000ea4000c1e1500 */
[----:B--2---:R-:W-:-:S05]  /*1ff0*/  IMAD.U32 R0, R0, 0x10000, RZ ;  /* 0x0001000000007824 */ /* 0x004fca00078e00ff */
[----:B------:R-:W-:-:S04]  /*2000*/  F2FP.F16.F32.PACK_AB R0, RZ, R0 ;  /* 0x00000000ff00723e */ /* 0x000fc800000000ff */
[----:B------:R-:W-:Y:S01]  /*2010*/  PRMT R19, R0, 0x7610, R19 ;  /* 0x0000761000137816 */ /* 0x000fe20000000013 */
[----:B------:R-:W-:Y:S06]  /*2020*/  BRA `(.L_x_1064) ;  /* 0x0000000400d07947 */ /* 0x000fec0003800000 */
.L_x_1071:
        /* <DEDUP_REMOVED lines=10> */
[----:B------:R-:W-:-:S04]  /*20d0*/  F2FP.F16.F32.PACK_AB R0, RZ, R0 ;  /* 0x00000000ff00723e */ /* 0x000fc800000000ff */
[----:B------:R-:W-:Y:S01]  /*20e0*/  PRMT R19, R0, 0x7610, R19 ;  /* 0x0000761000137816 */ /* 0x000fe20000000013 */
[----:B------:R-:W-:Y:S06]  /*20f0*/  BRA `(.L_x_1064) ;  /* 0x00000004009c7947 */ /* 0x000fec0003800000 */
.L_x_1078:
        /* <DEDUP_REMOVED lines=21> */
.L_x_1082:
[----:B------:R-:W-:Y:S05]  /*2250*/  BSYNC B1 ;  /* 0x0000000000017941 */ /* 0x000fea0003800000 */
.L_x_1081:
[----:B------:R-:W-:Y:S01]  /*2260*/  LEA R3, R0, 0x3b800000, 0x17 ;  /* 0x3b80000000037811 */ /* 0x000fe200078eb8ff */
[----:B------:R-:W-:-:S05]  /*2270*/  IMAD.SHL.U32 R0, R2, 0x100000, RZ ;  /* 0x0010000002007824 */ /* 0x000fca00078e00ff */
[----:B------:R-:W-:-:S07]  /*2280*/  LOP3.LUT R0, R3, R0, R4, 0xfe, !PT ;  /* 0x0000000003007212 */ /* 0x000fce00078efe04 */
.L_x_1080:
[----:B------:R-:W-:Y:S05]  /*2290*/  BSYNC B0 ;  /* 0x0000000000007941 */ /* 0x000fea0003800000 */
.L_x_1079:
[----:B------:R-:W-:-:S04]  /*22a0*/  F2FP.F16.F32.PACK_AB R0, RZ, R0 ;  /* 0x00000000ff00723e */ /* 0x000fc800000000ff */
[----:B------:R-:W-:Y:S01]  /*22b0*/  PRMT R19, R0, 0x7610, R19 ;  /* 0x0000761000137816 */ /* 0x000fe20000000013 */
[----:B------:R-:W-:Y:S06]  /*22c0*/  BRA `(.L_x_1064) ;  /* 0x0000000400287947 */ /* 0x000fec0003800000 */
.L_x_1077:
        /* <DEDUP_REMOVED lines=21> */
.L_x_1086:
[----:B------:R-:W-:Y:S05]  /*2420*/  BSYNC B1 ;  /* 0x0000000000017941 */ /* 0x000fea0003800000 */
.L_x_1085:
[----:B------:R-:W-:Y:S01]  /*2430*/  LEA R3, R0, 0x37800000, 0x17 ;  /* 0x3780000000037811 */ /* 0x000fe200078eb8ff */
[----:B------:R-:W-:-:S05]  /*2440*/  IMAD.SHL.U32 R0, R2, 0x200000, RZ ;  /* 0x0020000002007824 */ /* 0x000fca00078e00ff */
[----:B------:R-:W-:-:S07]  /*2450*/  LOP3.LUT R0, R3, R0, R4, 0xfe, !PT ;  /* 0x0000000003007212 */ /* 0x000fce00078efe04 */
.L_x_1084:
[----:B------:R-:W-:Y:S05]  /*2460*/  BSYNC B0 ;  /* 0x0000000000007941 */ /* 0x000fea0003800000 */
.L_x_1083:
[----:B------:R-:W-:-:S04]  /*2470*/  F2FP.F16.F32.PACK_AB R0, RZ, R0 ;  /* 0x00000000ff00723e */ /* 0x000fc800000000ff */
[----:B------:R-:W-:Y:S01]  /*2480*/  PRMT R19, R0, 0x7610, R19 ;  /* 0x0000761000137816 */ /* 0x000fe20000000013 */
[----:B------:R-:W-:Y:S06]  /*2490*/  BRA `(.L_x_1064) ;  /* 0x0000000000b47947 */ /* 0x000fec0003800000 */
.L_x_1076:
        /* <DEDUP_REMOVED lines=14> */
.L_x_1090:
[----:B------:R-:W-:Y:S05]  /*2580*/  BSYNC B0 ;  /* 0x0000000000007941 */ /* 0x000fea0003800000 */
.L_x_1089:
[----:B------:R-:W-:-:S04]  /*2590*/  F2FP.F16.F32.PACK_AB R0, RZ, R0 ;  /* 0x00000000ff00723e */ /* 0x000fc800000000ff */
[----:B------:R-:W-:Y:S01]  /*25a0*/  PRMT R19, R0, 0x7610, R19 ;  /* 0x0000761000137816 */ /* 0x000fe20000000013 */
[----:B------:R-:W-:Y:S06]  /*25b0*/  BRA `(.L_x_1064) ;  /* 0x00000000006c7947 */ /* 0x000fec0003800000 */
.L_x_1063:
        /* <DEDUP_REMOVED lines=16> */
.L_x_1091:
[----:B------:R-:W-:Y:S01]  /*26c0*/  PRMT R19, RZ, 0x7610, R19 ;  /* 0x00007610ff137816 */ /* 0x000fe20000000013 */
[----:B------:R-:W-:Y:S06]  /*26d0*/  BRA `(.L_x_1064) ;  /* 0x0000000000247947 */ /* 0x000fec0003800000 */
.L_x_1088:
[----:B------:R-:W2:Y:S02]  /*26e0*/  LDG.E.64 R2, desc[UR36][R2.64] ;  /* 0x0000002402027981 */ /* 0x000ea4000c1e1b00 */
[----:B--2---:R-:W0:Y:S02]  /*26f0*/  I2F.U64 R0, R2 ;  /* 0x0000000200007312 */ /* 0x004e240000301000 */
[----:B0-----:R-:W-:-:S04]  /*2700*/  F2FP.F16.F32.PACK_AB R0, RZ, R0 ;  /* 0x00000000ff00723e */ /* 0x001fc800000000ff */
[----:B------:R-:W-:Y:S01]  /*2710*/  PRMT R19, R0, 0x7610, R19 ;  /* 0x0000761000137816 */ /* 0x000fe20000000013 */
[----:B------:R-:W-:Y:S06]  /*2720*/  BRA `(.L_x_1064) ;  /* 0x0000000000107947 */ /* 0x000fec0003800000 */
.L_x_1087:
[----:B------:R-:W2:Y:S02]  /*2730*/  LDG.E R2, desc[UR36][R2.64] ;  /* 0x0000002402027981 */ /* 0x000ea4000c1e1900 */
[----:B--2---:R-:W-:-:S04]  /*2740*/  I2FP.F32.U32 R0, R2 ;  /* 0x0000000200007245 */ /* 0x004fc80000201000 */
[----:B------:R-:W-:-:S04]  /*2750*/  F2FP.F16.F32.PACK_AB R0, RZ, R0 ;  /* 0x00000000ff00723e */ /* 0x000fc800000000ff */
[----:B------:R-:W-:-:S07]  /*2760*/  PRMT R19, R0, 0x7610, R19 ;  /* 0x0000761000137816 */ /* 0x000fce0000000013 */
.L_x_1064:
[----:B------:R-:W2:Y:S01]  /*2770*/  LDC.U8 R4, c[0x0][0x493] ;  /* 0x000124c0ff047b82 */ /* 0x000ea20000000000 */
[----:B------:R-:W-:Y:S02]  /*2780*/  ULDC.64 UR4, c[0x0][0x488] ;  /* 0x0001220000047ab9 */ /* 0x000fe40000000a00 */
[----:B01----:R-:W-:-:S05]  /*2790*/  IADD3 R2, P1, R22, UR4, RZ ;  /* 0x0000000416027c10 */ /* 0x003fca000ff3e0ff */
[----:B------:R-:W-:Y:S01]  /*27a0*/  IMAD.X R3, RZ, RZ, UR5, P1 ;  /* 0x00000005ff037e24 */ /* 0x000fe200088e06ff */
[----:B--2---:R-:W-:-:S04]  /*27b0*/  PRMT R0, R4, 0x9910, RZ ;  /* 0x0000991004007816 */ /* 0x004fc800000000ff */
        /* <DEDUP_REMOVED lines=12> */
[----:B0-----:R-:W-:Y:S01]  /*2880*/  F2FP.F16.F32.PACK_AB R0, RZ, R0 ;  /* 0x00000000ff00723e */ /* 0x001fe200000000ff */
[----:B------:R-:W-:Y:S06]  /*2890*/  BRA `(.L_x_1097) ;  /* 0x0000000c00987947 */ /* 0x000fec0003800000 */
.L_x_1095:
[----:B------:R-:W2:Y:S02]  /*28a0*/  LDG.E.U8 R2, desc[UR36][R2.64] ;  /* 0x0000002402027981 */ /* 0x000ea4000c1e1100 */
[----:B--2---:R-:W-:-:S04]  /*28b0*/  I2FP.F32.U32 R0, R2 ;  /* 0x0000000200007245 */ /* 0x004fc80000201000 */
[----:B------:R-:W-:Y:S01]  /*28c0*/  F2FP.F16.F32.PACK_AB R0, RZ, R0 ;  /* 0x00000000ff00723e */ /* 0x000fe200000000ff */
[----:B------:R-:W-:Y:S06]  /*28d0*/  BRA `(.L_x_1097) ;  /* 0x0000000c00887947 */ /* 0x000fec0003800000 */
.L_x_1094:
        /* <DEDUP_REMOVED lines=8> */
[----:B0-----:R-:W-:Y:S01]  /*2960*/  F2FP.F16.F32.PACK_AB R0, RZ, R0 ;  /* 0x00000000ff00723e */ /* 0x001fe200000000ff */
[----:B------:R-:W-:Y:S06]  /*2970*/  BRA `(.L_x_1097) ;  /* 0x0000000c00607947 */ /* 0x000fec0003800000 */
.L_x_1099:
[----:B------:R-:W2:Y:S02]  /*2980*/  LDG.E R2, desc[UR36][R2.64] ;  /* 0x0000002402027981 */ /* 0x000ea4000c1e1900 */
[----:B--2---:R-:W-:-:S04]  /*2990*/  I2FP.F32.S32 R0, R2 ;  /* 0x0000000200007245 */ /* 0x004fc80000201400 */
[----:B------:R-:W-:Y:S01]  /*29a0*/  F2FP.F16.F32.PACK_AB R0, RZ, R0 ;  /* 0x00000000ff00723e */ /* 0x000fe200000000ff */
[----:B------:R-:W-:Y:S06]  /*29b0*/  BRA `(.L_x_1097) ;  /* 0x0000000c00507947 */ /* 0x000fec0003800000 */
.L_x_1098:
[----:B------:R-:W2:Y:S02]  /*29c0*/  LDG.E.U16 R2, desc[UR36][R2.64] ;  /* 0x0000002402027981 */ /* 0x000ea4000c1e1500 */
[----:B--2---:R-:W0:Y:S02]  /*29d0*/  I2F.S16 R0, R2 ;  /* 0x0000000200007306 */ /* 0x004e240000101400 */
[----:B0-----:R-:W-:Y:S01]  /*29e0*/  F2FP.F16.F32.PACK_AB R0, RZ, R0 ;  /* 0x00000000ff00723e */ /* 0x001fe200000000ff */
[----:B------:R-:W-:Y:S06]  /*29f0*/  BRA `(.L_x_1097) ;  /* 0x0000000c00407947 */ /* 0x000fec0003800000 */
.L_x_1093:
        /* <DEDUP_REMOVED lines=9> */
.L_x_1101:
[----:B------:R1:W5:Y:S01]  /*2a90*/  LDG.E.U16 R0, desc[UR36][R2.64] ;  /* 0x0000002402007981 */ /* 0x000362000c1e1500 */
[----:B------:R-:W-:Y:S05]  /*2aa0*/  BRA `(.L_x_1097) ;  /* 0x0000000c00147947 */ /* 0x000fea0003800000 */
.L_x_1100:
        /* <DEDUP_REMOVED lines=9> */
.L_x_1103:
[----:B------:R0:W5:Y:S01]  /*2b40*/  LDG.E.U16 R0, desc[UR36][R2.64] ;  /* 0x0000002402007981 */ /* 0x000162000c1e1500 */
[----:B------:R-:W-:Y:S05]  /*2b50*/  BRA `(.L_x_1097) ;  /* 0x0000000800e87947 */ /* 0x000fea0003800000 */
.L_x_1102:
[----:B------:R-:W2:Y:S01]  /*2b60*/  LDG.E.64 R2, desc[UR36][R2.64] ;  /* 0x0000002402027981 */ /* 0x000ea2000c1e1b00 */
[----:B------:R-:W-:Y:S01]  /*2b70*/  UMOV UR4, 0xf0000000 ;  /* 0xf000000000047882 */ /* 0x000fe20000000000 */
[----:B------:R-:W-:Y:S01]  /*2b80*/  UMOV UR5, 0x380fffff ;  /* 0x380fffff00057882 */ /* 0x000fe20000000000 */
[----:B--2---:R-:W0:Y:S01]  /*2b90*/  F2F.F32.F64 R0, R2 ;  /* 0x0000000200007310 */ /* 0x004e220000301000 */
[----:B------:R-:W-:-:S14]  /*2ba0*/  DSETP.GEU.AND P0, PT, |R2|, UR4, PT ;  /* 0x0000000402007e2a */ /* 0x000fdc000bf0e200 */
[----:B0-----:R-:W-:-:S05]  /*2bb0*/  @!P0 FMUL R0, R0, 1.175494350822287508e-38 ;  /* 0x0080000000008820 */ /* 0x001fca0000400000 */
[----:B------:R-:W-:Y:S01]  /*2bc0*/  F2FP.F16.F32.PACK_AB R0, RZ, R0 ;  /* 0x00000000ff00723e */ /* 0x000fe200000000ff */
[----:B------:R-:W-:Y:S06]  /*2bd0*/  BRA `(.L_x_1097) ;  /* 0x0000000800c87947 */ /* 0x000fec0003800000 */
.L_x_1092:
        /* <DEDUP_REMOVED lines=11> */
[----:B------:R-:W-:Y:S01]  /*2c90*/  F2FP.F16.F32.PACK_AB R0, RZ, R0 ;  /* 0x00000000ff00723e */ /* 0x000fe200000000ff */
[----:B------:R-:W-:Y:S06]  /*2ca0*/  BRA `(.L_x_1097) ;  /* 0x0000000800947947 */ /* 0x000fec0003800000 */
.L_x_1106:
        /* <DEDUP_REMOVED lines=8> */
.L_x_1105:
        /* <DEDUP_REMOVED lines=28> */
.L_x_1108:
        /* <DEDUP_REMOVED lines=15> */
.L_x_1107:
[----:B------:R-:W2:Y:S02]  /*2fe0*/  LDG.E.U16 R0, desc[UR36][R2.64] ;  /* 0x0000002402007981 */ /* 0x000ea4000c1e1500 */
[----:B--2---:R-:W-:-:S05]  /*2ff0*/  IMAD.U32 R0, R0, 0x10000, RZ ;  /* 0x0001000000007824 */ /* 0x004fca00078e00ff */
[----:B------:R-:W-:Y:S01]  /*3000*/  F2FP.F16.F32.PACK_AB R0, RZ, R0 ;  /* 0x00000000ff00723e */ /* 0x000fe200000000ff */
[----:B------:R-:W-:Y:S06]  /*3010*/  BRA `(.L_x_1097) ;  /* 0x0000000400b87947 */ /* 0x000fec0003800000 */
.L_x_1104:
        /* <DEDUP_REMOVED lines=10> */
[----:B------:R-:W-:Y:S01]  /*30c0*/  F2FP.F16.F32.PACK_AB R0, RZ, R0 ;  /* 0x00000000ff00723e */ /* 0x000fe200000000ff */
[----:B------:R-:W-:Y:S06]  /*30d0*/  BRA `(.L_x_1097) ;  /* 0x0000000400887947 */ /* 0x000fec0003800000 */
.L_x_1111:
        /* <DEDUP_REMOVED lines=21> */
.L_x_1115:
[----:B------:R-:W-:Y:S05]  /*3230*/  BSYNC B1 ;  /* 0x0000000000017941 */ /* 0x000fea0003800000 */
.L_x_1114:
[----:B------:R-:W-:Y:S01]  /*3240*/  LEA R3, R0, 0x3b800000, 0x17 ;  /* 0x3b80000000037811 */ /* 0x000fe200078eb8ff */
[----:B------:R-:W-:-:S05]  /*3250*/  IMAD.SHL.U32 R0, R2, 0x100000, RZ ;  /* 0x0010000002007824 */ /* 0x000fca00078e00ff */
[----:B------:R-:W-:-:S07]  /*3260*/  LOP3.LUT R0, R3, R0, R4, 0xfe, !PT ;  /* 0x0000000003007212 */ /* 0x000fce00078efe04 */
.L_x_1113:
[----:B------:R-:W-:Y:S05]  /*3270*/  BSYNC B0 ;  /* 0x0000000000007941 */ /* 0x000fea0003800000 */
.L_x_1112:
[----:B------:R-:W-:Y:S01]  /*3280*/  F2FP.F16.F32.PACK_AB R0, RZ, R0 ;  /* 0x00000000ff00723e */ /* 0x000fe200000000ff */
[----:B------:R-:W-:Y:S06]  /*3290*/  BRA `(.L_x_1097) ;  /* 0x0000000400187947 */ /* 0x000fec0003800000 */
.L_x_1110:
        /* <DEDUP_REMOVED lines=21> */
.L_x_1119:
[----:B------:R-:W-:Y:S05]  /*33f0*/  BSYNC B1 ;  /* 0x0000000000017941 */ /* 0x000fea0003800000 */
.L_x_1118:
[----:B------:R-:W-:Y:S01]  /*3400*/  LEA R3, R0, 0x37800000, 0x17 ;  /* 0x3780000000037811 */ /* 0x000fe200078eb8ff */
[----:B------:R-:W-:-:S05]  /*3410*/  IMAD.SHL.U32 R0, R2, 0x200000, RZ ;  /* 0x0020000002007824 */ /* 0x000fca00078e00ff */
[----:B------:R-:W-:-:S07]  /*3420*/  LOP3.LUT R0, R3, R0, R4, 0xfe, !PT ;  /* 0x0000000003007212 */ /* 0x000fce00078efe04 */
.L_x_1117:
[----:B------:R-:W-:Y:S05]  /*3430*/  BSYNC B0 ;  /* 0x0000000000007941 */ /* 0x000fea0003800000 */
.L_x_1116:
[----:B------:R-:W-:Y:S01]  /*3440*/  F2FP.F16.F32.PACK_AB R0, RZ, R0 ;  /* 0x00000000ff00723e */ /* 0x000fe200000000ff */
[----:B------:R-:W-:Y:S06]  /*3450*/  BRA `(.L_x_1097) ;  /* 0x0000000000a87947 */ /* 0x000fec0003800000 */
.L_x_1109:
        /* <DEDUP_REMOVED lines=14> */
.L_x_1123:
[----:B------:R-:W-:Y:S05]  /*3540*/  BSYNC B0 ;  /* 0x0000000000007941 */ /* 0x000fea0003800000 */
.L_x_1122:
[----:B------:R-:W-:Y:S01]  /*3550*/  F2FP.F16.F32.PACK_AB R0, RZ, R0 ;  /* 0x00000000ff00723e */ /* 0x000fe200000000ff */
[----:B------:R-:W-:Y:S06]  /*3560*/  BRA `(.L_x_1097) ;  /* 0x0000000000647947 */ /* 0x000fec0003800000 */
.L_x_1096:
        /* <DEDUP_REMOVED lines=16> */
.L_x_1124:
[----:B------:R-:W-:Y:S01]  /*3670*/  PRMT R0, RZ, 0x7610, R0 ;  /* 0x00007610ff007816 */ /* 0x000fe20000000000 */
[----:B------:R-:W-:Y:S06]  /*3680*/  BRA `(.L_x_1097) ;  /* 0x00000000001c7947 */ /* 0x000fec0003800000 */
.L_x_1121:
[----:B------:R-:W2:Y:S02]  /*3690*/  LDG.E.64 R2, desc[UR36][R2.64] ;  /* 0x0000002402027981 */ /* 0x000ea4000c1e1b00 */
[----:B--2---:R-:W0:Y:S02]  /*36a0*/  I2F.U64 R0, R2 ;  /* 0x0000000200007312 */ /* 0x004e240000301000 */
[----:B0-----:R-:W-:Y:S01]  /*36b0*/  F2FP.F16.F32.PACK_AB R0, RZ, R0 ;  /* 0x00000000ff00723e */ /* 0x001fe200000000ff */
[----:B------:R-:W-:Y:S06]  /*36c0*/  BRA `(.L_x_1097) ;  /* 0x00000000000c7947 */ /* 0x000fec0003800000 */
.L_x_1120:
[----:B------:R-:W2:Y:S02]  /*36d0*/  LDG.E R2, desc[UR36][R2.64] ;  /* 0x0000002402027981 */ /* 0x000ea4000c1e1900 */
[----:B--2---:R-:W-:-:S04]  /*36e0*/  I2FP.F32.U32 R0, R2 ;  /* 0x0000000200007245 */ /* 0x004fc80000201000 */
[----:B------:R-:W-:-:S07]  /*36f0*/  F2FP.F16.F32.PACK_AB R0, RZ, R0 ;  /* 0x00000000ff00723e */ /* 0x000fce00000000ff */
.L_x_1097:
[----:B-----5:R-:W-:Y:S01]  /*3700*/  HADD2.F32 R0, -RZ, R0.H0_H0 ;  /* 0x20000000ff007230 */ /* 0x020fe20000004100 */
[----:B------:R-:W-:Y:S01]  /*3710*/  BSSY B0, `(.L_x_1125) ;  /* 0x0000025000007945 */ /* 0x000fe20003800000 */
[----:B------:R-:W-:-:S03]  /*3720*/  IMAD.MOV.U32 R7, RZ, RZ, 0x3e800000 ;  /* 0x3e800000ff077424 */ /* 0x000fc600078e00ff */
[C---:B01----:R-:W-:Y:S01]  /*3730*/  FMUL.FTZ R2, R0.reuse, 1.4426950216293334961 ;  /* 0x3fb8aa3b00027820 */ /* 0x043fe20000410000 */
        /* <DEDUP_REMOVED lines=34> */
.L_x_1126:
[----:B------:R-:W-:Y:S05]  /*3960*/  BSYNC B0 ;  /* 0x0000000000007941 */ /* 0x000fea0003800000 */
.L_x_1125:
[----:B------:R-:W0:Y:S01]  /*3970*/  MUFU.TANH R4, R4 ;  /* 0x0000000400047308 */ /* 0x000e220000002400 */
[----:B--2---:R-:W-:Y:S01]  /*3980*/  PRMT R6, R3, 0x9910, RZ ;  /* 0x0000991003067816 */ /* 0x004fe200000000ff */
[----:B------:R-:W-:Y:S01]  /*3990*/  FMUL.FTZ R9, R0, R9 ;  /* 0x0000000900097220 */ /* 0x000fe20000410000 */
[----:B------:R-:W-:-:S03]  /*39a0*/  HADD2.F32 R2, -RZ, R19.H0_H0 ;  /* 0x20000013ff027230 */ /* 0x000fc60000004100 */
[----:B------:R-:W-:-:S05]  /*39b0*/  IMAD.MOV.U32 R0, RZ, RZ, R6 ;  /* 0x000000ffff007224 */ /* 0x000fca00078e0006 */
[----:B------:R-:W-:Y:S01]  /*39c0*/  ISETP.GT.AND P0, PT, R0, 0x9, PT ;  /* 0x000000090000780c */ /* 0x000fe20003f04270 */
[----:B0-----:R-:W-:-:S04]  /*39d0*/  FFMA.FTZ R5, -R4, R4, 1 ;  /* 0x3f80000004057423 */ /* 0x001fc80000010104 */
[----:B------:R-:W-:-:S04]  /*39e0*/  FFMA.FTZ R5, R5, R9, R4 ;  /* 0x0000000905057223 */ /* 0x000fc80000010004 */
[----:B------:R-:W-:-:S05]  /*39f0*/  FMUL.FTZ R5, R2, R5 ;  /* 0x0000000502057220 */ /* 0x000fca0000410000 */
[----:B------:R-:W-:Y:S01]  /*3a00*/  F2FP.F16.F32.PACK_AB R5, RZ, R5 ;  /* 0x00000005ff05723e */ /* 0x000fe200000000ff */
        /* <DEDUP_REMOVED lines=9> */
[----:B------:R-:W-:-:S04]  /*3aa0*/  HADD2.F32 R0, -RZ, R5.H0_H0 ;  /* 0x20000005ff007230 */ /* 0x000fc80000004100 */
[----:B------:R-:W0:Y:S02]  /*3ab0*/  F2I.FTZ.TRUNC.NTZ R3, R0 ;  /* 0x0000000000037305 */ /* 0x000e24000021f100 */
[----:B0-----:R0:W-:Y:S01]  /*3ac0*/  STG.E.U8 desc[UR36][R16.64], R3 ;  /* 0x0000000310007986 */ /* 0x0011e2000c101124 */
[----:B------:R-:W-:Y:S05]  /*3ad0*/  BRA `(.L_x_1132) ;  /* 0x0000000c00947947 */ /* 0x000fea0003800000 */
.L_x_1130:
[----:B------:R-:W-:-:S06]  /*3ae0*/  HADD2.F32 R3, -RZ, R5.H0_H0 ;  /* 0x20000005ff037230 */ /* 0x000fcc0000004100 */
[----:B------:R-:W0:Y:S02]  /*3af0*/  F2I.S64.TRUNC R2, R3 ;  /* 0x0000000300027311 */ /* 0x000e24000020d900 */
[----:B0-----:R0:W-:Y:S01]  /*3b00*/  STG.E.U8 desc[UR36][R16.64], R2 ;  /* 0x0000000210007986 */ /* 0x0011e2000c101124 */
[----:B------:R-:W-:Y:S05]  /*3b10*/  BRA `(.L_x_1132) ;  /* 0x0000000c00847947 */ /* 0x000fea0003800000 */
.L_x_1129:
[----:B------:R-:W-:-:S13]  /*3b20*/  ISETP.NE.AND P0, PT, R0, 0x2, PT ;  /* 0x000000020000780c */ /* 0x000fda0003f05270 */
[----:B------:R-:W-:Y:S05]  /*3b30*/  @!P0 BRA `(.L_x_1133) ;  /* 0x0000000000308947 */ /* 0x000fea0003800000 */
[----:B------:R-:W-:-:S13]  /*3b40*/  ISETP.NE.AND P0, PT, R0, 0x3, PT ;  /* 0x000000030000780c */ /* 0x000fda0003f05270 */
[----:B------:R-:W-:Y:S05]  /*3b50*/  @!P0 BRA `(.L_x_1134) ;  /* 0x0000000000188947 */ /* 0x000fea0003800000 */
[----:B------:R-:W-:-:S13]  /*3b60*/  ISETP.NE.AND P0, PT, R0, 0x4, PT ;  /* 0x000000040000780c */ /* 0x000fda0003f05270 */
[----:B------:R-:W-:Y:S05]  /*3b70*/  @P0 BRA `(.L_x_1131) ;  /* 0x0000000c000c0947 */ /* 0x000fea0003800000 */
[----:B------:R-:W-:-:S06]  /*3b80*/  HADD2.F32 R2, -RZ, R5.H0_H0 ;  /* 0x20000005ff027230 */ /* 0x000fcc0000004100 */
[----:B------:R-:W0:Y:S02]  /*3b90*/  F2I.S64.TRUNC R2, R2 ;  /* 0x0000000200027311 */ /* 0x000e24000020d900 */
[----:B0-----:R0:W-:Y:S01]  /*3ba0*/  STG.E.64 desc[UR36][R16.64], R2 ;  /* 0x0000000210007986 */ /* 0x0011e2000c101b24 */
[----:B------:R-:W-:Y:S05]  /*3bb0*/  BRA `(.L_x_1132) ;  /* 0x0000000c005c7947 */ /* 0x000fea0003800000 */
.L_x_1134:
[----:B------:R-:W-:-:S06]  /*3bc0*/  HADD2.F32 R5, -RZ, R5.H0_H0 ;  /* 0x20000005ff057230 */ /* 0x000fcc0000004100 */
[----:B------:R-:W0:Y:S02]  /*3bd0*/  F2I.FTZ.TRUNC.NTZ R5, R5 ;  /* 0x0000000500057305 */ /* 0x000e24000021f100 */
[----:B0-----:R0:W-:Y:S01]  /*3be0*/  STG.E desc[UR36][R16.64], R5 ;  /* 0x0000000510007986 */ /* 0x0011e2000c101924 */
[----:B------:R-:W-:Y:S05]  /*3bf0*/  BRA `(.L_x_1132) ;  /* 0x0000000c004c7947 */ /* 0x000fea0003800000 */
.L_x_1133:
[----:B------:R-:W-:-:S06]  /*3c00*/  HADD2.F32 R5, -RZ, R5.H0_H0 ;  /* 0x20000005ff057230 */ /* 0x000fcc0000004100 */
[----:B------:R-:W0:Y:S02]  /*3c10*/  F2I.FTZ.TRUNC.NTZ R5, R5 ;  /* 0x0000000500057305 */ /* 0x000e24000021f100 */
[----:B0-----:R0:W-:Y:S01]  /*3c20*/  STG.E.U16 desc[UR36][R16.64], R5 ;  /* 0x0000000510007986 */ /* 0x0011e2000c101524 */
[----:B------:R-:W-:Y:S05]  /*3c30*/  BRA `(.L_x_1132) ;  /* 0x0000000c003c7947 */ /* 0x000fea0003800000 */
.L_x_1128:
[----:B------:R-:W-:-:S13]  /*3c40*/  ISETP.GT.AND P0, PT, R0, 0x6, PT ;  /* 0x000000060000780c */ /* 0x000fda0003f04270 */
[----:B------:R-:W-:Y:S05]  /*3c50*/  @P0 BRA `(.L_x_1135) ;  /* 0x0000000000240947 */ /* 0x000fea0003800000 */
[----:B------:R-:W-:-:S13]  /*3c60*/  ISETP.NE.AND P0, PT, R0, 0x5, PT ;  /* 0x000000050000780c */ /* 0x000fda0003f05270 */
[----:B------:R-:W-:Y:S05]  /*3c70*/  @!P0 BRA `(.L_x_1136) ;  /* 0x0000000000148947 */ /* 0x000fea0003800000 */
[----:B------:R-:W-:-:S13]  /*3c80*/  ISETP.NE.AND P0, PT, R0, 0x6, PT ;  /* 0x000000060000780c */ /* 0x000fda0003f05270 */
[----:B------:R-:W-:Y:S05]  /*3c90*/  @P0 BRA `(.L_x_1131) ;  /* 0x0000000800c40947 */ /* 0x000fea0003800000 */
[----:B------:R-:W-:-:S05]  /*3ca0*/  HADD2.F32 R5, -RZ, R5.H0_H0 ;  /* 0x20000005ff057230 */ /* 0x000fca0000004100 */
[----:B------:R0:W-:Y:S01]  /*3cb0*/  STG.E desc[UR36][R16.64], R5 ;  /* 0x0000000510007986 */ /* 0x0001e2000c101924 */
[----:B------:R-:W-:Y:S05]  /*3cc0*/  BRA `(.L_x_1132) ;  /* 0x0000000c00187947 */ /* 0x000fea0003800000 */
.L_x_1136:
[----:B------:R0:W-:Y:S01]  /*3cd0*/  STG.E.U16 desc[UR36][R16.64], R5 ;  /* 0x0000000510007986 */ /* 0x0001e2000c101524 */
[----:B------:R-:W-:Y:S05]  /*3ce0*/  BRA `(.L_x_1132) ;  /* 0x0000000c00107947 */ /* 0x000fea0003800000 */
.L_x_1135:
[----:B------:R-:W-:-:S13]  /*3cf0*/  ISETP.NE.AND P0, PT, R0, 0x7, PT ;  /* 0x000000070000780c */ /* 0x000fda0003f05270 */
[----:B------:R-:W-:Y:S05]  /*3d00*/  @!P0 BRA `(.L_x_1137) ;  /* 0x0000000000348947 */ /* 0x000fea0003800000 */
[----:B------:R-:W-:-:S13]  /*3d10*/  ISETP.NE.AND P0, PT, R0, 0x8, PT ;  /* 0x000000080000780c */ /* 0x000fda0003f05270 */
[----:B------:R-:W-:Y:S05]  /*3d20*/  @!P0 BRA `(.L_x_1138) ;  /* 0x0000000000188947 */ /* 0x000fea0003800000 */
[----:B------:R-:W-:-:S13]  /*3d30*/  ISETP.NE.AND P0, PT, R0, 0x9, PT ;  /* 0x000000090000780c */ /* 0x000fda0003f05270 */
[----:B------:R-:W-:Y:S05]  /*3d40*/  @P0 BRA `(.L_x_1131) ;  /* 0x0000000800980947 */ /* 0x000fea0003800000 */
[----:B------:R-:W-:Y:S02]  /*3d50*/  HADD2.F32 R2, -RZ, R5.H0_H0 ;  /* 0x20000005ff027230 */ /* 0x000fe40000004100 */
[----:B------:R-:W-:-:S05]  /*3d60*/  IMAD.MOV.U32 R3, RZ, RZ, RZ ;  /* 0x000000ffff037224 */ /* 0x000fca00078e00ff */
[----:B------:R0:W-:Y:S01]  /*3d70*/  STG.E.64 desc[UR36][R16.64], R2 ;  /* 0x0000000210007986 */ /* 0x0001e2000c101b24 */
[----:B------:R-:W-:Y:S05]  /*3d80*/  BRA `(.L_x_1132) ;  /* 0x0000000800e87947 */ /* 0x000fea0003800000 */
.L_x_1138:
[----:B------:R-:W-:-:S05]  /*3d90*/  HADD2.F32 R0, -RZ, R5.H0_H0 ;  /* 0x20000005ff007230 */ /* 0x000fca0000004100 */
[----:B------:R-:W-:-:S04]  /*3da0*/  F2FP.F16.F32.PACK_AB R0, RZ, R0 ;  /* 0x00000000ff00723e */ /* 0x000fc800000000ff */
[----:B------:R-:W-:-:S05]  /*3db0*/  PRMT R0, R0, 0x5410, RZ ;  /* 0x0000541000007816 */ /* 0x000fca00000000ff */
[----:B------:R0:W-:Y:S01]  /*3dc0*/  STG.E desc[UR36][R16.64], R0 ;  /* 0x0000000010007986 */ /* 0x0001e2000c101924 */
[----:B------:R-:W-:Y:S05]  /*3dd0*/  BRA `(.L_x_1132) ;  /* 0x0000000800d47947 */ /* 0x000fea0003800000 */
.L_x_1137:
[----:B------:R-:W-:-:S05]  /*3de0*/  HADD2.F32 R2, -RZ, R5.H0_H0 ;  /* 0x20000005ff027230 */ /* 0x000fca0000004100 */
[----:B------:R-:W-:-:S06]  /*3df0*/  FMUL.FTZ R2, R2, 1 ;  /* 0x3f80000002027820 */ /* 0x000fcc0000410000 */
[----:B------:R-:W0:Y:S02]  /*3e00*/  F2F.F64.F32 R2, R2 ;  /* 0x0000000200027310 */ /* 0x000e240000201800 */
[----:B0-----:R0:W-:Y:S01]  /*3e10*/  STG.E.64 desc[UR36][R16.64], R2 ;  /* 0x0000000210007986 */ /* 0x0011e2000c101b24 */
[----:B------:R-:W-:Y:S05]  /*3e20*/  BRA `(.L_x_1132) ;  /* 0x0000000800c07947 */ /* 0x000fea0003800000 */
.L_x_1127:
        /* <DEDUP_REMOVED lines=8> */
[----:B------:R-:W-:-:S05]  /*3eb0*/  HADD2.F32 R5, -RZ, R5.H0_H0 ;  /* 0x20000005ff057230 */ /* 0x000fca0000004100 */
[----:B------:R-:W-:-:S04]  /*3ec0*/  FSETP.NEU.FTZ.AND P0, PT, R5, RZ, PT ;  /* 0x000000ff0500720b */ /* 0x000fc80003f1d000 */
[----:B------:R-:W-:-:S05]  /*3ed0*/  SEL R3, RZ, 0x1, !P0 ;  /* 0x00000001ff037807 */ /* 0x000fca0004000000 */
[----:B------:R4:W-:Y:S01]  /*3ee0*/  STG.E.U8 desc[UR36][R16.64], R3 ;  /* 0x0000000310007986 */ /* 0x0009e2000c101124 */
[----:B------:R-:W-:Y:S05]  /*3ef0*/  BRA `(.L_x_1132) ;  /* 0x00000008008c7947 */ /* 0x000fea0003800000 */
.L_x_1141:
[----:B------:R-:W-:Y:S01]  /*3f00*/  HADD2.F32 R5, -RZ, R5.H0_H0 ;  /* 0x20000005ff057230 */ /* 0x000fe20000004100 */
[----:B------:R-:W-:-:S04]  /*3f10*/  CS2R R6, SRZ ;  /* 0x0000000000067805 */ /* 0x000fc8000001ff00 */
[----:B------:R-:W-:-:S06]  /*3f20*/  FMUL.FTZ R5, R5, 1 ;  /* 0x3f80000005057820 */ /* 0x000fcc0000410000 */
[----:B------:R-:W0:Y:S02]  /*3f30*/  F2F.F64.F32 R4, R5 ;  /* 0x0000000500047310 */ /* 0x000e240000201800 */
[----:B0-----:R3:W-:Y:S01]  /*3f40*/  STG.E.128 desc[UR36][R16.64], R4 ;  /* 0x0000000410007986 */ /* 0x0017e2000c101d24 */
[----:B------:R-:W-:Y:S05]  /*3f50*/  BRA `(.L_x_1132) ;  /* 0x0000000800747947 */ /* 0x000fea0003800000 */
.L_x_1140:
[----:B------:R-:W-:-:S13]  /*3f60*/  ISETP.NE.AND P0, PT, R0, 0xf, PT ;  /* 0x0000000f0000780c */ /* 0x000fda0003f05270 */
[----:B------:R-:W-:Y:S05]  /*3f70*/  @!P0 BRA `(.L_x_1142) ;  /* 0x0000000000b48947 */ /* 0x000fea0003800000 */
[----:B------:R-:W-:-:S13]  /*3f80*/  ISETP.NE.AND P0, PT, R0, 0x17, PT ;  /* 0x000000170000780c */ /* 0x000fda0003f05270 */
[----:B------:R-:W-:Y:S05]  /*3f90*/  @!P0 BRA `(.L_x_1143) ;  /* 0x0000000000548947 */ /* 0x000fea0003800000 */
[----:B------:R-:W-:-:S13]  /*3fa0*/  ISETP.NE.AND P0, PT, R0, 0x18, PT ;  /* 0x000000180000780c */ /* 0x000fda0003f05270 */
[----:B------:R-:W-:Y:S05]  /*3fb0*/  @P0 BRA `(.L_x_1131) ;  /* 0x0000000400fc0947 */ /* 0x000fea0003800000 */
[----:B------:R-:W-:Y:S01]  /*3fc0*/  HADD2.F32 R5, -RZ, R5.H0_H0 ;  /* 0x20000005ff057230 */ /* 0x000fe20000004100 */
        /* <DEDUP_REMOVED lines=14> */
.L_x_1145:
[----:B------:R-:W-:Y:S05]  /*40b0*/  BSYNC B0 ;  /* 0x0000000000007941 */ /* 0x000fea0003800000 */
.L_x_1144:
[----:B------:R-:W-:-:S05]  /*40c0*/  LOP3.LUT R3, R0, R3, RZ, 0xfc, !PT ;  /* 0x0000000300037212 */ /* 0x000fca00078efcff */
[----:B------:R0:W-:Y:S01]  /*40d0*/  STG.E.U8 desc[UR36][R16.64], R3 ;  /* 0x0000000310007986 */ /* 0x0001e2000c101124 */
[----:B------:R-:W-:Y:S05]  /*40e0*/  BRA `(.L_x_1132) ;  /* 0x0000000800107947 */ /* 0x000fea0003800000 */
.L_x_1143:
[----:B------:R-:W-:Y:S01]  /*40f0*/  HADD2.F32 R5, -RZ, R5.H0_H0 ;  /* 0x20000005ff057230 */ /* 0x000fe20000004100 */
        /* <DEDUP_REMOVED lines=12> */
.L_x_1147:
[----:B------:R-:W-:Y:S01]  /*41c0*/  IMAD.MOV.U32 R0, RZ, RZ, 0x7f ;  /* 0x0000007fff007424 */ /* 0x000fe200078e00ff */
[----:B------:R-:W-:-:S04]  /*41d0*/  ISETP.GT.U32.AND P0, PT, R2, 0x7f800000, PT ;  /* 0x7f8000000200780c */ /* 0x000fc80003f04070 */
[----:B------:R-:W-:-:S09]  /*41e0*/  SEL R0, R0, 0x7c, P0 ;  /* 0x0000007c00007807 */ /* 0x000fd20000000000 */
.L_x_1148:
[----:B------:R-:W-:Y:S05]  /*41f0*/  BSYNC B0 ;  /* 0x0000000000007941 */ /* 0x000fea0003800000 */
.L_x_1146:
[----:B------:R-:W-:-:S04]  /*4200*/  LOP3.LUT R2, R5, 0x80000000, RZ, 0xc0, !PT ;  /* 0x8000000005027812 */ /* 0x000fc800078ec0ff */
[----:B------:R-:W-:-:S04]  /*4210*/  SHF.R.U32.HI R3, RZ, 0x18, R2 ;  /* 0x00000018ff037819 */ /* 0x000fc80000011602 */
[----:B------:R-:W-:-:S05]  /*4220*/  LOP3.LUT R3, R0, R3, RZ, 0xfc, !PT ;  /* 0x0000000300037212 */ /* 0x000fca00078efcff */
[----:B------:R1:W-:Y:S01]  /*4230*/  STG.E.U8 desc[UR36][R16.64], R3 ;  /* 0x0000000310007986 */ /* 0x0003e2000c101124 */
[----:B------:R-:W-:Y:S05]  /*4240*/  BRA `(.L_x_1132) ;  /* 0x0000000400b87947 */ /* 0x000fea0003800000 */
.L_x_1142:
[----:B------:R-:W-:-:S05]  /*4250*/  HADD2.F32 R0, -RZ, R5.H0_H0 ;  /* 0x20000005ff007230 */ /* 0x000fca0000004100 */
[----:B------:R-:W-:-:S05]  /*4260*/  F2FP.BF16.F32.PACK_AB R0, RZ, R0 ;  /* 0x00000000ff00723e */ /* 0x000fca00000010ff */
[----:B------:R2:W-:Y:S01]  /*4270*/  STG.E.U16 desc[UR36][R16.64], R0 ;  /* 0x0000000010007986 */ /* 0x0005e2000c101524 */
[----:B------:R-:W-:Y:S05]  /*4280*/  BRA `(.L_x_1132) ;  /* 0x0000000400a87947 */ /* 0x000fea0003800000 */
.L_x_1139:
        /* <DEDUP_REMOVED lines=8> */
[----:B------:R-:W-:-:S06]  /*4310*/  HADD2.F32 R3, -RZ, R5.H0_H0 ;  /* 0x20000005ff037230 */ /* 0x000fcc0000004100 */
[----:B------:R-:W0:Y:S02]  /*4320*/  F2I.FTZ.U32.TRUNC.NTZ R3, R3 ;  /* 0x0000000300037305 */ /* 0x000e24000021f000 */
[----:B0-----:R0:W-:Y:S01]  /*4330*/  STG.E.U16 desc[UR36][R16.64], R3 ;  /* 0x0000000310007986 */ /* 0x0011e2000c101524 */
[----:B------:R-:W-:Y:S05]  /*4340*/  BRA `(.L_x_1132) ;  /* 0x0000000400787947 */ /* 0x000fea0003800000 */
.L_x_1151:
[----:B------:R-:W-:Y:S01]  /*4350*/  HADD2.F32 R5, -RZ, R5.H0_H0 ;  /* 0x20000005ff057230 */ /* 0x000fe20000004100 */
        /* <DEDUP_REMOVED lines=16> */
.L_x_1154:
[----:B------:R-:W-:-:S04]  /*4460*/  LOP3.LUT R2, R5, 0x80000000, RZ, 0xc0, !PT ;  /* 0x8000000005027812 */ /* 0x000fc800078ec0ff */
[----:B------:R-:W-:-:S04]  /*4470*/  SHF.R.U32.HI R3, RZ, 0x18, R2 ;  /* 0x00000018ff037819 */ /* 0x000fc80000011602 */
[----:B------:R-:W-:-:S04]  /*4480*/  LOP3.LUT R0, R0, R3, RZ, 0xfc, !PT ;  /* 0x0000000300007212 */ /* 0x000fc800078efcff */
[----:B------:R-:W-:-:S07]  /*4490*/  PRMT R8, R0, 0x7610, R8 ;  /* 0x0000761000087816 */ /* 0x000fce0000000008 */
.L_x_1153:
[----:B------:R-:W-:Y:S05]  /*44a0*/  BSYNC B0 ;  /* 0x0000000000007941 */ /* 0x000fea0003800000 */
.L_x_1152:
[----:B------:R0:W-:Y:S01]  /*44b0*/  STG.E.U8 desc[UR36][R16.64], R8 ;  /* 0x0000000810007986 */ /* 0x0001e2000c101124 */
[----:B------:R-:W-:Y:S05]  /*44c0*/  BRA `(.L_x_1132) ;  /* 0x0000000400187947 */ /* 0x000fea0003800000 */
.L_x_1150:
        /* <DEDUP_REMOVED lines=17> */
.L_x_1157:
[----:B------:R-:W-:-:S04]  /*45e0*/  LOP3.LUT R2, R5, 0x80000000, RZ, 0xc0, !PT ;  /* 0x8000000005027812 */ /* 0x000fc800078ec0ff */
[----:B------:R-:W-:-:S04]  /*45f0*/  SHF.R.U32.HI R3, RZ, 0x18, R2 ;  /* 0x00000018ff037819 */ /* 0x000fc80000011602 */
[----:B------:R-:W-:-:S04]  /*4600*/  LOP3.LUT R0, R0, R3, RZ, 0xfc, !PT ;  /* 0x0000000300007212 */ /* 0x000fc800078efcff */
[----:B------:R-:W-:-:S07]  /*4610*/  PRMT R8, R0, 0x7610, R8 ;  /* 0x0000761000087816 */ /* 0x000fce0000000008 */
.L_x_1156:
[----:B------:R-:W-:Y:S05]  /*4620*/  BSYNC B0 ;  /* 0x0000000000007941 */ /* 0x000fea0003800000 */
.L_x_1155:
[----:B------:R0:W-:Y:S01]  /*4630*/  STG.E.U8 desc[UR36][R16.64], R8 ;  /* 0x0000000810007986 */ /* 0x0001e2000c101124 */
[----:B------:R-:W-:Y:S05]  /*4640*/  BRA `(.L_x_1132) ;  /* 0x0000000000b87947 */ /* 0x000fea0003800000 */
.L_x_1149:
[----:B------:R-:W-:-:S13]  /*4650*/  ISETP.NE.AND P0, PT, R0, 0x1c, PT ;  /* 0x0000001c0000780c */ /* 0x000fda0003f05270 */
[----:B------:R-:W-:Y:S05]  /*4660*/  @!P0 BRA `(.L_x_1158) ;  /* 0x0000000000a48947 */ /* 0x000fea0003800000 */
[----:B------:R-:W-:-:S13]  /*4670*/  ISETP.NE.AND P0, PT, R0, 0x1d, PT ;  /* 0x0000001d0000780c */ /* 0x000fda0003f05270 */
[----:B------:R-:W-:Y:S05]  /*4680*/  @!P0 BRA `(.L_x_1159) ;  /* 0x00000000008c8947 */ /* 0x000fea0003800000 */
[----:B------:R-:W-:-:S13]  /*4690*/  ISETP.NE.AND P0, PT, R0, 0x2c, PT ;  /* 0x0000002c0000780c */ /* 0x000fda0003f05270 */
[----:B------:R-:W-:Y:S05]  /*46a0*/  @P0 BRA `(.L_x_1131) ;  /* 0x0000000000400947 */ /* 0x000fea0003800000 */
[----:B------:R-:W-:Y:S02]  /*46b0*/  HADD2.F32 R5, -RZ, R5.H0_H0 ;  /* 0x20000005ff057230 */ /* 0x000fe40000004100 */
        /* <DEDUP_REMOVED lines=15> */
.L_x_1131:
        /* <DEDUP_REMOVED lines=16> */
.L_x_1160:
[----:B------:R-:W-:Y:S05]  /*48b0*/  BRA `(.L_x_1132) ;  /* 0x00000000001c7947 */ /* 0x000fea0003800000 */
.L_x_1159:
[----:B------:R-:W-:-:S06]  /*48c0*/  HADD2.F32 R2, -RZ, R5.H0_H0 ;  /* 0x20000005ff027230 */ /* 0x000fcc0000004100 */
[----:B------:R-:W0:Y:S02]  /*48d0*/  F2I.U64.TRUNC R2, R2 ;  /* 0x0000000200027311 */ /* 0x000e24000020d800 */
[----:B0-----:R0:W-:Y:S01]  /*48e0*/  STG.E.64 desc[UR36][R16.64], R2 ;  /* 0x0000000210007986 */ /* 0x0011e2000c101b24 */
[----:B------:R-:W-:Y:S05]  /*48f0*/  BRA `(.L_x_1132) ;  /* 0x00000000000c7947 */ /* 0x000fea0003800000 */
.L_x_1158:
[----:B------:R-:W-:-:S06]  /*4900*/  HADD2.F32 R5, -RZ, R5.H0_H0 ;  /* 0x20000005ff057230 */ /* 0x000fcc0000004100 */
[----:B------:R-:W0:Y:S02]  /*4910*/  F2I.FTZ.U32.TRUNC.NTZ R5, R5 ;  /* 0x0000000500057305 */ /* 0x000e24000021f000 */
[----:B0-----:R0:W-:Y:S02]  /*4920*/  STG.E desc[UR36][R16.64], R5 ;  /* 0x0000000510007986 */ /* 0x0011e4000c101924 */
.L_x_1132:
[----:B------:R-:W-:-:S04]  /*4930*/  IMAD R18, R18, 0x200, R23 ;  /* 0x0000020012127824 */ /* 0x000fc800078e0217 */
[----:B------:R-:W-:-:S07]  /*4940*/  VIADD R19, R18, 0x80 ;  /* 0x0000008012137836 */ /* 0x000fce0000000000 */
.L_x_1057:
[----:B------:R-:W-:Y:S05]  /*4950*/  BSYNC B6 ;  /* 0x0000000000067941 */ /* 0x000fea0003800000 */
.L_x_1056:
[----:B------:R-:W-:Y:S01]  /*4960*/  ULDC UR4, c[0x0][0x210] ;  /* 0x0000840000047ab9 */ /* 0x000fe20000000800 */
[----:B------:R-:W-:Y:S01]  /*4970*/  BSSY B6, `(.L_x_1161) ;  /* 0x000048d000067945 */ /* 0x000fe20003800000 */
[----:B------:R-:W-:-:S13]  /*4980*/  ISETP.GE.AND P0, PT, R19, UR4, PT ;  /* 0x0000000413007c0c */ /* 0x000fda000bf06270 */
[----:B------:R-:W-:Y:S05]  /*4990*/  @P0 BRA `(.L_x_1162) ;  /* 0x0000004800280947 */ /* 0x000fea0003800000 */
[----:B---3--:R-:W3:Y:S01]  /*49a0*/  LDC R6, c[0x0][0x218] ;  /* 0x00008600ff067b82 */ /* 0x008ee20000000800 */
[----:B------:R-:W-:Y:S02]  /*49b0*/  IMAD.MOV.U32 R18, RZ, RZ, RZ ;  /* 0x000000ffff127224 */ /* 0x000fe400078e00ff */
[----:B0-2---:R-:W-:Y:S02]  /*49c0*/  IMAD.MOV.U32 R0, RZ, RZ, RZ ;  /* 0x000000ffff007224 */ /* 0x005fe400078e00ff */
[----:B-1--4-:R-:W-:Y:S01]  /*49d0*/  IMAD.MOV.U32 R16, RZ, RZ, RZ ;  /* 0x000000ffff107224 */ /* 0x012fe200078e00ff */
        /* <DEDUP_REMOVED lines=350> */
.L_x_1163:
        /* <DEDUP_REMOVED lines=23> */
.L_x_1167:
[----:B------:R-:W2:Y:S02]  /*6130*/  LDG.E.U8 R2, desc[UR36][R2.64] ;  /* 0x0000002402027981 */ /* 0x000ea4000c1e1100 */
[----:B--2---:R-:W-:-:S04]  /*6140*/  I2FP.F32.U32 R0, R2 ;  /* 0x0000000200007245 */ /* 0x004fc80000201000 */
[----:B------:R-:W-:-:S04]  /*6150*/  F2FP.F16.F32.PACK_AB R0, RZ, R0 ;  /* 0x00000000ff00723e */ /* 0x000fc800000000ff */
[----:B------:R-:W-:Y:S01]  /*6160*/  PRMT R22, R0, 0x7610, R22 ;  /* 0x0000761000167816 */ /* 0x000fe20000000016 */
[----:B------:R-:W-:Y:S06]  /*6170*/  BRA `(.L_x_1169) ;  /* 0x0000000c00bc7947 */ /* 0x000fec0003800000 */
.L_x_1166:
        /* <DEDUP_REMOVED lines=11> */
.L_x_1171:
[----:B------:R-:W2:Y:S02]  /*6230*/  LDG.E R2, desc[UR36][R2.64] ;  /* 0x0000002402027981 */ /* 0x000ea4000c1e1900 */
[----:B--2---:R-:W-:-:S04]  /*6240*/  I2FP.F32.S32 R0, R2 ;  /* 0x0000000200007245 */ /* 0x004fc80000201400 */
[----:B------:R-:W-:-:S04]  /*6250*/  F2FP.F16.F32.PACK_AB R0, RZ, R0 ;  /* 0x00000000ff00723e */ /* 0x000fc800000000ff */
[----:B------:R-:W-:Y:S01]  /*6260*/  PRMT R22, R0, 0x7610, R22 ;  /* 0x0000761000167816 */ /* 0x000fe20000000016 */
[----:B------:R-:W-:Y:S06]  /*6270*/  BRA `(.L_x_1169) ;  /* 0x0000000c007c7947 */ /* 0x000fec0003800000 */
.L_x_1170:
[----:B------:R-:W2:Y:S02]  /*6280*/  LDG.E.U16 R2, desc[UR36][R2.64] ;  /* 0x0000002402027981 */ /* 0x000ea4000c1e1500 */
[----:B--2---:R-:W0:Y:S02]  /*6290*/  I2F.S16 R0, R2 ;  /* 0x0000000200007306 */ /* 0x004e240000101400 */
[----:B0-----:R-:W-:-:S04]  /*62a0*/  F2FP.F16.F32.PACK_AB R0, RZ, R0 ;  /* 0x00000000ff00723e */ /* 0x001fc800000000ff */
[----:B------:R-:W-:Y:S01]  /*62b0*/  PRMT R22, R0, 0x7610, R22 ;  /* 0x0000761000167816 */ /* 0x000fe20000000016 */
[----:B------:R-:W-:Y:S06]  /*62c0*/  BRA `(.L_x_1169) ;  /* 0x0000000c00687947 */ /* 0x000fec0003800000 */
.L_x_1165:
        /* <DEDUP_REMOVED lines=9> */
.L_x_1173:
[----:B------:R1:W5:Y:S01]  /*6360*/  LDG.E.U16 R22, desc[UR36][R2.64] ;  /* 0x0000002402167981 */ /* 0x000362000c1e1500 */
[----:B------:R-:W-:Y:S05]  /*6370*/  BRA `(.L_x_1169) ;  /* 0x0000000c003c7947 */ /* 0x000fea0003800000 */
.L_x_1172:
        /* <DEDUP_REMOVED lines=9> */
.L_x_1175:
[----:B------:R0:W5:Y:S01]  /*6410*/  LDG.E.U16 R22, desc[UR36][R2.64] ;  /* 0x0000002402167981 */ /* 0x000162000c1e1500 */
[----:B------:R-:W-:Y:S05]  /*6420*/  BRA `(.L_x_1169) ;  /* 0x0000000c00107947 */ /* 0x000fea0003800000 */
.L_x_1174:
        /* <DEDUP_REMOVED lines=9> */
.L_x_1164:
        /* <DEDUP_REMOVED lines=14> */
.L_x_1178:
        /* <DEDUP_REMOVED lines=9> */
.L_x_1177:
        /* <DEDUP_REMOVED lines=28> */
.L_x_1180:
        /* <DEDUP_REMOVED lines=15> */
.L_x_1179:
[----:B------:R-:W2:Y:S02]  /*68e0*/  LDG.E.U16 R0, desc[UR36][R2.64] ;  /* 0x0000002402007981 */ /* 0x000ea4000c1e1500 */
[----:B--2---:R-:W-:-:S05]  /*68f0*/  IMAD.U32 R0, R0, 0x10000, RZ ;  /* 0x0001000000007824 */ /* 0x004fca00078e00ff */
[----:B------:R-:W-:-:S04]  /*6900*/  F2FP.F16.F32.PACK_AB R0, RZ, R0 ;  /* 0x00000000ff00723e */ /* 0x000fc800000000ff */
[----:B------:R-:W-:Y:S01]  /*6910*/  PRMT R22, R0, 0x7610, R22 ;  /* 0x0000761000167816 */ /* 0x000fe20000000016 */
[----:B------:R-:W-:Y:S06]  /*6920*/  BRA `(.L_x_1169) ;  /* 0x0000000400d07947 */ /* 0x000fec0003800000 */
.L_x_1176:
        /* <DEDUP_REMOVED lines=13> */
.L_x_1183:
        /* <DEDUP_REMOVED lines=21> */
.L_x_1187:
[----:B------:R-:W-:Y:S05]  /*6b50*/  BSYNC B1 ;  /* 0x0000000000017941 */ /* 0x000fea0003800000 */
.L_x_1186:
[----:B------:R-:W-:Y:S01]  /*6b60*/  LEA R3, R0, 0x3b800000, 0x17 ;  /* 0x3b80000000037811 */ /* 0x000fe200078eb8ff */
[----:B------:R-:W-:-:S05]  /*6b70*/  IMAD.SHL.U32 R0, R2, 0x100000, RZ ;  /* 0x0010000002007824 */ /* 0x000fca00078e00ff */
[----:B------:R-:W-:-:S07]  /*6b80*/  LOP3.LUT R0, R3, R0, R4, 0xfe, !PT ;  /* 0x0000000003007212 */ /* 0x000fce00078efe04 */
.L_x_1185:
[----:B------:R-:W-:Y:S05]  /*6b90*/  BSYNC B0 ;  /* 0x0000000000007941 */ /* 0x000fea0003800000 */
.L_x_1184:
[----:B------:R-:W-:-:S04]  /*6ba0*/  F2FP.F16.F32.PACK_AB R0, RZ, R0 ;  /* 0x00000000ff00723e */ /* 0x000fc800000000ff */
[----:B------:R-:W-:Y:S01]  /*6bb0*/  PRMT R22, R0, 0x7610, R22 ;  /* 0x0000761000167816 */ /* 0x000fe20000000016 */
[----:B------:R-:W-:Y:S06]  /*6bc0*/  BRA `(.L_x_1169) ;  /* 0x0000000400287947 */ /* 0x000fec0003800000 */
.L_x_1182:
        /* <DEDUP_REMOVED lines=21> */
.L_x_1191:
[----:B------:R-:W-:Y:S05]  /*6d20*/  BSYNC B1 ;  /* 0x0000000000017941 */ /* 0x000fea0003800000 */
.L_x_1190:
[----:B------:R-:W-:Y:S01]  /*6d30*/  LEA R3, R0, 0x37800000, 0x17 ;  /* 0x3780000000037811 */ /* 0x000fe200078eb8ff */
[----:B------:R-:W-:-:S05]  /*6d40*/  IMAD.SHL.U32 R0, R2, 0x200000, RZ ;  /* 0x0020000002007824 */ /* 0x000fca00078e00ff */
[----:B------:R-:W-:-:S07]  /*6d50*/  LOP3.LUT R0, R3, R0, R4, 0xfe, !PT ;  /* 0x0000000003007212 */ /* 0x000fce00078efe04 */
.L_x_1189:
[----:B------:R-:W-:Y:S05]  /*6d60*/  BSYNC B0 ;  /* 0x0000000000007941 */ /* 0x000fea0003800000 */
.L_x_1188:
[----:B------:R-:W-:-:S04]  /*6d70*/  F2FP.F16.F32.PACK_AB R0, RZ, R0 ;  /* 0x00000000ff00723e */ /* 0x000fc800000000ff */
[----:B------:R-:W-:Y:S01]  /*6d80*/  PRMT R22, R0, 0x7610, R22 ;  /* 0x0000761000167816 */ /* 0x000fe20000000016 */
[----:B------:R-:W-:Y:S06]  /*6d90*/  BRA `(.L_x_1169) ;  /* 0x0000000000b47947 */ /* 0x000fec0003800000 */
.L_x_1181:
        /* <DEDUP_REMOVED lines=14> */
.L_x_1195:
[----:B------:R-:W-:Y:S05]  /*6e80*/  BSYNC B0 ;  /* 0x0000000000007941 */ /* 0x000fea0003800000 */
.L_x_1194:
[----:B------:R-:W-:-:S04]  /*6e90*/  F2FP.F16.F32.PACK_AB R0, RZ, R0 ;  /* 0x00000000ff00723e */ /* 0x000fc800000000ff */
[----:B------:R-:W-:Y:S01]  /*6ea0*/  PRMT R22, R0, 0x7610, R22 ;  /* 0x0000761000167816 */ /* 0x000fe20000000016 */
[----:B------:R-:W-:Y:S06]  /*6eb0*/  BRA `(.L_x_1169) ;  /* 0x00000000006c7947 */ /* 0x000fec0003800000 */
.L_x_1168:
        /* <DEDUP_REMOVED lines=16> */
.L_x_1196:
[----:B------:R-:W-:Y:S01]  /*6fc0*/  PRMT R22, RZ, 0x7610, R22 ;  /* 0x00007610ff167816 */ /* 0x000fe20000000016 */
[----:B------:R-:W-:Y:S06]  /*6fd0*/  BRA `(.L_x_1169) ;  /* 0x0000000000247947 */ /* 0x000fec0003800000 */
.L_x_1193:
[----:B------:R-:W2:Y:S02]  /*6fe0*/  LDG.E.64 R2, desc[UR36][R2.64] ;  /* 0x0000002402027981 */ /* 0x000ea4000c1e1b00 */
[----:B--2---:R-:W0:Y:S02]  /*6ff0*/  I2F.U64 R0, R2 ;  /* 0x0000000200007312 */ /* 0x004e240000301000 */
[----:B0-----:R-:W-:-:S04]  /*7000*/  F2FP.F16.F32.PACK_AB R0, RZ, R0 ;  /* 0x00000000ff00723e */ /* 0x001fc800000000ff */
[----:B------:R-:W-:Y:S01]  /*7010*/  PRMT R22, R0, 0x7610, R22 ;  /* 0x0000761000167816 */ /* 0x000fe20000000016 */
[----:B------:R-:W-:Y:S06]  /*7020*/  BRA `(.L_x_1169) ;  /* 0x0000000000107947 */ /* 0x000fec0003800000 */
.L_x_1192:
[----:B------:R-:W2:Y:S02]  /*7030*/  LDG.E R2, desc[UR36][R2.64] ;  /* 0x0000002402027981 */ /* 0x000ea4000c1e1900 */
[----:B--2---:R-:W-:-:S04]  /*7040*/  I2FP.F32.U32 R0, R2 ;  /* 0x0000000200007245 */ /* 0x004fc80000201000 */
[----:B------:R-:W-:-:S04]  /*7050*/  F2FP.F16.F32.PACK_AB R0, RZ, R0 ;  /* 0x00000000ff00723e */ /* 0x000fc800000000ff */
[----:B------:R-:W-:-:S07]  /*7060*/  PRMT R22, R0, 0x7610, R22 ;  /* 0x0000761000167816 */ /* 0x000fce0000000016 */
.L_x_1169:
        /* <DEDUP_REMOVED lines=19> */
.L_x_1200:
[----:B------:R-:W2:Y:S02]  /*71a0*/  LDG.E.U8 R2, desc[UR36][R2.64] ;  /* 0x0000002402027981 */ /* 0x000ea4000c1e1100 */
[----:B--2---:R-:W-:-:S04]  /*71b0*/  I2FP.F32.U32 R0, R2 ;  /* 0x0000000200007245 */ /* 0x004fc80000201000 */
[----:B------:R-:W-:Y:S01]  /*71c0*/  F2FP.F16.F32.PACK_AB R0, RZ, R0 ;  /* 0x00000000ff00723e */ /* 0x000fe200000000ff */
[----:B------:R-:W-:Y:S06]  /*71d0*/  BRA `(.L_x_1202) ;  /* 0x0000000c00887947 */ /* 0x000fec0003800000 */
.L_x_1199:
        /* <DEDUP_REMOVED lines=10> */
.L_x_1204:
[----:B------:R-:W2:Y:S02]  /*7280*/  LDG.E R2, desc[UR36][R2.64] ;  /* 0x0000002402027981 */ /* 0x000ea4000c1e1900 */
[----:B--2---:R-:W-:-:S04]  /*7290*/  I2FP.F32.S32 R0, R2 ;  /* 0x0000000200007245 */ /* 0x004fc80000201400 */
[----:B------:R-:W-:Y:S01]  /*72a0*/  F2FP.F16.F32.PACK_AB R0, RZ, R0 ;  /* 0x00000000ff00723e */ /* 0x000fe200000000ff */
[----:B------:R-:W-:Y:S06]  /*72b0*/  BRA `(.L_x_1202) ;  /* 0x0000000c00507947 */ /* 0x000fec0003800000 */
.L_x_1203:
[----:B------:R-:W2:Y:S02]  /*72c0*/  LDG.E.U16 R2, desc[UR36][R2.64] ;  /* 0x0000002402027981 */ /* 0x000ea4000c1e1500 */
[----:B--2---:R-:W0:Y:S02]  /*72d0*/  I2F.S16 R0, R2 ;  /* 0x0000000200007306 */ /* 0x004e240000101400 */
[----:B0-----:R-:W-:Y:S01]  /*72e0*/  F2FP.F16.F32.PACK_AB R0, RZ, R0 ;  /* 0x00000000ff00723e */ /* 0x001fe200000000ff */
[----:B------:R-:W-:Y:S06]  /*72f0*/  BRA `(.L_x_1202) ;  /* 0x0000000c00407947 */ /* 0x000fec0003800000 */
.L_x_1198:
        /* <DEDUP_REMOVED lines=9> */
.L_x_1206:
[----:B------:R0:W5:Y:S01]  /*7390*/  LDG.E.U16 R0, desc[UR36][R2.64] ;  /* 0x0000002402007981 */ /* 0x000162000c1e1500 */
[----:B------:R-:W-:Y:S05]  /*73a0*/  BRA `(.L_x_1202) ;  /* 0x0000000c00147947 */ /* 0x000fea0003800000 */
.L_x_1205:
        /* <DEDUP_REMOVED lines=9> */
.L_x_1208:
[----:B------:R1:W5:Y:S01]  /*7440*/  LDG.E.U16 R0, desc[UR36][R2.64] ;  /* 0x0000002402007981 */ /* 0x000362000c1e1500 */
[----:B------:R-:W-:Y:S05]  /*7450*/  BRA `(.L_x_1202) ;  /* 0x0000000800e87947 */ /* 0x000fea0003800000 */
.L_x_1207:
        /* <DEDUP_REMOVED lines=8> */
.L_x_1197:
        /* <DEDUP_REMOVED lines=13> */
.L_x_1211:
        /* <DEDUP_REMOVED lines=8> */
.L_x_1210:
        /* <DEDUP_REMOVED lines=28> */
.L_x_1213:
        /* <DEDUP_REMOVED lines=15> */
.L_x_1212:
[----:B------:R-:W2:Y:S02]  /*78e0*/  LDG.E.U16 R0, desc[UR36][R2.64] ;  /* 0x0000002402007981 */ /* 0x000ea4000c1e1500 */
[----:B--2---:R-:W-:-:S05]  /*78f0*/  IMAD.U32 R0, R0, 0x10000, RZ ;  /* 0x0001000000007824 */ /* 0x004fca00078e00ff */
[----:B------:R-:W-:Y:S01]  /*7900*/  F2FP.F16.F32.PACK_AB R0, RZ, R0 ;  /* 0x00000000ff00723e */ /* 0x000fe200000000ff */
[----:B------:R-:W-:Y:S06]  /*7910*/  BRA `(.L_x_1202) ;  /* 0x0000000400b87947 */ /* 0x000fec0003800000 */
.L_x_1209:
        /* <DEDUP_REMOVED lines=12> */
.L_x_1216:
        /* <DEDUP_REMOVED lines=21> */
.L_x_1220:
[----:B------:R-:W-:Y:S05]  /*7b30*/  BSYNC B1 ;  /* 0x0000000000017941 */ /* 0x000fea0003800000 */
.L_x_1219:
[----:B------:R-:W-:Y:S01]  /*7b40*/  LEA R3, R0, 0x3b800000, 0x17 ;  /* 0x3b80000000037811 */ /* 0x000fe200078eb8ff */
[----:B------:R-:W-:-:S05]  /*7b50*/  IMAD.SHL.U32 R0, R2, 0x100000, RZ ;  /* 0x0010000002007824 */ /* 0x000fca00078e00ff */
[----:B------:R-:W-:-:S07]  /*7b60*/  LOP3.LUT R0, R3, R0, R4, 0xfe, !PT ;  /* 0x0000000003007212 */ /* 0x000fce00078efe04 */
.L_x_1218:
[----:B------:R-:W-:Y:S05]  /*7b70*/  BSYNC B0 ;  /* 0x0000000000007941 */ /* 0x000fea0003800000 */
.L_x_1217:
[----:B------:R-:W-:Y:S01]  /*7b80*/  F2FP.F16.F32.PACK_AB R0, RZ, R0 ;  /* 0x00000000ff00723e */ /* 0x000fe200000000ff */
[----:B------:R-:W-:Y:S06]  /*7b90*/  BRA `(.L_x_1202) ;  /* 0x0000000400187947 */ /* 0x000fec0003800000 */
.L_x_1215:
        /* <DEDUP_REMOVED lines=21> */
.L_x_1224:
[----:B------:R-:W-:Y:S05]  /*7cf0*/  BSYNC B1 ;  /* 0x0000000000017941 */ /* 0x000fea0003800000 */
.L_x_1223:
[----:B------:R-:W-:Y:S01]  /*7d00*/  LEA R3, R0, 0x37800000, 0x17 ;  /* 0x3780000000037811 */ /* 0x000fe200078eb8ff */
[----:B------:R-:W-:-:S05]  /*7d10*/  IMAD.SHL.U32 R0, R2, 0x200000, RZ ;  /* 0x0020000002007824 */ /* 0x000fca00078e00ff */
[----:B------:R-:W-:-:S07]  /*7d20*/  LOP3.LUT R0, R3, R0, R4, 0xfe, !PT ;  /* 0x0000000003007212 */ /* 0x000fce00078efe04 */
.L_x_1222:
[----:B------:R-:W-:Y:S05]  /*7d30*/  BSYNC B0 ;  /* 0x0000000000007941 */ /* 0x000fea0003800000 */
.L_x_1221:
[----:B------:R-:W-:Y:S01]  /*7d40*/  F2FP.F16.F32.PACK_AB R0, RZ, R0 ;  /* 0x00000000ff00723e */ /* 0x000fe200000000ff */
[----:B------:R-:W-:Y:S06]  /*7d50*/  BRA `(.L_x_1202) ;  /* 0x0000000000a87947 */ /* 0x000fec0003800000 */
.L_x_1214:
        /* <DEDUP_REMOVED lines=14> */
.L_x_1228:
[----:B------:R-:W-:Y:S05]  /*7e40*/  BSYNC B0 ;  /* 0x0000000000007941 */ /* 0x000fea0003800000 */
.L_x_1227:
[----:B------:R-:W-:Y:S01]  /*7e50*/  F2FP.F16.F32.PACK_AB R0, RZ, R0 ;  /* 0x00000000ff00723e */ /* 0x000fe200000000ff */
[----:B------:R-:W-:Y:S06]  /*7e60*/  BRA `(.L_x_1202) ;  /* 0x0000000000647947 */ /* 0x000fec0003800000 */
.L_x_1201:
        /* <DEDUP_REMOVED lines=16> */
.L_x_1229:
[----:B------:R-:W-:Y:S01]  /*7f70*/  PRMT R0, RZ, 0x7610, R0 ;  /* 0x00007610ff007816 */ /* 0x000fe20000000000 */
[----:B------:R-:W-:Y:S06]  /*7f80*/  BRA `(.L_x_1202) ;  /* 0x00000000001c7947 */ /* 0x000fec0003800000 */
.L_x_1226:
[----:B------:R-:W2:Y:S02]  /*7f90*/  LDG.E.64 R2, desc[UR36][R2.64] ;  /* 0x0000002402027981 */ /* 0x000ea4000c1e1b00 */
[----:B--2---:R-:W0:Y:S02]  /*7fa0*/  I2F.U64 R0, R2 ;  /* 0x0000000200007312 */ /* 0x004e240000301000 */
[----:B0-----:R-:W-:Y:S01]  /*7fb0*/  F2FP.F16.F32.PACK_AB R0, RZ, R0 ;  /* 0x00000000ff00723e */ /* 0x001fe200000000ff */
[----:B------:R-:W-:Y:S06]  /*7fc0*/  BRA `(.L_x_1202) ;  /* 0x00000000000c7947 */ /* 0x000fec0003800000 */
.L_x_1225:
[----:B------:R-:W2:Y:S02]  /*7fd0*/  LDG.E R2, desc[UR36][R2.64] ;  /* 0x0000002402027981 */ /* 0x000ea4000c1e1900 */
[----:B--2---:R-:W-:-:S04]  /*7fe0*/  I2FP.F32.U32 R0, R2 ;  /* 0x0000000200007245 */ /* 0x004fc80000201000 */
[----:B------:R-:W-:-:S07]  /*7ff0*/  F2FP.F16.F32.PACK_AB R0, RZ, R0 ;  /* 0x00000000ff00723e */ /* 0x000fce00000000ff */
.L_x_1202:
        /* <DEDUP_REMOVED lines=38> */
.L_x_1231:
[----:B------:R-:W-:Y:S05]  /*8260*/  BSYNC B0 ;  /* 0x0000000000007941 */ /* 0x000fea0003800000 */
.L_x_1230:
        /* <DEDUP_REMOVED lines=23> */
.L_x_1235:
[----:B------:R-:W-:-:S06]  /*83e0*/  HADD2.F32 R3, -RZ, R5.H0_H0 ;  /* 0x20000005ff037230 */ /* 0x000fcc0000004100 */
[----:B------:R-:W0:Y:S02]  /*83f0*/  F2I.S64.TRUNC R2, R3 ;  /* 0x0000000300027311 */ /* 0x000e24000020d900 */
[----:B0-----:R0:W-:Y:S01]  /*8400*/  STG.E.U8 desc[UR36][R16.64], R2 ;  /* 0x0000000210007986 */ /* 0x0011e2000c101124 */
[----:B------:R-:W-:Y:S05]  /*8410*/  BRA `(.L_x_1237) ;  /* 0x0000000c00847947 */ /* 0x000fea0003800000 */
.L_x_1234:
        /* <DEDUP_REMOVED lines=10> */
.L_x_1239:
[----:B------:R-:W-:-:S06]  /*84c0*/  HADD2.F32 R5, -RZ, R5.H0_H0 ;  /* 0x20000005ff057230 */ /* 0x000fcc0000004100 */
[----:B------:R-:W0:Y:S02]  /*84d0*/  F2I.FTZ.TRUNC.NTZ R5, R5 ;  /* 0x0000000500057305 */ /* 0x000e24000021f100 */
[----:B0-----:R0:W-:Y:S01]  /*84e0*/  STG.E desc[UR36][R16.64], R5 ;  /* 0x0000000510007986 */ /* 0x0011e2000c101924 */
[----:B------:R-:W-:Y:S05]  /*84f0*/  BRA `(.L_x_1237) ;  /* 0x0000000c004c7947 */ /* 0x000fea0003800000 */
.L_x_1238:
[----:B------:R-:W-:-:S06]  /*8500*/  HADD2.F32 R5, -RZ, R5.H0_H0 ;  /* 0x20000005ff057230 */ /* 0x000fcc0000004100 */
[----:B------:R-:W0:Y:S02]  /*8510*/  F2I.FTZ.TRUNC.NTZ R5, R5 ;  /* 0x0000000500057305 */ /* 0x000e24000021f100 */
[----:B0-----:R0:W-:Y:S01]  /*8520*/  STG.E.U16 desc[UR36][R16.64], R5 ;  /* 0x0000000510007986 */ /* 0x0011e2000c101524 */
[----:B------:R-:W-:Y:S05]  /*8530*/  BRA `(.L_x_1237) ;  /* 0x0000000c003c7947 */ /* 0x000fea0003800000 */
.L_x_1233:
        /* <DEDUP_REMOVED lines=9> */
.L_x_1241:
[----:B------:R0:W-:Y:S01]  /*85d0*/  STG.E.U16 desc[UR36][R16.64], R5 ;  /* 0x0000000510007986 */ /* 0x0001e2000c101524 */
[----:B------:R-:W-:Y:S05]  /*85e0*/  BRA `(.L_x_1237) ;  /* 0x0000000c00107947 */ /* 0x000fea0003800000 */
.L_x_1240:
        /* <DEDUP_REMOVED lines=10> */
.L_x_1243:
[----:B------:R-:W-:-:S05]  /*8690*/  HADD2.F32 R0, -RZ, R5.H0_H0 ;  /* 0x20000005ff007230 */ /* 0x000fca0000004100 */
[----:B------:R-:W-:-:S04]  /*86a0*/  F2FP.F16.F32.PACK_AB R0, RZ, R0 ;  /* 0x00000000ff00723e */ /* 0x000fc800000000ff */
[----:B------:R-:W-:-:S05]  /*86b0*/  PRMT R0, R0, 0x5410, RZ ;  /* 0x0000541000007816 */ /* 0x000fca00000000ff */
[----:B------:R0:W-:Y:S01]  /*86c0*/  STG.E desc[UR36][R16.64], R0 ;  /* 0x0000000010007986 */ /* 0x0001e2000c101924 */
[----:B------:R-:W-:Y:S05]  /*86d0*/  BRA `(.L_x_1237) ;  /* 0x0000000800d47947 */ /* 0x000fea0003800000 */
.L_x_1242:
[----:B------:R-:W-:-:S05]  /*86e0*/  HADD2.F32 R2, -RZ, R5.H0_H0 ;  /* 0x20000005ff027230 */ /* 0x000fca0000004100 */
[----:B------:R-:W-:-:S06]  /*86f0*/  FMUL.FTZ R2, R2, 1 ;  /* 0x3f80000002027820 */ /* 0x000fcc0000410000 */
[----:B------:R-:W0:Y:S02]  /*8700*/  F2F.F64.F32 R2, R2 ;  /* 0x0000000200027310 */ /* 0x000e240000201800 */
[----:B0-----:R0:W-:Y:S01]  /*8710*/  STG.E.64 desc[UR36][R16.64], R2 ;  /* 0x0000000210007986 */ /* 0x0011e2000c101b24 */
[----:B------:R-:W-:Y:S05]  /*8720*/  BRA `(.L_x_1237) ;  /* 0x0000000800c07947 */ /* 0x000fea0003800000 */
.L_x_1232:
        /* <DEDUP_REMOVED lines=13> */
.L_x_1246:
[----:B------:R-:W-:Y:S01]  /*8800*/  HADD2.F32 R5, -RZ, R5.H0_H0 ;  /* 0x20000005ff057230 */ /* 0x000fe20000004100 */
[----:B------:R-:W-:-:S04]  /*8810*/  CS2R R6, SRZ ;  /* 0x0000000000067805 */ /* 0x000fc8000001ff00 */
[----:B------:R-:W-:-:S06]  /*8820*/  FMUL.FTZ R5, R5, 1 ;  /* 0x3f80000005057820 */ /* 0x000fcc0000410000 */
[----:B------:R-:W0:Y:S02]  /*8830*/  F2F.F64.F32 R4, R5 ;  /* 0x0000000500047310 */ /* 0x000e240000201800 */
[----:B0-----:R0:W-:Y:S01]  /*8840*/  STG.E.128 desc[UR36][R16.64], R4 ;  /* 0x0000000410007986 */ /* 0x0011e2000c101d24 */
[----:B------:R-:W-:Y:S05]  /*8850*/  BRA `(.L_x_1237) ;  /* 0x0000000800747947 */ /* 0x000fea0003800000 */
.L_x_1245:
        /* <DEDUP_REMOVED lines=21> */
.L_x_1250:
[----:B------:R-:W-:Y:S05]  /*89b0*/  BSYNC B0 ;  /* 0x0000000000007941 */ /* 0x000fea0003800000 */
.L_x_1249:
[----:B------:R-:W-:-:S05]  /*89c0*/  LOP3.LUT R3, R0, R3, RZ, 0xfc, !PT ;  /* 0x0000000300037212 */ /* 0x000fca00078efcff */
[----:B------:R0:W-:Y:S01]  /*89d0*/  STG.E.U8 desc[UR36][R16.64], R3 ;  /* 0x0000000310007986 */ /* 0x0001e2000c101124 */
[----:B------:R-:W-:Y:S05]  /*89e0*/  BRA `(.L_x_1237) ;  /* 0x0000000800107947 */ /* 0x000fea0003800000 */
.L_x_1248:
        /* <DEDUP_REMOVED lines=13> */
.L_x_1252:
[----:B------:R-:W-:Y:S01]  /*8ac0*/  IMAD.MOV.U32 R0, RZ, RZ, 0x7f ;  /* 0x0000007fff007424 */ /* 0x000fe200078e00ff */
[----:B------:R-:W-:-:S04]  /*8ad0*/  ISETP.GT.U32.AND P0, PT, R2, 0x7f800000, PT ;  /* 0x7f8000000200780c */ /* 0x000fc80003f04070 */
[----:B------:R-:W-:-:S09]  /*8ae0*/  SEL R0, R0, 0x7c, P0 ;  /* 0x0000007c00007807 */ /* 0x000fd20000000000 */
.L_x_1253:
[----:B------:R-:W-:Y:S05]  /*8af0*/  BSYNC B0 ;  /* 0x0000000000007941 */ /* 0x000fea0003800000 */
.L_x_1251:
[----:B------:R-:W-:-:S04]  /*8b00*/  LOP3.LUT R2, R5, 0x80000000, RZ, 0xc0, !PT ;  /* 0x8000000005027812 */ /* 0x000fc800078ec0ff */
[----:B------:R-:W-:-:S04]  /*8b10*/  SHF.R.U32.HI R3, RZ, 0x18, R2 ;  /* 0x00000018ff037819 */ /* 0x000fc80000011602 */
[----:B------:R-:W-:-:S05]  /*8b20*/  LOP3.LUT R3, R0, R3, RZ, 0xfc, !PT ;  /* 0x0000000300037212 */ /* 0x000fca00078efcff */
[----:B------:R0:W-:Y:S01]  /*8b30*/  STG.E.U8 desc[UR36][R16.64], R3 ;  /* 0x0000000310007986 */ /* 0x0001e2000c101124 */
[----:B------:R-:W-:Y:S05]  /*8b40*/  BRA `(.L_x_1237) ;  /* 0x0000000400b87947 */ /* 0x000fea0003800000 */
.L_x_1247:
[----:B------:R-:W-:-:S05]  /*8b50*/  HADD2.F32 R0, -RZ, R5.H0_H0 ;  /* 0x20000005ff007230 */ /* 0x000fca0000004100 */
[----:B------:R-:W-:-:S05]  /*8b60*/  F2FP.BF16.F32.PACK_AB R0, RZ, R0 ;  /* 0x00000000ff00723e */ /* 0x000fca00000010ff */
[----:B------:R0:W-:Y:S01]  /*8b70*/  STG.E.U16 desc[UR36][R16.64], R0 ;  /* 0x0000000010007986 */ /* 0x0001e2000c101524 */
[----:B------:R-:W-:Y:S05]  /*8b80*/  BRA `(.L_x_1237) ;  /* 0x0000000400a87947 */ /* 0x000fea0003800000 */
.L_x_1244:
        /* <DEDUP_REMOVED lines=12> */
.L_x_1256:
        /* <DEDUP_REMOVED lines=17> */
.L_x_1259:
[----:B------:R-:W-:-:S04]  /*8d60*/  LOP3.LUT R2, R5, 0x80000000, RZ, 0xc0, !PT ;  /* 0x8000000005027812 */ /* 0x000fc800078ec0ff */
[----:B------:R-:W-:-:S04]  /*8d70*/  SHF.R.U32.HI R3, RZ, 0x18, R2 ;  /* 0x00000018ff037819 */ /* 0x000fc80000011602 */
[----:B------:R-:W-:-:S04]  /*8d80*/  LOP3.LUT R0, R0, R3, RZ, 0xfc, !PT ;  /* 0x0000000300007212 */ /* 0x000fc800078efcff */
[----:B------:R-:W-:-:S07]  /*8d90*/  PRMT R8, R0, 0x7610, R8 ;  /* 0x0000761000087816 */ /* 0x000fce0000000008 */
.L_x_1258:
[----:B------:R-:W-:Y:S05]  /*8da0*/  BSYNC B0 ;  /* 0x0000000000007941 */ /* 0x000fea0003800000 */
.L_x_1257:
[----:B------:R3:W-:Y:S01]  /*8db0*/  STG.E.U8 desc[UR36][R16.64], R8 ;  /* 0x0000000810007986 */ /* 0x0007e2000c101124 */
[----:B------:R-:W-:Y:S05]  /*8dc0*/  BRA `(.L_x_1237) ;  /* 0x0000000400187947 */ /* 0x000fea0003800000 */
.L_x_1255:
        /* <DEDUP_REMOVED lines=17> */
.L_x_1262:
[----:B------:R-:W-:-:S04]  /*8ee0*/  LOP3.LUT R2, R5, 0x80000000, RZ, 0xc0, !PT ;  /* 0x8000000005027812 */ /* 0x000fc800078ec0ff */
[----:B------:R-:W-:-:S04]  /*8ef0*/  SHF.R.U32.HI R3, RZ, 0x18, R2 ;  /* 0x00000018ff037819 */ /* 0x000fc80000011602 */
[----:B------:R-:W-:-:S04]  /*8f00*/  LOP3.LUT R0, R0, R3, RZ, 0xfc, !PT ;  /* 0x0000000300007212 */ /* 0x000fc800078efcff */
[----:B------:R-:W-:-:S07]  /*8f10*/  PRMT R8, R0, 0x7610, R8 ;  /* 0x0000761000087816 */ /* 0x000fce0000000008 */
.L_x_1261:
[----:B------:R-:W-:Y:S05]  /*8f20*/  BSYNC B0 ;  /* 0x0000000000007941 */ /* 0x000fea0003800000 */
.L_x_1260:
[----:B------:R0:W-:Y:S01]  /*8f30*/  STG.E.U8 desc[UR36][R16.64], R8 ;  /* 0x0000000810007986 */ /* 0x0001e2000c101124 */
[----:B------:R-:W-:Y:S05]  /*8f40*/  BRA `(.L_x_1237) ;  /* 0x0000000000b87947 */ /* 0x000fea0003800000 */
.L_x_1254:
        /* <DEDUP_REMOVED lines=22> */
.L_x_1236:
        /* <DEDUP_REMOVED lines=16> */
.L_x_1265:
[----:B------:R-:W-:Y:S05]  /*91b0*/  BRA `(.L_x_1237) ;  /* 0x00000000001c7947 */ /* 0x000fea0003800000 */
.L_x_1264:
[----:B------:R-:W-:-:S06]  /*91c0*/  HADD2.F32 R2, -RZ, R5.H0_H0 ;  /* 0x20000005ff027230 */ /* 0x000fcc0000004100 */
[----:B------:R-:W0:Y:S02]  /*91d0*/  F2I.U64.TRUNC R2, R2 ;  /* 0x0000000200027311 */ /* 0x000e24000020d800 */
[----:B0-----:R2:W-:Y:S01]  /*91e0*/  STG.E.64 desc[UR36][R16.64], R2 ;  /* 0x0000000210007986 */ /* 0x0015e2000c101b24 */
[----:B------:R-:W-:Y:S05]  /*91f0*/  BRA `(.L_x_1237) ;  /* 0x00000000000c7947 */ /* 0x000fea0003800000 */
.L_x_1263:
[----:B------:R-:W-:-:S06]  /*9200*/  HADD2.F32 R5, -RZ, R5.H0_H0 ;  /* 0x20000005ff057230 */ /* 0x000fcc0000004100 */
[----:B------:R-:W0:Y:S02]  /*9210*/  F2I.FTZ.U32.TRUNC.NTZ R5, R5 ;  /* 0x0000000500057305 */ /* 0x000e24000021f000 */
[----:B0-----:R0:W-:Y:S02]  /*9220*/  STG.E desc[UR36][R16.64], R5 ;  /* 0x0000000510007986 */ /* 0x0011e4000c101924 */
.L_x_1237:
[----:B------:R-:W-:-:S07]  /*9230*/  VIADD R19, R19, 0x80 ;  /* 0x0000008013137836 */ /* 0x000fce0000000000 */
.L_x_1162:
[----:B------:R-:W-:Y:S05]  /*9240*/  BSYNC B6 ;  /* 0x0000000000067941 */ /* 0x000fea0003800000 */
.L_x_1161:
[----:B------:R-:W-:Y:S01]  /*9250*/  ULDC UR4, c[0x0][0x210] ;  /* 0x0000840000047ab9 */ /* 0x000fe20000000800 */
[----:B------:R-:W-:Y:S01]  /*9260*/  BSSY B6, `(.L_x_1266) ;  /* 0x000048d000067945 */ /* 0x000fe20003800000 */
[----:B------:R-:W-:-:S13]  /*9270*/  ISETP.GE.AND P0, PT, R19, UR4, PT ;  /* 0x0000000413007c0c */ /* 0x000fda000bf06270 */
[----:B------:R-:W-:Y:S05]  /*9280*/  @P0 BRA `(.L_x_1267) ;  /* 0x0000004800280947 */ /* 0x000fea0003800000 */
[----:B0--3--:R-:W0:Y:S01]  /*9290*/  LDC R6, c[0x0][0x218] ;  /* 0x00008600ff067b82 */ /* 0x009e220000000800 */
[----:B------:R-:W-:Y:S02]  /*92a0*/  IMAD.MOV.U32 R18, RZ, RZ, RZ ;  /* 0x000000ffff127224 */ /* 0x000fe400078e00ff */
[----:B--2---:R-:W-:Y:S02]  /*92b0*/  IMAD.MOV.U32 R0, RZ, RZ, RZ ;  /* 0x000000ffff007224 */ /* 0x004fe400078e00ff */
[----:B-1--4-:R-:W-:Y:S01]  /*92c0*/  IMAD.MOV.U32 R16, RZ, RZ, RZ ;  /* 0x000000ffff107224 */ /* 0x012fe200078e00ff */
        /* <DEDUP_REMOVED lines=350> */
.L_x_1268:
        /* <DEDUP_REMOVED lines=23> */
.L_x_1272:
[----:B------:R-:W2:Y:S02]  /*aa20*/  LDG.E.U8 R2, desc[UR36][R2.64] ;  /* 0x0000002402027981 */ /* 0x000ea4000c1e1100 */
[----:B--2---:R-:W-:-:S04]  /*aa30*/  I2FP.F32.U32 R0, R2 ;  /* 0x0000000200007245 */ /* 0x004fc80000201000 */
[----:B------:R-:W-:-:S04]  /*aa40*/  F2FP.F16.F32.PACK_AB R0, RZ, R0 ;  /* 0x00000000ff00723e */ /* 0x000fc800000000ff */
[----:B------:R-:W-:Y:S01]  /*aa50*/  PRMT R22, R0, 0x7610, R22 ;  /* 0x0000761000167816 */ /* 0x000fe20000000016 */
[----:B------:R-:W-:Y:S06]  /*aa60*/  BRA `(.L_x_1274) ;  /* 0x0000000c00bc7947 */ /* 0x000fec0003800000 */
.L_x_1271:
        /* <DEDUP_REMOVED lines=11> */
.L_x_1276:
[----:B------:R-:W2:Y:S02]  /*ab20*/  LDG.E R2, desc[UR36][R2.64] ;  /* 0x0000002402027981 */ /* 0x000ea4000c1e1900 */
[----:B--2---:R-:W-:-:S04]  /*ab30*/  I2FP.F32.S32 R0, R2 ;  /* 0x0000000200007245 */ /* 0x004fc80000201400 */
[----:B------:R-:W-:-:S04]  /*ab40*/  F2FP.F16.F32.PACK_AB R0, RZ, R0 ;  /* 0x00000000ff00723e */ /* 0x000fc800000000ff */
[----:B------:R-:W-:Y:S01]  /*ab50*/  PRMT R22, R0, 0x7610, R22 ;  /* 0x0000761000167816 */ /* 0x000fe20000000016 */
[----:B------:R-:W-:Y:S06]  /*ab60*/  BRA `(.L_x_1274) ;  /* 0x0000000c007c7947 */ /* 0x000fec0003800000 */
.L_x_1275:
[----:B------:R-:W2:Y:S02]  /*ab70*/  LDG.E.U16 R2, desc[UR36][R2.64] ;  /* 0x0000002402027981 */ /* 0x000ea4000c1e1500 */
[----:B--2---:R-:W0:Y:S02]  /*ab80*/  I2F.S16 R0, R2 ;  /* 0x0000000200007306 */ /* 0x004e240000101400 */
[----:B0-----:R-:W-:-:S04]  /*ab90*/  F2FP.F16.F32.PACK_AB R0, RZ, R0 ;  /* 0x00000000ff00723e */ /* 0x001fc800000000ff */
[----:B------:R-:W-:Y:S01]  /*aba0*/  PRMT R22, R0, 0x7610, R22 ;  /* 0x0000761000167816 */ /* 0x000fe20000000016 */
[----:B------:R-:W-:Y:S06]  /*abb0*/  BRA `(.L_x_1274) ;  /* 0x0000000c00687947 */ /* 0x000fec0003800000 */
.L_x_1270:
        /* <DEDUP_REMOVED lines=9> */
.L_x_1278:
[----:B------:R0:W5:Y:S01]  /*ac50*/  LDG.E.U16 R22, desc[UR36][R2.64] ;  /* 0x0000002402167981 */ /* 0x000162000c1e1500 */
[----:B------:R-:W-:Y:S05]  /*ac60*/  BRA `(.L_x_1274) ;  /* 0x0000000c003c7947 */ /* 0x000fea0003800000 */
.L_x_1277:
        /* <DEDUP_REMOVED lines=9> */
.L_x_1280:
[----:B------:R1:W5:Y:S01]  /*ad00*/  LDG.E.U16 R22, desc[UR36][R2.64] ;  /* 0x0000002402167981 */ /* 0x000362000c1e1500 */
[----:B------:R-:W-:Y:S05]  /*ad10*/  BRA `(.L_x_1274) ;  /* 0x0000000c00107947 */ /* 0x000fea0003800000 */
.L_x_1279:
        /* <DEDUP_REMOVED lines=9> */
.L_x_1269:
        /* <DEDUP_REMOVED lines=14> */
.L_x_1283:
        /* <DEDUP_REMOVED lines=9> */
.L_x_1282:
        /* <DEDUP_REMOVED lines=28> */
.L_x_1285:
        /* <DEDUP_REMOVED lines=15> */
.L_x_1284:
[----:B------:R-:W2:Y:S02]  /*b1d0*/  LDG.E.U16 R0, desc[UR36][R2.64] ;  /* 0x0000002402007981 */ /* 0x000ea4000c1e1500 */
[----:B--2---:R-:W-:-:S05]  /*b1e0*/  IMAD.U32 R0, R0, 0x10000, RZ ;  /* 0x0001000000007824 */ /* 0x004fca00078e00ff */
[----:B------:R-:W-:-:S04]  /*b1f0*/  F2FP.F16.F32.PACK_AB R0, RZ, R0 ;  /* 0x00000000ff00723e */ /* 0x000fc800000000ff */
[----:B------:R-:W-:Y:S01]  /*b200*/  PRMT R22, R0, 0x7610, R22 ;  /* 0x0000761000167816 */ /* 0x000fe20000000016 */
[----:B------:R-:W-:Y:S06]  /*b210*/  BRA `(.L_x_1274) ;  /* 0x0000000400d07947 */ /* 0x000fec0003800000 */
.L_x_1281:
        /* <DEDUP_REMOVED lines=13> */
.L_x_1288:
        /* <DEDUP_REMOVED lines=21> */
.L_x_1292:
[----:B------:R-:W-:Y:S05]  /*b440*/  BSYNC B1 ;  /* 0x0000000000017941 */ /* 0x000fea0003800000 */
.L_x_1291:
[----:B------:R-:W-:Y:S01]  /*b450*/  LEA R3, R0, 0x3b800000, 0x17 ;  /* 0x3b80000000037811 */ /* 0x000fe200078eb8ff */
[----:B------:R-:W-:-:S05]  /*b460*/  IMAD.SHL.U32 R0, R2, 0x100000, RZ ;  /* 0x0010000002007824 */ /* 0x000fca00078e00ff */
[----:B------:R-:W-:-:S07]  /*b470*/  LOP3.LUT R0, R3, R0, R4, 0xfe, !PT ;  /* 0x0000000003007212 */ /* 0x000fce00078efe04 */
.L_x_1290:
[----:B------:R-:W-:Y:S05]  /*b480*/  BSYNC B0 ;  /* 0x0000000000007941 */ /* 0x000fea0003800000 */
.L_x_1289:
[----:B------:R-:W-:-:S04]  /*b490*/  F2FP.F16.F32.PACK_AB R0, RZ, R0 ;  /* 0x00000000ff00723e */ /* 0x000fc800000000ff */
[----:B------:R-:W-:Y:S01]  /*b4a0*/  PRMT R22, R0, 0x7610, R22 ;  /* 0x0000761000167816 */ /* 0x000fe20000000016 */
[----:B------:R-:W-:Y:S06]  /*b4b0*/  BRA `(.L_x_1274) ;  /* 0x0000000400287947 */ /* 0x000fec0003800000 */
.L_x_1287:
        /* <DEDUP_REMOVED lines=21> */
.L_x_1296:
[----:B------:R-:W-:Y:S05]  /*b610*/  BSYNC B1 ;  /* 0x0000000000017941 */ /* 0x000fea0003800000 */
.L_x_1295:
[----:B------:R-:W-:Y:S01]  /*b620*/  LEA R3, R0, 0x37800000, 0x17 ;  /* 0x3780000000037811 */ /* 0x000fe200078eb8ff */
[----:B------:R-:W-:-:S05]  /*b630*/  IMAD.SHL.U32 R0, R2, 0x200000, RZ ;  /* 0x0020000002007824 */ /* 0x000fca00078e00ff */
[----:B------:R-:W-:-:S07]  /*b640*/  LOP3.LUT R0, R3, R0, R4, 0xfe, !PT ;  /* 0x0000000003007212 */ /* 0x000fce00078efe04 */
.L_x_1294:
[----:B------:R-:W-:Y:S05]  /*b650*/  BSYNC B0 ;  /* 0x0000000000007941 */ /* 0x000fea0003800000 */
.L_x_1293:
[----:B------:R-:W-:-:S04]  /*b660*/  F2FP.F16.F32.PACK_AB R0, RZ, R0 ;  /* 0x00000000ff00723e */ /* 0x000fc800000000ff */
[----:B------:R-:W-:Y:S01]  /*b670*/  PRMT R22, R0, 0x7610, R22 ;  /* 0x0000761000167816 */ /* 0x000fe20000000016 */
[----:B------:R-:W-:Y:S06]  /*b680*/  BRA `(.L_x_1274) ;  /* 0x0000000000b47947 */ /* 0x000fec0003800000 */
.L_x_1286:
        /* <DEDUP_REMOVED lines=14> */
.L_x_1300:
[----:B------:R-:W-:Y:S05]  /*b770*/  BSYNC B0 ;  /* 0x0000000000007941 */ /* 0x000fea0003800000 */
.L_x_1299:
[----:B------:R-:W-:-:S04]  /*b780*/  F2FP.F16.F32.PACK_AB R0, RZ, R0 ;  /* 0x00000000ff00723e */ /* 0x000fc800000000ff */
[----:B------:R-:W-:Y:S01]  /*b790*/  PRMT R22, R0, 0x7610, R22 ;  /* 0x0000761000167816 */ /* 0x000fe20000000016 */
[----:B------:R-:W-:Y:S06]  /*b7a0*/  BRA `(.L_x_1274) ;  /* 0x00000000006c7947 */ /* 0x000fec0003800000 */
.L_x_1273:
        /* <DEDUP_REMOVED lines=16> */
.L_x_1301:
[----:B------:R-:W-:Y:S01]  /*b8b0*/  PRMT R22, RZ, 0x7610, R22 ;  /* 0x00007610ff167816 */ /* 0x000fe20000000016 */
[----:B------:R-:W-:Y:S06]  /*b8c0*/  BRA `(.L_x_1274) ;  /* 0x0000000000247947 */ /* 0x000fec0003800000 */
.L_x_1298:
[----:B------:R-:W2:Y:S02]  /*b8d0*/  LDG.E.64 R2, desc[UR36][R2.64] ;  /* 0x0000002402027981 */ /* 0x000ea4000c1e1b00 */
[----:B--2---:R-:W0:Y:S02]  /*b8e0*/  I2F.U64 R0, R2 ;  /* 0x0000000200007312 */ /* 0x004e240000301000 */
[----:B0-----:R-:W-:-:S04]  /*b8f0*/  F2FP.F16.F32.PACK_AB R0, RZ, R0 ;  /* 0x00000000ff00723e */ /* 0x001fc800000000ff */
[----:B------:R-:W-:Y:S01]  /*b900*/  PRMT R22, R0, 0x7610, R22 ;  /* 0x0000761000167816 */ /* 0x000fe20000000016 */
[----:B------:R-:W-:Y:S06]  /*b910*/  BRA `(.L_x_1274) ;  /* 0x0000000000107947 */ /* 0x000fec0003800000 */
.L_x_1297:
[----:B------:R-:W2:Y:S02]  /*b920*/  LDG.E R2, desc[UR36][R2.64] ;  /* 0x0000002402027981 */ /* 0x000ea4000c1e1900 */
[----:B--2---:R-:W-:-:S04]  /*b930*/  I2FP.F32.U32 R0, R2 ;  /* 0x0000000200007245 */ /* 0x004fc80000201000 */
[----:B------:R-:W-:-:S04]  /*b940*/  F2FP.F16.F32.PACK_AB R0, RZ, R0 ;  /* 0x00000000ff00723e */ /* 0x000fc800000000ff */
[----:B------:R-:W-:-:S07]  /*b950*/  PRMT R22, R0, 0x7610, R22 ;  /* 0x0000761000167816 */ /* 0x000fce0000000016 */
.L_x_1274:
        /* <DEDUP_REMOVED lines=19> */
.L_x_1305:
[----:B------:R-:W2:Y:S02]  /*ba90*/  LDG.E.U8 R2, desc[UR36][R2.64] ;  /* 0x0000002402027981 */ /* 0x000ea4000c1e1100 */
[----:B--2---:R-:W-:-:S04]  /*baa0*/  I2FP.F32.U32 R0, R2 ;  /* 0x0000000200007245 */ /* 0x004fc80000201000 */
[----:B------:R-:W-:Y:S01]  /*bab0*/  F2FP.F16.F32.PACK_AB R0, RZ, R0 ;  /* 0x00000000ff00723e */ /* 0x000fe200000000ff */
[----:B------:R-:W-:Y:S06]  /*bac0*/  BRA `(.L_x_1307) ;  /* 0x0000000c00887947 */ /* 0x000fec0003800000 */
.L_x_1304:
        /* <DEDUP_REMOVED lines=10> */
.L_x_1309:
[----:B------:R-:W2:Y:S02]  /*bb70*/  LDG.E R2, desc[UR36][R2.64] ;  /* 0x0000002402027981 */ /* 0x000ea4000c1e1900 */
[----:B--2---:R-:W-:-:S04]  /*bb80*/  I2FP.F32.S32 R0, R2 ;  /* 0x0000000200007245 */ /* 0x004fc80000201400 */
[----:B------:R-:W-:Y:S01]  /*bb90*/  F2FP.F16.F32.PACK_AB R0, RZ, R0 ;  /* 0x00000000ff00723e */ /* 0x000fe200000000ff */
[----:B------:R-:W-:Y:S06]  /*bba0*/  BRA `(.L_x_1307) ;  /* 0x0000000c00507947 */ /* 0x000fec0003800000 */
.L_x_1308:
[----:B------:R-:W2:Y:S02]  /*bbb0*/  LDG.E.U16 R2, desc[UR36][R2.64] ;  /* 0x0000002402027981 */ /* 0x000ea4000c1e1500 */
[----:B--2---:R-:W0:Y:S02]  /*bbc0*/  I2F.S16 R0, R2 ;  /* 0x0000000200007306 */ /* 0x004e240000101400 */
[----:B0-----:R-:W-:Y:S01]  /*bbd0*/  F2FP.F16.F32.PACK_AB R0, RZ, R0 ;  /* 0x00000000ff00723e */ /* 0x001fe200000000ff */
[----:B------:R-:W-:Y:S06]  /*bbe0*/  BRA `(.L_x_1307) ;  /* 0x0000000c00407947 */ /* 0x000fec0003800000 */
.L_x_1303:
        /* <DEDUP_REMOVED lines=9> */
.L_x_1311:
[----:B------:R1:W5:Y:S01]  /*bc80*/  LDG.E.U16 R0, desc[UR36][R2.64] ;  /* 0x0000002402007981 */ /* 0x000362000c1e1500 */
[----:B------:R-:W-:Y:S05]  /*bc90*/  BRA `(.L_x_1307) ;  /* 0x0000000c00147947 */ /* 0x000fea0003800000 */
.L_x_1310:
        /* <DEDUP_REMOVED lines=9> */
.L_x_1313:
[----:B------:R0:W5:Y:S01]  /*bd30*/  LDG.E.U16 R0, desc[UR36][R2.64] ;  /* 0x0000002402007981 */ /* 0x000162000c1e1500 */
[----:B------:R-:W-:Y:S05]  /*bd40*/  BRA `(.L_x_1307) ;  /* 0x0000000800e87947 */ /* 0x000fea0003800000 */
.L_x_1312:
        /* <DEDUP_REMOVED lines=8> */
.L_x_1302:
        /* <DEDUP_REMOVED lines=13> */
.L_x_1316:
        /* <DEDUP_REMOVED lines=8> */
.L_x_1315:
        /* <DEDUP_REMOVED lines=28> */
.L_x_1318:
        /* <DEDUP_REMOVED lines=15> */
.L_x_1317:
[----:B------:R-:W2:Y:S02]  /*c1d0*/  LDG.E.U16 R0, desc[UR36][R2.64] ;  /* 0x0000002402007981 */ /* 0x000ea4000c1e1500 */
[----:B--2---:R-:W-:-:S05]  /*c1e0*/  IMAD.U32 R0, R0, 0x10000, RZ ;  /* 0x0001000000007824 */ /* 0x004fca00078e00ff */
[----:B------:R-:W-:Y:S01]  /*c1f0*/  F2FP.F16.F32.PACK_AB R0, RZ, R0 ;  /* 0x00000000ff00723e */ /* 0x000fe200000000ff */
[----:B------:R-:W-:Y:S06]  /*c200*/  BRA `(.L_x_1307) ;  /* 0x0000000400b87947 */ /* 0x000fec0003800000 */
.L_x_1314:
        /* <DEDUP_REMOVED lines=12> */
.L_x_1321:
        /* <DEDUP_REMOVED lines=21> */
.L_x_1325:
[----:B------:R-:W-:Y:S05]  /*c420*/  BSYNC B1 ;  /* 0x0000000000017941 */ /* 0x000fea0003800000 */
.L_x_1324:
[----:B------:R-:W-:Y:S01]  /*c430*/  LEA R3, R0, 0x3b800000, 0x17 ;  /* 0x3b80000000037811 */ /* 0x000fe200078eb8ff */
[----:B------:R-:W-:-:S05]  /*c440*/  IMAD.SHL.U32 R0, R2, 0x100000, RZ ;  /* 0x0010000002007824 */ /* 0x000fca00078e00ff */
[----:B------:R-:W-:-:S07]  /*c450*/  LOP3.LUT R0, R3, R0, R4, 0xfe, !PT ;  /* 0x0000000003007212 */ /* 0x000fce00078efe04 */
.L_x_1323:
[----:B------:R-:W-:Y:S05]  /*c460*/  BSYNC B0 ;  /* 0x0000000000007941 */ /* 0x000fea0003800000 */
.L_x_1322:
[----:B------:R-:W-:Y:S01]  /*c470*/  F2FP.F16.F32.PACK_AB R0, RZ, R0 ;  /* 0x00000000ff00723e */ /* 0x000fe200000000ff */
[----:B------:R-:W-:Y:S06]  /*c480*/  BRA `(.L_x_1307) ;  /* 0x0000000400187947 */ /* 0x000fec0003800000 */
.L_x_1320:
        /* <DEDUP_REMOVED lines=21> */
.L_x_1329:
[----:B------:R-:W-:Y:S05]  /*c5e0*/  BSYNC B1 ;  /* 0x0000000000017941 */ /* 0x000fea0003800000 */
.L_x_1328:
[----:B------:R-:W-:Y:S01]  /*c5f0*/  LEA R3, R0, 0x37800000, 0x17 ;  /* 0x3780000000037811 */ /* 0x000fe200078eb8ff */
[----:B------:R-:W-:-:S05]  /*c600*/  IMAD.SHL.U32 R0, R2, 0x200000, RZ ;  /* 0x0020000002007824 */ /* 0x000fca00078e00ff */
[----:B------:R-:W-:-:S07]  /*c610*/  LOP3.LUT R0, R3, R0, R4, 0xfe, !PT ;  /* 0x0000000003007212 */ /* 0x000fce00078efe04 */
.L_x_1327:
[----:B------:R-:W-:Y:S05]  /*c620*/  BSYNC B0 ;  /* 0x0000000000007941 */ /* 0x000fea0003800000 */
.L_x_1326:
[----:B------:R-:W-:Y:S01]  /*c630*/  F2FP.F16.F32.PACK_AB R0, RZ, R0 ;  /* 0x00000000ff00723e */ /* 0x000fe200000000ff */
[----:B------:R-:W-:Y:S06]  /*c640*/  BRA `(.L_x_1307) ;  /* 0x0000000000a87947 */ /* 0x000fec0003800000 */
.L_x_1319:
        /* <DEDUP_REMOVED lines=14> */
.L_x_1333:
[----:B------:R-:W-:Y:S05]  /*c730*/  BSYNC B0 ;  /* 0x0000000000007941 */ /* 0x000fea0003800000 */
.L_x_1332:
[----:B------:R-:W-:Y:S01]  /*c740*/  F2FP.F16.F32.PACK_AB R0, RZ, R0 ;  /* 0x00000000ff00723e */ /* 0x000fe200000000ff */
[----:B------:R-:W-:Y:S06]  /*c750*/  BRA `(.L_x_1307) ;  /* 0x0000000000647947 */ /* 0x000fec0003800000 */
.L_x_1306:
        /* <DEDUP_REMOVED lines=16> */
.L_x_1334:
[----:B------:R-:W-:Y:S01]  /*c860*/  PRMT R0, RZ, 0x7610, R0 ;  /* 0x00007610ff007816 */ /* 0x000fe20000000000 */
[----:B------:R-:W-:Y:S06]  /*c870*/  BRA `(.L_x_1307) ;  /* 0x00000000001c7947 */ /* 0x000fec0003800000 */
.L_x_1331:
[----:B------:R-:W2:Y:S02]  /*c880*/  LDG.E.64 R2, desc[UR36][R2.64] ;  /* 0x0000002402027981 */ /* 0x000ea4000c1e1b00 */
[----:B--2---:R-:W0:Y:S02]  /*c890*/  I2F.U64 R0, R2 ;  /* 0x0000000200007312 */ /* 0x004e240000301000 */
[----:B0-----:R-:W-:Y:S01]  /*c8a0*/  F2FP.F16.F32.PACK_AB R0, RZ, R0 ;  /* 0x00000000ff00723e */ /* 0x001fe200000000ff */
[----:B------:R-:W-:Y:S06]  /*c8b0*/  BRA `(.L_x_1307) ;  /* 0x00000000000c7947 */ /* 0x000fec0003800000 */
.L_x_1330:
[----:B------:R-:W2:Y:S02]  /*c8c0*/  LDG.E R2, desc[UR36][R2.64] ;  /* 0x0000002402027981 */ /* 0x000ea4000c1e1900 */
[----:B--2---:R-:W-:-:S04]  /*c8d0*/  I2FP.F32.U32 R0, R2 ;  /* 0x0000000200007245 */ /* 0x004fc80000201000 */
[----:B------:R-:W-:-:S07]  /*c8e0*/  F2FP.F16.F32.PACK_AB R0, RZ, R0 ;  /* 0x00000000ff00723e */ /* 0x000fce00000000ff */
.L_x_1307:
        /* <DEDUP_REMOVED lines=38> */
.L_x_1336:
[----:B------:R-:W-:Y:S05]  /*cb50*/  BSYNC B0 ;  /* 0x0000000000007941 */ /* 0x000fea0003800000 */
.L_x_1335:
        /* <DEDUP_REMOVED lines=23> */
.L_x_1340:
[----:B------:R-:W-:-:S06]  /*ccd0*/  HADD2.F32 R3, -RZ, R5.H0_H0 ;  /* 0x20000005ff037230 */ /* 0x000fcc0000004100 */
[----:B------:R-:W0:Y:S02]  /*cce0*/  F2I.S64.TRUNC R2, R3 ;  /* 0x0000000300027311 */ /* 0x000e24000020d900 */
[----:B0-----:R4:W-:Y:S01]  /*ccf0*/  STG.E.U8 desc[UR36][R16.64], R2 ;  /* 0x0000000210007986 */ /* 0x0019e2000c101124 */
[----:B------:R-:W-:Y:S05]  /*cd00*/  BRA `(.L_x_1342) ;  /* 0x0000000c00847947 */ /* 0x000fea0003800000 */
.L_x_1339:
        /* <DEDUP_REMOVED lines=10> */
.L_x_1344:
[----:B------:R-:W-:-:S06]  /*cdb0*/  HADD2.F32 R5, -RZ, R5.H0_H0 ;  /* 0x20000005ff057230 */ /* 0x000fcc0000004100 */
[----:B------:R-:W0:Y:S02]  /*cdc0*/  F2I.FTZ.TRUNC.NTZ R5, R5 ;  /* 0x0000000500057305 */ /* 0x000e24000021f100 */
[----:B0-----:R2:W-:Y:S01]  /*cdd0*/  STG.E desc[UR36][R16.64], R5 ;  /* 0x0000000510007986 */ /* 0x0015e2000c101924 */
[----:B------:R-:W-:Y:S05]  /*cde0*/  BRA `(.L_x_1342) ;  /* 0x0000000c004c7947 */ /* 0x000fea0003800000 */
.L_x_1343:
[----:B------:R-:W-:-:S06]  /*cdf0*/  HADD2.F32 R5, -RZ, R5.H0_H0 ;  /* 0x20000005ff057230 */ /* 0x000fcc0000004100 */
[----:B------:R-:W0:Y:S02]  /*ce00*/  F2I.FTZ.TRUNC.NTZ R5, R5 ;  /* 0x0000000500057305 */ /* 0x000e24000021f100 */
[----:B0-----:R0:W-:Y:S01]  /*ce10*/  STG.E.U16 desc[UR36][R16.64], R5 ;  /* 0x0000000510007986 */ /* 0x0011e2000c101524 */
[----:B------:R-:W-:Y:S05]  /*ce20*/  BRA `(.L_x_1342) ;  /* 0x0000000c003c7947 */ /* 0x000fea0003800000 */
.L_x_1338:
        /* <DEDUP_REMOVED lines=9> */
.L_x_1346:
[----:B------:R0:W-:Y:S01]  /*cec0*/  STG.E.U16 desc[UR36][R16.64], R5 ;  /* 0x0000000510007986 */ /* 0x0001e2000c101524 */
[----:B------:R-:W-:Y:S05]  /*ced0*/  BRA `(.L_x_1342) ;  /* 0x0000000c00107947 */ /* 0x000fea0003800000 */
.L_x_1345:
        /* <DEDUP_REMOVED lines=10> */
.L_x_1348:
[----:B------:R-:W-:-:S05]  /*cf80*/  HADD2.F32 R0, -RZ, R5.H0_H0 ;  /* 0x20000005ff007230 */ /* 0x000fca0000004100 */
[----:B------:R-:W-:-:S04]  /*cf90*/  F2FP.F16.F32.PACK_AB R0, RZ, R0 ;  /* 0x00000000ff00723e */ /* 0x000fc800000000ff */
[----:B------:R-:W-:-:S05]  /*cfa0*/  PRMT R0, R0, 0x5410, RZ ;  /* 0x0000541000007816 */ /* 0x000fca00000000ff */
[----:B------:R0:W-:Y:S01]  /*cfb0*/  STG.E desc[UR36][R16.64], R0 ;  /* 0x0000000010007986 */ /* 0x0001e2000c101924 */
[----:B------:R-:W-:Y:S05]  /*cfc0*/  BRA `(.L_x_1342) ;  /* 0x0000000800d47947 */ /* 0x000fea0003800000 */
.L_x_1347:
[----:B------:R-:W-:-:S05]  /*cfd0*/  HADD2.F32 R2, -RZ, R5.H0_H0 ;  /* 0x20000005ff027230 */ /* 0x000fca0000004100 */
[----:B------:R-:W-:-:S06]  /*cfe0*/  FMUL.FTZ R2, R2, 1 ;  /* 0x3f80000002027820 */ /* 0x000fcc0000410000 */
[----:B------:R-:W0:Y:S02]  /*cff0*/  F2F.F64.F32 R2, R2 ;  /* 0x0000000200027310 */ /* 0x000e240000201800 */
[----:B0-----:R0:W-:Y:S01]  /*d000*/  STG.E.64 desc[UR36][R16.64], R2 ;  /* 0x0000000210007986 */ /* 0x0011e2000c101b24 */
[----:B------:R-:W-:Y:S05]  /*d010*/  BRA `(.L_x_1342) ;  /* 0x0000000800c07947 */ /* 0x000fea0003800000 */
.L_x_1337:
        /* <DEDUP_REMOVED lines=13> */
.L_x_1351:
[----:B------:R-:W-:Y:S01]  /*d0f0*/  HADD2.F32 R5, -RZ, R5.H0_H0 ;  /* 0x20000005ff057230 */ /* 0x000fe20000004100 */
[----:B------:R-:W-:-:S04]  /*d100*/  CS2R R6, SRZ ;  /* 0x0000000000067805 */ /* 0x000fc8000001ff00 */
[----:B------:R-:W-:-:S06]  /*d110*/  FMUL.FTZ R5, R5, 1 ;  /* 0x3f80000005057820 */ /* 0x000fcc0000410000 */
[----:B------:R-:W0:Y:S02]  /*d120*/  F2F.F64.F32 R4, R5 ;  /* 0x0000000500047310 */ /* 0x000e240000201800 */
[----:B0-----:R0:W-:Y:S01]  /*d130*/  STG.E.128 desc[UR36][R16.64], R4 ;  /* 0x0000000410007986 */ /* 0x0011e2000c101d24 */
[----:B------:R-:W-:Y:S05]  /*d140*/  BRA `(.L_x_1342) ;  /* 0x0000000800747947 */ /* 0x000fea0003800000 */
.L_x_1350:
        /* <DEDUP_REMOVED lines=21> */
.L_x_1355:
[----:B------:R-:W-:Y:S05]  /*d2a0*/  BSYNC B0 ;  /* 0x0000000000007941 */ /* 0x000fea0003800000 */
.L_x_1354:
[----:B------:R-:W-:-:S05]  /*d2b0*/  LOP3.LUT R3, R0, R3, RZ, 0xfc, !PT ;  /* 0x0000000300037212 */ /* 0x000fca00078efcff */
[----:B------:R0:W-:Y:S01]  /*d2c0*/  STG.E.U8 desc[UR36][R16.64], R3 ;  /* 0x0000000310007986 */ /* 0x0001e2000c101124 */
[----:B------:R-:W-:Y:S05]  /*d2d0*/  BRA `(.L_x_1342) ;  /* 0x0000000800107947 */ /* 0x000fea0003800000 */
.L_x_1353:
        /* <DEDUP_REMOVED lines=13> */
.L_x_1357:
[----:B------:R-:W-:Y:S01]  /*d3b0*/  IMAD.MOV.U32 R0, RZ, RZ, 0x7f ;  /* 0x0000007fff007424 */ /* 0x000fe200078e00ff */
[----:B------:R-:W-:-:S04]  /*d3c0*/  ISETP.GT.U32.AND P0, PT, R2, 0x7f800000, PT ;  /* 0x7f8000000200780c */ /* 0x000fc80003f04070 */
[----:B------:R-:W-:-:S09]  /*d3d0*/  SEL R0, R0, 0x7c, P0 ;  /* 0x0000007c00007807 */ /* 0x000fd20000000000 */
.L_x_1358:
[----:B------:R-:W-:Y:S05]  /*d3e0*/  BSYNC B0 ;  /* 0x0000000000007941 */ /* 0x000fea0003800000 */
.L_x_1356:
[----:B------:R-:W-:-:S04]  /*d3f0*/  LOP3.LUT R2, R5, 0x80000000, RZ, 0xc0, !PT ;  /* 0x8000000005027812 */ /* 0x000fc800078ec0ff */
[----:B------:R-:W-:-:S04]  /*d400*/  SHF.R.U32.HI R3, RZ, 0x18, R2 ;  /* 0x00000018ff037819 */ /* 0x000fc80000011602 */
[----:B------:R-:W-:-:S05]  /*d410*/  LOP3.LUT R3, R0, R3, RZ, 0xfc, !PT ;  /* 0x0000000300037212 */ /* 0x000fca00078efcff */
[----:B------:R0:W-:Y:S01]  /*d420*/  STG.E.U8 desc[UR36][R16.64], R3 ;  /* 0x0000000310007986 */ /* 0x0001e2000c101124 */
[----:B------:R-:W-:Y:S05]  /*d430*/  BRA `(.L_x_1342) ;  /* 0x0000000400b87947 */ /* 0x000fea0003800000 */
.L_x_1352:
[----:B------:R-:W-:-:S05]  /*d440*/  HADD2.F32 R0, -RZ, R5.H0_H0 ;  /* 0x20000005ff007230 */ /* 0x000fca0000004100 */
[----:B------:R-:W-:-:S05]  /*d450*/  F2FP.BF16.F32.PACK_AB R0, RZ, R0 ;  /* 0x00000000ff00723e */ /* 0x000fca00000010ff */
[----:B------:R0:W-:Y:S01]  /*d460*/  STG.E.U16 desc[UR36][R16.64], R0 ;  /* 0x0000000010007986 */ /* 0x0001e2000c101524 */
[----:B------:R-:W-:Y:S05]  /*d470*/  BRA `(.L_x_1342) ;  /* 0x0000000400a87947 */ /* 0x000fea0003800000 */
.L_x_1349:
        /* <DEDUP_REMOVED lines=12> */
.L_x_1361:
        /* <DEDUP_REMOVED lines=17> */
.L_x_1364:
[----:B------:R-:W-:-:S04]  /*d650*/  LOP3.LUT R2, R5, 0x80000000, RZ, 0xc0, !PT ;  /* 0x8000000005027812 */ /* 0x000fc800078ec0ff */
[----:B------:R-:W-:-:S04]  /*d660*/  SHF.R.U32.HI R3, RZ, 0x18, R2 ;  /* 0x00000018ff037819 */ /* 0x000fc80000011602 */
[----:B------:R-:W-:-:S04]  /*d670*/  LOP3.LUT R0, R0, R3, RZ, 0xfc, !PT ;  /* 0x0000000300007212 */ /* 0x000fc800078efcff */
[----:B------:R-:W-:-:S07]  /*d680*/  PRMT R8, R0, 0x7610, R8 ;  /* 0x0000761000087816 */ /* 0x000fce0000000008 */
.L_x_1363:
[----:B------:R-:W-:Y:S05]  /*d690*/  BSYNC B0 ;  /* 0x0000000000007941 */ /* 0x000fea0003800000 */
.L_x_1362:
[----:B------:R0:W-:Y:S01]  /*d6a0*/  STG.E.U8 desc[UR36][R16.64], R8 ;  /* 0x0000000810007986 */ /* 0x0001e2000c101124 */
[----:B------:R-:W-:Y:S05]  /*d6b0*/  BRA `(.L_x_1342) ;  /* 0x0000000400187947 */ /* 0x000fea0003800000 */
.L_x_1360:
        /* <DEDUP_REMOVED lines=17> */
.L_x_1367:
[----:B------:R-:W-:-:S04]  /*d7d0*/  LOP3.LUT R2, R5, 0x80000000, RZ, 0xc0, !PT ;  /* 0x8000000005027812 */ /* 0x000fc800078ec0ff */
[----:B------:R-:W-:-:S04]  /*d7e0*/  SHF.R.U32.HI R3, RZ, 0x18, R2 ;  /* 0x00000018ff037819 */ /* 0x000fc80000011602 */
[----:B------:R-:W-:-:S04]  /*d7f0*/  LOP3.LUT R0, R0, R3, RZ, 0xfc, !PT ;  /* 0x0000000300007212 */ /* 0x000fc800078efcff */
[----:B------:R-:W-:-:S07]  /*d800*/  PRMT R8, R0, 0x7610, R8 ;  /* 0x0000761000087816 */ /* 0x000fce0000000008 */
.L_x_1366:
[----:B------:R-:W-:Y:S05]  /*d810*/  BSYNC B0 ;  /* 0x0000000000007941 */ /* 0x000fea0003800000 */
.L_x_1365:
[----:B------:R0:W-:Y:S01]  /*d820*/  STG.E.U8 desc[UR36][R16.64], R8 ;  /* 0x0000000810007986 */ /* 0x0001e2000c101124 */
[----:B------:R-:W-:Y:S05]  /*d830*/  BRA `(.L_x_1342) ;  /* 0x0000000000b87947 */ /* 0x000fea0003800000 */
.L_x_1359:
        /* <DEDUP_REMOVED lines=22> */
.L_x_1341:
        /* <DEDUP_REMOVED lines=16> */
.L_x_1370:
[----:B------:R-:W-:Y:S05]  /*daa0*/  BRA `(.L_x_1342) ;  /* 0x00000000001c7947 */ /* 0x000fea0003800000 */
.L_x_1369:
[----:B------:R-:W-:-:S06]  /*dab0*/  HADD2.F32 R2, -RZ, R5.H0_H0 ;  /* 0x20000005ff027230 */ /* 0x000fcc0000004100 */
[----:B------:R-:W0:Y:S02]  /*dac0*/  F2I.U64.TRUNC R2, R2 ;  /* 0x0000000200027311 */ /* 0x000e24000020d800 */
[----:B0-----:R0:W-:Y:S01]  /*dad0*/  STG.E.64 desc[UR36][R16.64], R2 ;  /* 0x0000000210007986 */ /* 0x0011e2000c101b24 */
[----:B------:R-:W-:Y:S05]  /*dae0*/  BRA `(.L_x_1342) ;  /* 0x00000000000c7947 */ /* 0x000fea0003800000 */
.L_x_1368:
[----:B------:R-:W-:-:S06]  /*daf0*/  HADD2.F32 R5, -RZ, R5.H0_H0 ;  /* 0x20000005ff057230 */ /* 0x000fcc0000004100 */
[----:B------:R-:W0:Y:S02]  /*db00*/  F2I.FTZ.U32.TRUNC.NTZ R5, R5 ;  /* 0x0000000500057305 */ /* 0x000e24000021f000 */
[----:B0-----:R0:W-:Y:S02]  /*db10*/  STG.E desc[UR36][R16.64], R5 ;  /* 0x0000000510007986 */ /* 0x0011e4000c101924 */
.L_x_1342:
[----:B------:R-:W-:-:S07]  /*db20*/  VIADD R19, R19, 0x80 ;  /* 0x0000008013137836 */ /* 0x000fce0000000000 */
.L_x_1267:
[----:B------:R-:W-:Y:S05]  /*db30*/  BSYNC B6 ;  /* 0x0000000000067941 */ /* 0x000fea0003800000 */
.L_x_1266:
[----:B------:R-:W-:Y:S02]  /*db40*/  ULDC UR4, c[0x0][0x210] ;  /* 0x0000840000047ab9 */ /* 0x000fe40000000800 */
[----:B------:R-:W-:-:S13]  /*db50*/  ISETP.GE.AND P0, PT, R19, UR4, PT ;  /* 0x0000000413007c0c */ /* 0x000fda000bf06270 */
[----:B------:R-:W-:Y:S05]  /*db60*/  @P0 EXIT ;  /* 0x000000000000094d */ /* 0x000fea0003800000 */
        /* <DEDUP_REMOVED lines=354> */
.L_x_1371:
        /* <DEDUP_REMOVED lines=23> */
.L_x_1375:
[----:B------:R-:W2:Y:S02]  /*f300*/  LDG.E.U8 R2, desc[UR36][R2.64] ;  /* 0x0000002402027981 */ /* 0x000ea4000c1e1100 */
[----:B--2---:R-:W-:-:S04]  /*f310*/  I2FP.F32.U32 R0, R2 ;  /* 0x0000000200007245 */ /* 0x004fc80000201000 */
[----:B------:R-:W-:-:S04]  /*f320*/  F2FP.F16.F32.PACK_AB R0, RZ, R0 ;  /* 0x00000000ff00723e */ /* 0x000fc800000000ff */
[----:B------:R-:W-:Y:S01]  /*f330*/  PRMT R19, R0, 0x7610, R19 ;  /* 0x0000761000137816 */ /* 0x000fe20000000013 */
[----:B------:R-:W-:Y:S06]  /*f340*/  BRA `(.L_x_1377) ;  /* 0x0000000c00bc7947 */ /* 0x000fec0003800000 */
.L_x_1374:
        /* <DEDUP_REMOVED lines=11> */
.L_x_1379:
[----:B------:R-:W2:Y:S02]  /*f400*/  LDG.E R2, desc[UR36][R2.64] ;  /* 0x0000002402027981 */ /* 0x000ea4000c1e1900 */
[----:B--2---:R-:W-:-:S04]  /*f410*/  I2FP.F32.S32 R0, R2 ;  /* 0x0000000200007245 */ /* 0x004fc80000201400 */
[----:B------:R-:W-:-:S04]  /*f420*/  F2FP.F16.F32.PACK_AB R0, RZ, R0 ;  /* 0x00000000ff00723e */ /* 0x000fc800000000ff */
[----:B------:R-:W-:Y:S01]  /*f430*/  PRMT R19, R0, 0x7610, R19 ;  /* 0x0000761000137816 */ /* 0x000fe20000000013 */
[----:B------:R-:W-:Y:S06]  /*f440*/  BRA `(.L_x_1377) ;  /* 0x0000000c007c7947 */ /* 0x000fec0003800000 */
.L_x_1378:
[----:B------:R-:W2:Y:S02]  /*f450*/  LDG.E.U16 R2, desc[UR36][R2.64] ;  /* 0x0000002402027981 */ /* 0x000ea4000c1e1500 */
[----:B--2---:R-:W0:Y:S02]  /*f460*/  I2F.S16 R0, R2 ;  /* 0x0000000200007306 */ /* 0x004e240000101400 */
[----:B0-----:R-:W-:-:S04]  /*f470*/  F2FP.F16.F32.PACK_AB R0, RZ, R0 ;  /* 0x00000000ff00723e */ /* 0x001fc800000000ff */
[----:B------:R-:W-:Y:S01]  /*f480*/  PRMT R19, R0, 0x7610, R19 ;  /* 0x0000761000137816 */ /* 0x000fe20000000013 */
[----:B------:R-:W-:Y:S06]  /*f490*/  BRA `(.L_x_1377) ;  /* 0x0000000c00687947 */ /* 0x000fec0003800000 */
.L_x_1373:
        /* <DEDUP_REMOVED lines=9> */
.L_x_1381:
[----:B------:R0:W5:Y:S01]  /*f530*/  LDG.E.U16 R19, desc[UR36][R2.64] ;  /* 0x0000002402137981 */ /* 0x000162000c1e1500 */
[----:B------:R-:W-:Y:S05]  /*f540*/  BRA `(.L_x_1377) ;  /* 0x0000000c003c7947 */ /* 0x000fea0003800000 */
.L_x_1380:
        /* <DEDUP_REMOVED lines=9> */
.L_x_1383:
[----:B------:R1:W5:Y:S01]  /*f5e0*/  LDG.E.U16 R19, desc[UR36][R2.64] ;  /* 0x0000002402137981 */ /* 0x000362000c1e1500 */
[----:B------:R-:W-:Y:S05]  /*f5f0*/  BRA `(.L_x_1377) ;  /* 0x0000000c00107947 */ /* 0x000fea0003800000 */
.L_x_1382:
        /* <DEDUP_REMOVED lines=9> */
.L_x_1372:
        /* <DEDUP_REMOVED lines=14> */
.L_x_1386:
        /* <DEDUP_REMOVED lines=9> */
.L_x_1385:
        /* <DEDUP_REMOVED lines=28> */
.L_x_1388:
        /* <DEDUP_REMOVED lines=15> */
.L_x_1387:
[----:B------:R-:W2:Y:S02]  /*fab0*/  LDG.E.U16 R0, desc[UR36][R2.64] ;  /* 0x0000002402007981 */ /* 0x000ea4000c1e1500 */
[----:B--2---:R-:W-:-:S05]  /*fac0*/  IMAD.U32 R0, R0, 0x10000, RZ ;  /* 0x0001000000007824 */ /* 0x004fca00078e00ff */
[----:B------:R-:W-:-:S04]  /*fad0*/  F2FP.F16.F32.PACK_AB R0, RZ, R0 ;  /* 0x00000000ff00723e */ /* 0x000fc800000000ff */
[----:B------:R-:W-:Y:S01]  /*fae0*/  PRMT R19, R0, 0x7610, R19 ;  /* 0x0000761000137816 */ /* 0x000fe20000000013 */
[----:B------:R-:W-:Y:S06]  /*faf0*/  BRA `(.L_x_1377) ;  /* 0x0000000400d07947 */ /* 0x000fec0003800000 */
.L_x_1384:
        /* <DEDUP_REMOVED lines=13> */
.L_x_1391:
        /* <DEDUP_REMOVED lines=21> */
.L_x_1395:
[----:B------:R-:W-:Y:S05]  /*fd20*/  BSYNC B1 ;  /* 0x0000000000017941 */ /* 0x000fea0003800000 */
.L_x_1394:
[----:B------:R-:W-:Y:S01]  /*fd30*/  LEA R3, R0, 0x3b800000, 0x17 ;  /* 0x3b80000000037811 */ /* 0x000fe200078eb8ff */
[----:B------:R-:W-:-:S05]  /*fd40*/  IMAD.SHL.U32 R0, R2, 0x100000, RZ ;  /* 0x0010000002007824 */ /* 0x000fca00078e00ff */
[----:B------:R-:W-:-:S07]  /*fd50*/  LOP3.LUT R0, R3, R0, R4, 0xfe, !PT ;  /* 0x0000000003007212 */ /* 0x000fce00078efe04 */
.L_x_1393:
[----:B------:R-:W-:Y:S05]  /*fd60*/  BSYNC B0 ;  /* 0x0000000000007941 */ /* 0x000fea0003800000 */
.L_x_1392:
[----:B------:R-:W-:-:S04]  /*fd70*/  F2FP.F16.F32.PACK_AB R0, RZ, R0 ;  /* 0x00000000ff00723e */ /* 0x000fc800000000ff */
[----:B------:R-:W-:Y:S01]  /*fd80*/  PRMT R19, R0, 0x7610, R19 ;  /* 0x0000761000137816 */ /* 0x000fe20000000013 */
[----:B------:R-:W-:Y:S06]  /*fd90*/  BRA `(.L_x_1377) ;  /* 0x0000000400287947 */ /* 0x000fec0003800000 */
.L_x_1390:
        /* <DEDUP_REMOVED lines=21> */
.L_x_1399:
[----:B------:R-:W-:Y:S05]  /*fef0*/  BSYNC B1 ;  /* 0x0000000000017941 */ /* 0x000fea0003800000 */
.L_x_1398:
[----:B------:R-:W-:Y:S01]  /*ff00*/  LEA R3, R0, 0x37800000, 0x17 ;  /* 0x3780000000037811 */ /* 0x000fe200078eb8ff */
[----:B------:R-:W-:-:S05]  /*ff10*/  IMAD.SHL.U32 R0, R2, 0x200000, RZ ;  /* 0x0020000002007824 */ /* 0x000fca00078e00ff */
[----:B------:R-:W-:-:S07]  /*ff20*/  LOP3.LUT R0, R3, R0, R4, 0xfe, !PT ;  /* 0x0000000003007212 */ /* 0x000fce00078efe04 */
.L_x_1397:
[----:B------:R-:W-:Y:S05]  /*ff30*/  BSYNC B0 ;  /* 0x0000000000007941 */ /* 0x000fea0003800000 */
.L_x_1396:
[----:B------:R-:W-:-:S04]  /*ff40*/  F2FP.F16.F32.PACK_AB R0, RZ, R0 ;  /* 0x00000000ff00723e */ /* 0x000fc800000000ff */
[----:B------:R-:W-:Y:S01]  /*ff50*/  PRMT R19, R0, 0x7610, R19 ;  /* 0x0000761000137816 */ /* 0x000fe20000000013 */
[----:B------:R-:W-:Y:S06]  /*ff60*/  BRA `(.L_x_1377) ;  /* 0x0000000000b47947 */ /* 0x000fec0003800000 */
.L_x_1389:
        /* <DEDUP_REMOVED lines=14> */
.L_x_1403:
[----:B------:R-:W-:Y:S05]  /*10050*/  BSYNC B0 ;  /* 0x0000000000007941 */ /* 0x000fea0003800000 */
.L_x_1402:
[----:B------:R-:W-:-:S04]  /*10060*/  F2FP.F16.F32.PACK_AB R0, RZ, R0 ;  /* 0x00000000ff00723e */ /* 0x000fc800000000ff */
[----:B------:R-:W-:Y:S01]  /*10070*/  PRMT R19, R0, 0x7610, R19 ;  /* 0x0000761000137816 */ /* 0x000fe20000000013 */
[----:B------:R-:W-:Y:S06]  /*10080*/  BRA `(.L_x_1377) ;  /* 0x00000000006c7947 */ /* 0x000fec0003800000 */
.L_x_1376:
        /* <DEDUP_REMOVED lines=16> */
.L_x_1404:
[----:B------:R-:W-:Y:S01]  /*10190*/  PRMT R19, RZ, 0x7610, R19 ;  /* 0x00007610ff137816 */ /* 0x000fe20000000013 */
[----:B------:R-:W-:Y:S06]  /*101a0*/  BRA `(.L_x_1377) ;  /* 0x0000000000247947 */ /* 0x000fec0003800000 */
.L_x_1401:
[----:B------:R-:W2:Y:S02]  /*101b0*/  LDG.E.64 R2, desc[UR36][R2.64] ;  /* 0x0000002402027981 */ /* 0x000ea4000c1e1b00 */
[----:B--2---:R-:W0:Y:S02]  /*101c0*/  I2F.U64 R0, R2 ;  /* 0x0000000200007312 */ /* 0x004e240000301000 */
[----:B0-----:R-:W-:-:S04]  /*101d0*/  F2FP.F16.F32.PACK_AB R0, RZ, R0 ;  /* 0x00000000ff00723e */ /* 0x001fc800000000ff */
[----:B------:R-:W-:Y:S01]  /*101e0*/  PRMT R19, R0, 0x7610, R19 ;  /* 0x0000761000137816 */ /* 0x000fe20000000013 */
[----:B------:R-:W-:Y:S06]  /*101f0*/  BRA `(.L_x_1377) ;  /* 0x0000000000107947 */ /* 0x000fec0003800000 */
.L_x_1400:
[----:B------:R-:W2:Y:S02]  /*10200*/  LDG.E R2, desc[UR36][R2.64] ;  /* 0x0000002402027981 */ /* 0x000ea4000c1e1900 */
[----:B--2---:R-:W-:-:S04]  /*10210*/  I2FP.F32.U32 R0, R2 ;  /* 0x0000000200007245 */ /* 0x004fc80000201000 */
[----:B------:R-:W-:-:S04]  /*10220*/  F2FP.F16.F32.PACK_AB R0, RZ, R0 ;  /* 0x00000000ff00723e */ /* 0x000fc800000000ff */
[----:B------:R-:W-:-:S07]  /*10230*/  PRMT R19, R0, 0x7610, R19 ;  /* 0x0000761000137816 */ /* 0x000fce0000000013 */
.L_x_1377:
        /* <DEDUP_REMOVED lines=19> */
.L_x_1408:
[----:B------:R-:W2:Y:S02]  /*10370*/  LDG.E.U8 R2, desc[UR36][R2.64] ;  /* 0x0000002402027981 */ /* 0x000ea4000c1e1100 */
[----:B--2---:R-:W-:-:S04]  /*10380*/  I2FP.F32.U32 R0, R2 ;  /* 0x0000000200007245 */ /* 0x004fc80000201000 */
[----:B------:R-:W-:Y:S01]  /*10390*/  F2FP.F16.F32.PACK_AB R0, RZ, R0 ;  /* 0x00000000ff00723e */ /* 0x000fe200000000ff */
[----:B------:R-:W-:Y:S06]  /*103a0*/  BRA `(.L_x_1410) ;  /* 0x0000000c00887947 */ /* 0x000fec0003800000 */
.L_x_1407:
        /* <DEDUP_REMOVED lines=10> */
.L_x_1412:
[----:B------:R-:W2:Y:S02]  /*10450*/  LDG.E R2, desc[UR36][R2.64] ;  /* 0x0000002402027981 */ /* 0x000ea4000c1e1900 */
[----:B--2---:R-:W-:-:S04]  /*10460*/  I2FP.F32.S32 R0, R2 ;  /* 0x0000000200007245 */ /* 0x004fc80000201400 */
[----:B------:R-:W-:Y:S01]  /*10470*/  F2FP.F16.F32.PACK_AB R0, RZ, R0 ;  /* 0x00000000ff00723e */ /* 0x000fe200000000ff */
[----:B------:R-:W-:Y:S06]  /*10480*/  BRA `(.L_x_1410) ;  /* 0x0000000c00507947 */ /* 0x000fec0003800000 */
.L_x_1411:
[----:B------:R-:W2:Y:S02]  /*10490*/  LDG.E.U16 R2, desc[UR36][R2.64] ;  /* 0x0000002402027981 */ /* 0x000ea4000c1e1500 */
[----:B--2---:R-:W0:Y:S02]  /*104a0*/  I2F.S16 R0, R2 ;  /* 0x0000000200007306 */ /* 0x004e240000101400 */
[----:B0-----:R-:W-:Y:S01]  /*104b0*/  F2FP.F16.F32.PACK_AB R0, RZ, R0 ;  /* 0x00000000ff00723e */ /* 0x001fe200000000ff */
[----:B------:R-:W-:Y:S06]  /*104c0*/  BRA `(.L_x_1410) ;  /* 0x0000000c00407947 */ /* 0x000fec0003800000 */
.L_x_1406:
        /* <DEDUP_REMOVED lines=9> */
.L_x_1414:
[----:B------:R1:W5:Y:S01]  /*10560*/  LDG.E.U16 R0, desc[UR36][R2.64] ;  /* 0x0000002402007981 */ /* 0x000362000c1e1500 */
[----:B------:R-:W-:Y:S05]  /*10570*/  BRA `(.L_x_1410) ;  /* 0x0000000c00147947 */ /* 0x000fea0003800000 */
.L_x_1413:
        /* <DEDUP_REMOVED lines=9> */
.L_x_1416:
[----:B------:R0:W5:Y:S01]  /*10610*/  LDG.E.U16 R0, desc[UR36][R2.64] ;  /* 0x0000002402007981 */ /* 0x000162000c1e1500 */
[----:B------:R-:W-:Y:S05]  /*10620*/  BRA `(.L_x_1410) ;  /* 0x0000000800e87947 */ /* 0x000fea0003800000 */
.L_x_1415:
        /* <DEDUP_REMOVED lines=8> */
.L_x_1405:
        /* <DEDUP_REMOVED lines=13> */
.L_x_1419:
        /* <DEDUP_REMOVED lines=8> */
.L_x_1418:
        /* <DEDUP_REMOVED lines=28> */
.L_x_1421:
        /* <DEDUP_REMOVED lines=15> */
.L_x_1420:
[----:B------:R-:W2:Y:S02]  /*10ab0*/  LDG.E.U16 R0, desc[UR36][R2.64] ;  /* 0x0000002402007981 */ /* 0x000ea4000c1e1500 */
[----:B--2---:R-:W-:-:S05]  /*10ac0*/  IMAD.U32 R0, R0, 0x10000, RZ ;  /* 0x0001000000007824 */ /* 0x004fca00078e00ff */
[----:B------:R-:W-:Y:S01]  /*10ad0*/  F2FP.F16.F32.PACK_AB R0, RZ, R0 ;  /* 0x00000000ff00723e */ /* 0x000fe200000000ff */
[----:B------:R-:W-:Y:S06]  /*10ae0*/  BRA `(.L_x_1410) ;  /* 0x0000000400b87947 */ /* 0x000fec0003800000 */
.L_x_1417:
        /* <DEDUP_REMOVED lines=12> */
.L_x_1424:
        /* <DEDUP_REMOVED lines=21> */
.L_x_1428:
[----:B------:R-:W-:Y:S05]  /*10d00*/  BSYNC B1 ;  /* 0x0000000000017941 */ /* 0x000fea0003800000 */
.L_x_1427:
[----:B------:R-:W-:Y:S01]  /*10d10*/  LEA R3, R0, 0x3b800000, 0x17 ;  /* 0x3b80000000037811 */ /* 0x000fe200078eb8ff */
[----:B------:R-:W-:-:S05]  /*10d20*/  IMAD.SHL.U32 R0, R2, 0x100000, RZ ;  /* 0x0010000002007824 */ /* 0x000fca00078e00ff */
[----:B------:R-:W-:-:S07]  /*10d30*/  LOP3.LUT R0, R3, R0, R4, 0xfe, !PT ;  /* 0x0000000003007212 */ /* 0x000fce00078efe04 */
.L_x_1426:
[----:B------:R-:W-:Y:S05]  /*10d40*/  BSYNC B0 ;  /* 0x0000000000007941 */ /* 0x000fea0003800000 */
.L_x_1425:
[----:B------:R-:W-:Y:S01]  /*10d50*/  F2FP.F16.F32.PACK_AB R0, RZ, R0 ;  /* 0x00000000ff00723e */ /* 0x000fe200000000ff */
[----:B------:R-:W-:Y:S06]  /*10d60*/  BRA `(.L_x_1410) ;  /* 0x0000000400187947 */ /* 0x000fec0003800000 */
.L_x_1423:
        /* <DEDUP_REMOVED lines=21> */
.L_x_1432:
[----:B------:R-:W-:Y:S05]  /*10ec0*/  BSYNC B1 ;  /* 0x0000000000017941 */ /* 0x000fea0003800000 */
.L_x_1431:
[----:B------:R-:W-:Y:S01]  /*10ed0*/  LEA R3, R0, 0x37800000, 0x17 ;  /* 0x3780000000037811 */ /* 0x000fe200078eb8ff */
[----:B------:R-:W-:-:S05]  /*10ee0*/  IMAD.SHL.U32 R0, R2, 0x200000, RZ ;  /* 0x0020000002007824 */ /* 0x000fca00078e00ff */
[----:B------:R-:W-:-:S07]  /*10ef0*/  LOP3.LUT R0, R3, R0, R4, 0xfe, !PT ;  /* 0x0000000003007212 */ /* 0x000fce00078efe04 */
.L_x_1430:
[----:B------:R-:W-:Y:S05]  /*10f00*/  BSYNC B0 ;  /* 0x0000000000007941 */ /* 0x000fea0003800000 */
.L_x_1429:
[----:B------:R-:W-:Y:S01]  /*10f10*/  F2FP.F16.F32.PACK_AB R0, RZ, R0 ;  /* 0x00000000ff00723e */ /* 0x000fe200000000ff */
[----:B------:R-:W-:Y:S06]  /*10f20*/  BRA `(.L_x_1410) ;  /* 0x0000000000a87947 */ /* 0x000fec0003800000 */
.L_x_1422:
        /* <DEDUP_REMOVED lines=14> */
.L_x_1436:
[----:B------:R-:W-:Y:S05]  /*11010*/  BSYNC B0 ;  /* 0x0000000000007941 */ /* 0x000fea0003800000 */
.L_x_1435:
[----:B------:R-:W-:Y:S01]  /*11020*/  F2FP.F16.F32.PACK_AB R0, RZ, R0 ;  /* 0x00000000ff00723e */ /* 0x000fe200000000ff */
[----:B------:R-:W-:Y:S06]  /*11030*/  BRA `(.L_x_1410) ;  /* 0x0000000000647947 */ /* 0x000fec0003800000 */
.L_x_1409:
        /* <DEDUP_REMOVED lines=16> */
.L_x_1437:
[----:B------:R-:W-:Y:S01]  /*11140*/  PRMT R0, RZ, 0x7610, R0 ;  /* 0x00007610ff007816 */ /* 0x000fe20000000000 */
[----:B------:R-:W-:Y:S06]  /*11150*/  BRA `(.L_x_1410) ;  /* 0x00000000001c7947 */ /* 0x000fec0003800000 */
.L_x_1434:
[----:B------:R-:W2:Y:S02]  /*11160*/  LDG.E.64 R2, desc[UR36][R2.64] ;  /* 0x0000002402027981 */ /* 0x000ea4000c1e1b00 */
[----:B--2---:R-:W0:Y:S02]  /*11170*/  I2F.U64 R0, R2 ;  /* 0x0000000200007312 */ /* 0x004e240000301000 */
[----:B0-----:R-:W-:Y:S01]  /*11180*/  F2FP.F16.F32.PACK_AB R0, RZ, R0 ;  /* 0x00000000ff00723e */ /* 0x001fe200000000ff */
[----:B------:R-:W-:Y:S06]  /*11190*/  BRA `(.L_x_1410) ;  /* 0x00000000000c7947 */ /* 0x000fec0003800000 */
.L_x_1433:
[----:B------:R-:W2:Y:S02]  /*111a0*/  LDG.E R2, desc[UR36][R2.64] ;  /* 0x0000002402027981 */ /* 0x000ea4000c1e1900 */
[----:B--2---:R-:W-:-:S04]  /*111b0*/  I2FP.F32.U32 R0, R2 ;  /* 0x0000000200007245 */ /* 0x004fc80000201000 */
[----:B------:R-:W-:-:S07]  /*111c0*/  F2FP.F16.F32.PACK_AB R0, RZ, R0 ;  /* 0x00000000ff00723e */ /* 0x000fce00000000ff */
.L_x_1410:
[----:B-----5:R-:W-:Y:S01]  /*111d0*/  HADD2.F32 R0, -RZ, R0.H0_H0 ;  /* 0x20000000ff007230 */ /* 0x020fe20000004100 */
[----:B------:R-:W2:Y:S01]  /*111e0*/  LDC.U8 R8, c[0x0][0x491] ;  /* 0x00012440ff087b82 */ /* 0x000ea20000000000 */
[----:B------:R-:W-:Y:S01]  /*111f0*/  IMAD.MOV.U32 R6, RZ, RZ, 0x3e800000 ;  /* 0x3e800000ff067424 */ /* 0x000fe200078e00ff */
[----:B------:R-:W-:Y:S01]  /*11200*/  BSSY B0, `(.L_x_1438) ;  /* 0x0000023000007945 */ /* 0x000fe20003800000 */
[----:B------:R-:W-:Y:S02]  /*11210*/  IMAD.MOV.U32 R7, RZ, RZ, 0x3d39bf78 ;  /* 0x3d39bf78ff077424 */ /* 0x000fe400078e00ff */
[----:B01----:R-:W-:-:S06]  /*11220*/  FMUL.FTZ R2, R0, 1.4426950216293334961 ;  /* 0x3fb8aa3b00027820 */ /* 0x003fcc0000410000 */
        /* <DEDUP_REMOVED lines=26> */
[----:B0-2---:R-:W-:Y:S06]  /*113d0*/  @!P0 BRA `(.L_x_1439) ;  /* 0x0000000000148947 */ /* 0x005fec0003800000 */
[C---:B------:R-:W-:Y:S02]  /*113e0*/  ISETP.GE.AND P0, PT, R2.reuse, -0x407fffff, PT ;  /* 0xbf8000010200780c */ /* 0x040fe40003f06270 */
[----:B------:R-:W-:-:S11]  /*113f0*/  FSETP.NEU.FTZ.AND P1, PT, R2, RZ, PT ;  /* 0x000000ff0200720b */ /* 0x000fd60003f3d000 */
[----:B------:R-:W-:-:S04]  /*11400*/  @P0 IMAD.MOV.U32 R5, RZ, RZ, 0x7f800000 ;  /* 0x7f800000ff050424 */ /* 0x000fc800078e00ff */
[----:B------:R-:W-:-:S05]  /*11410*/  @P0 FFMA.FTZ R3, R2, R5, +INF ;  /* 0x7f80000002030423 */ /* 0x000fca0000010005 */
[----:B------:R-:W-:-:S07]  /*11420*/  FSEL R3, R3, -RZ, P1 ;  /* 0x800000ff03037208 */ /* 0x000fce0000800000 */
.L_x_1439:
[----:B------:R-:W-:Y:S05]  /*11430*/  BSYNC B0 ;  /* 0x0000000000007941 */ /* 0x000fea0003800000 */
.L_x_1438:
[----:B------:R-:W0:Y:S01]  /*11440*/  MUFU.TANH R3, R3 ;  /* 0x0000000300037308 */ /* 0x000e220000002400 */
[----:B------:R-:W-:Y:S01]  /*11450*/  PRMT R2, R8, 0x9910, RZ ;  /* 0x0000991008027816 */ /* 0x000fe200000000ff */
[----:B------:R-:W-:Y:S01]  /*11460*/  FMUL.FTZ R7, R0, R7 ;  /* 0x0000000700077220 */ /* 0x000fe20000410000 */
[----:B------:R-:W-:Y:S02]  /*11470*/  HADD2.F32 R19, -RZ, R19.H0_H0 ;  /* 0x20000013ff137230 */ /* 0x000fe40000004100 */
        /* <DEDUP_REMOVED lines=16> */
[----:B0-----:R-:W-:Y:S01]  /*11580*/  STG.E.U8 desc[UR36][R16.64], R3 ;  /* 0x0000000310007986 */ /* 0x001fe2000c101124 */
[----:B------:R-:W-:Y:S05]  /*11590*/  EXIT ;  /* 0x000000000000794d */ /* 0x000fea0003800000 */
.L_x_1443:
[----:B------:R-:W-:-:S06]  /*115a0*/  HADD2.F32 R3, -RZ, R0.H0_H0 ;  /* 0x20000000ff037230 */ /* 0x000fcc0000004100 */
[----:B------:R-:W0:Y:S02]  /*115b0*/  F2I.S64.TRUNC R2, R3 ;  /* 0x0000000300027311 */ /* 0x000e24000020d900 */
[----:B0-----:R-:W-:Y:S01]  /*115c0*/  STG.E.U8 desc[UR36][R16.64], R2 ;  /* 0x0000000210007986 */ /* 0x001fe2000c101124 */
[----:B------:R-:W-:Y:S05]  /*115d0*/  EXIT ;  /* 0x000000000000794d */ /* 0x000fea0003800000 */
.L_x_1442:
        /* <DEDUP_REMOVED lines=8> */
[----:B0-----:R-:W-:Y:S01]  /*11660*/  STG.E.64 desc[UR36][R16.64], R2 ;  /* 0x0000000210007986 */ /* 0x001fe2000c101b24 */
[----:B------:R-:W-:Y:S05]  /*11670*/  EXIT ;  /* 0x000000000000794d */ /* 0x000fea0003800000 */
.L_x_1446:
[----:B------:R-:W-:-:S04]  /*11680*/  HADD2.F32 R0, -RZ, R0.H0_H0 ;  /* 0x20000000ff007230 */ /* 0x000fc80000004100 */
[----:B------:R-:W0:Y:S02]  /*11690*/  F2I.FTZ.TRUNC.NTZ R3, R0 ;  /* 0x0000000000037305 */ /* 0x000e24000021f100 */
[----:B0-----:R-:W-:Y:S01]  /*116a0*/  STG.E desc[UR36][R16.64], R3 ;  /* 0x0000000310007986 */ /* 0x001fe2000c101924 */
[----:B------:R-:W-:Y:S05]  /*116b0*/  EXIT ;  /* 0x000000000000794d */ /* 0x000fea0003800000 */
.L_x_1445:
[----:B------:R-:W-:-:S04]  /*116c0*/  HADD2.F32 R0, -RZ, R0.H0_H0 ;  /* 0x20000000ff007230 */ /* 0x000fc80000004100 */
[----:B------:R-:W0:Y:S02]  /*116d0*/  F2I.FTZ.TRUNC.NTZ R3, R0 ;  /* 0x0000000000037305 */ /* 0x000e24000021f100 */
[----:B0-----:R-:W-:Y:S01]  /*116e0*/  STG.E.U16 desc[UR36][R16.64], R3 ;  /* 0x0000000310007986 */ /* 0x001fe2000c101524 */
[----:B------:R-:W-:Y:S05]  /*116f0*/  EXIT ;  /* 0x000000000000794d */ /* 0x000fea0003800000 */
.L_x_1441:
[----:B------:R-:W-:-:S13]  /*11700*/  ISETP.GT.AND P0, PT, R2, 0x6, PT ;  /* 0x000000060200780c */ /* 0x000fda0003f04270 */
[----:B------:R-:W-:Y:S05]  /*11710*/  @P0 BRA `(.L_x_1447) ;  /* 0x0000000000240947 */ /* 0x000fea0003800000 */
[----:B------:R-:W-:-:S13]  /*11720*/  ISETP.NE.AND P0, PT, R2, 0x5, PT ;  /* 0x000000050200780c */ /* 0x000fda0003f05270 */
[----:B------:R-:W-:Y:S05]  /*11730*/  @!P0 BRA `(.L_x_1448) ;  /* 0x0000000000148947 */ /* 0x000fea0003800000 */
[----:B------:R-:W-:-:S13]  /*11740*/  ISETP.NE.AND P0, PT, R2, 0x6, PT ;  /* 0x000000060200780c */ /* 0x000fda0003f05270 */
[----:B------:R-:W-:Y:S05]  /*11750*/  @P0 BRA `(.L_x_1444) ;  /* 0x0000000800c40947 */ /* 0x000fea0003800000 */
[----:B------:R-:W-:-:S05]  /*11760*/  HADD2.F32 R3, -RZ, R0.H0_H0 ;  /* 0x20000000ff037230 */ /* 0x000fca0000004100 */
[----:B------:R-:W-:Y:S01]  /*11770*/  STG.E desc[UR36][R16.64], R3 ;  /* 0x0000000310007986 */ /* 0x000fe2000c101924 */
[----:B------:R-:W-:Y:S05]  /*11780*/  EXIT ;  /* 0x000000000000794d */ /* 0x000fea0003800000 */
.L_x_1448:
[----:B------:R-:W-:Y:S01]  /*11790*/  STG.E.U16 desc[UR36][R16.64], R0 ;  /* 0x0000000010007986 */ /* 0x000fe2000c101524 */
[----:B------:R-:W-:Y:S05]  /*117a0*/  EXIT ;  /* 0x000000000000794d */ /* 0x000fea0003800000 */
.L_x_1447:
        /* <DEDUP_REMOVED lines=8> */
[----:B------:R-:W-:Y:S01]  /*11830*/  STG.E.64 desc[UR36][R16.64], R2 ;  /* 0x0000000210007986 */ /* 0x000fe2000c101b24 */
[----:B------:R-:W-:Y:S05]  /*11840*/  EXIT ;  /* 0x000000000000794d */ /* 0x000fea0003800000 */
.L_x_1450:
[----:B------:R-:W-:-:S05]  /*11850*/  HADD2.F32 R0, -RZ, R0.H0_H0 ;  /* 0x20000000ff007230 */ /* 0x000fca0000004100 */
[----:B------:R-:W-:-:S04]  /*11860*/  F2FP.F16.F32.PACK_AB R0, RZ, R0 ;  /* 0x00000000ff00723e */ /* 0x000fc800000000ff */
[----:B------:R-:W-:-:S05]  /*11870*/  PRMT R0, R0, 0x5410, RZ ;  /* 0x0000541000007816 */ /* 0x000fca00000000ff */
[----:B------:R-:W-:Y:S01]  /*11880*/  STG.E desc[UR36][R16.64], R0 ;  /* 0x0000000010007986 */ /* 0x000fe2000c101924 */
[----:B------:R-:W-:Y:S05]  /*11890*/  EXIT ;  /* 0x000000000000794d */ /* 0x000fea0003800000 */
.L_x_1449:
[----:B------:R-:W-:-:S05]  /*118a0*/  HADD2.F32 R2, -RZ, R0.H0_H0 ;  /* 0x20000000ff027230 */ /* 0x000fca0000004100 */
[----:B------:R-:W-:-:S06]  /*118b0*/  FMUL.FTZ R2, R2, 1 ;  /* 0x3f80000002027820 */ /* 0x000fcc0000410000 */
[----:B------:R-:W0:Y:S02]  /*118c0*/  F2F.F64.F32 R2, R2 ;  /* 0x0000000200027310 */ /* 0x000e240000201800 */
[----:B0-----:R-:W-:Y:S01]  /*118d0*/  STG.E.64 desc[UR36][R16.64], R2 ;  /* 0x0000000210007986 */ /* 0x001fe2000c101b24 */
[----:B------:R-:W-:Y:S05]  /*118e0*/  EXIT ;  /* 0x000000000000794d */ /* 0x000fea0003800000 */
.L_x_1440:
        /* <DEDUP_REMOVED lines=11> */
[----:B------:R-:W-:Y:S01]  /*119a0*/  STG.E.U8 desc[UR36][R16.64], R3 ;  /* 0x0000000310007986 */ /* 0x000fe2000c101124 */
[----:B------:R-:W-:Y:S05]  /*119b0*/  EXIT ;  /* 0x000000000000794d */ /* 0x000fea0003800000 */
.L_x_1453:
[----:B------:R-:W-:Y:S01]  /*119c0*/  HADD2.F32 R0, -RZ, R0.H0_H0 ;  /* 0x20000000ff007230 */ /* 0x000fe20000004100 */
[----:B------:R-:W-:-:S04]  /*119d0*/  CS2R R6, SRZ ;  /* 0x0000000000067805 */ /* 0x000fc8000001ff00 */
[----:B------:R-:W-:-:S04]  /*119e0*/  FMUL.FTZ R0, R0, 1 ;  /* 0x3f80000000007820 */ /* 0x000fc80000410000 */
[----:B------:R-:W0:Y:S02]  /*119f0*/  F2F.F64.F32 R4, R0 ;  /* 0x0000000000047310 */ /* 0x000e240000201800 */
[----:B0-----:R-:W-:Y:S01]  /*11a00*/  STG.E.128 desc[UR36][R16.64], R4 ;  /* 0x0000000410007986 */ /* 0x001fe2000c101d24 */
[----:B------:R-:W-:Y:S05]  /*11a10*/  EXIT ;  /* 0x000000000000794d */ /* 0x000fea0003800000 */
.L_x_1452:
        /* <DEDUP_REMOVED lines=21> */
.L_x_1457:
[----:B------:R-:W-:Y:S05]  /*11b70*/  BSYNC B0 ;  /* 0x0000000000007941 */ /* 0x000fea0003800000 */
.L_x_1456:
[----:B------:R-:W-:-:S05]  /*11b80*/  LOP3.LUT R3, R0, R3, RZ, 0xfc, !PT ;  /* 0x0000000300037212 */ /* 0x000fca00078efcff */
[----:B------:R-:W-:Y:S01]  /*11b90*/  STG.E.U8 desc[UR36][R16.64], R3 ;  /* 0x0000000310007986 */ /* 0x000fe2000c101124 */
[----:B------:R-:W-:Y:S05]  /*11ba0*/  EXIT ;  /* 0x000000000000794d */ /* 0x000fea0003800000 */
.L_x_1455:
        /* <DEDUP_REMOVED lines=13> */
.L_x_1459:
[----:B------:R-:W-:Y:S01]  /*11c80*/  IMAD.MOV.U32 R0, RZ, RZ, 0x7f ;  /* 0x0000007fff007424 */ /* 0x000fe200078e00ff */
[----:B------:R-:W-:-:S04]  /*11c90*/  ISETP.GT.U32.AND P0, PT, R2, 0x7f800000, PT ;  /* 0x7f8000000200780c */ /* 0x000fc80003f04070 */
[----:B------:R-:W-:-:S09]  /*11ca0*/  SEL R0, R0, 0x7c, P0 ;  /* 0x0000007c00007807 */ /* 0x000fd20000000000 */
.L_x_1460:
[----:B------:R-:W-:Y:S05]  /*11cb0*/  BSYNC B0 ;  /* 0x0000000000007941 */ /* 0x000fea0003800000 */
.L_x_1458:
[----:B------:R-:W-:-:S04]  /*11cc0*/  LOP3.LUT R2, R3, 0x80000000, RZ, 0xc0, !PT ;  /* 0x8000000003027812 */ /* 0x000fc800078ec0ff */
[----:B------:R-:W-:-:S04]  /*11cd0*/  SHF.R.U32.HI R3, RZ, 0x18, R2 ;  /* 0x00000018ff037819 */ /* 0x000fc80000011602 */
[----:B------:R-:W-:-:S05]  /*11ce0*/  LOP3.LUT R3, R0, R3, RZ, 0xfc, !PT ;  /* 0x0000000300037212 */ /* 0x000fca00078efcff */
[----:B------:R-:W-:Y:S01]  /*11cf0*/  STG.E.U8 desc[UR36][R16.64], R3 ;  /* 0x0000000310007986 */ /* 0x000fe2000c101124 */
[----:B------:R-:W-:Y:S05]  /*11d00*/  EXIT ;  /* 0x000000000000794d */ /* 0x000fea0003800000 */
.L_x_1454:
[----:B------:R-:W-:-:S05]  /*11d10*/  HADD2.F32 R0, -RZ, R0.H0_H0 ;  /* 0x20000000ff007230 */ /* 0x000fca0000004100 */
[----:B------:R-:W-:-:S05]  /*11d20*/  F2FP.BF16.F32.PACK_AB R0, RZ, R0 ;  /* 0x00000000ff00723e */ /* 0x000fca00000010ff */
[----:B------:R-:W-:Y:S01]  /*11d30*/  STG.E.U16 desc[UR36][R16.64], R0 ;  /* 0x0000000010007986 */ /* 0x000fe2000c101524 */
[----:B------:R-:W-:Y:S05]  /*11d40*/  EXIT ;  /* 0x000000000000794d */ /* 0x000fea0003800000 */
.L_x_1451:
        /* <DEDUP_REMOVED lines=10> */
[----:B0-----:R-:W-:Y:S01]  /*11df0*/  STG.E.U16 desc[UR36][R16.64], R3 ;  /* 0x0000000310007986 */ /* 0x001fe2000c101524 */
[----:B------:R-:W-:Y:S05]  /*11e00*/  EXIT ;  /* 0x000000000000794d */ /* 0x000fea0003800000 */
.L_x_1463:
        /* <DEDUP_REMOVED lines=17> */
.L_x_1466:
[----:B------:R-:W-:-:S04]  /*11f20*/  LOP3.LUT R2, R3, 0x80000000, RZ, 0xc0, !PT ;  /* 0x8000000003027812 */ /* 0x000fc800078ec0ff */
[----:B------:R-:W-:-:S04]  /*11f30*/  SHF.R.U32.HI R3, RZ, 0x18, R2 ;  /* 0x00000018ff037819 */ /* 0x000fc80000011602 */
[----:B------:R-:W-:-:S04]  /*11f40*/  LOP3.LUT R0, R0, R3, RZ, 0xfc, !PT ;  /* 0x0000000300007212 */ /* 0x000fc800078efcff */
[----:B------:R-:W-:-:S07]  /*11f50*/  PRMT R8, R0, 0x7610, R8 ;  /* 0x0000761000087816 */ /* 0x000fce0000000008 */
.L_x_1465:
[----:B------:R-:W-:Y:S05]  /*11f60*/  BSYNC B0 ;  /* 0x0000000000007941 */ /* 0x000fea0003800000 */
.L_x_1464:
[----:B------:R-:W-:Y:S01]  /*11f70*/  STG.E.U8 desc[UR36][R16.64], R8 ;  /* 0x0000000810007986 */ /* 0x000fe2000c101124 */
[----:B------:R-:W-:Y:S05]  /*11f80*/  EXIT ;  /* 0x000000000000794d */ /* 0x000fea0003800000 */
.L_x_1462:
        /* <DEDUP_REMOVED lines=17> */
.L_x_1469:
[----:B------:R-:W-:-:S04]  /*120a0*/  LOP3.LUT R2, R3, 0x80000000, RZ, 0xc0, !PT ;  /* 0x8000000003027812 */ /* 0x000fc800078ec0ff */
[----:B------:R-:W-:-:S04]  /*120b0*/  SHF.R.U32.HI R3, RZ, 0x18, R2 ;  /* 0x00000018ff037819 */ /* 0x000fc80000011602 */
[----:B------:R-:W-:-:S04]  /*120c0*/  LOP3.LUT R0, R0, R3, RZ, 0xfc, !PT ;  /* 0x0000000300007212 */ /* 0x000fc800078efcff */
[----:B------:R-:W-:-:S07]  /*120d0*/  PRMT R8, R0, 0x7610, R8 ;  /* 0x0000761000087816 */ /* 0x000fce0000000008 */
.L_x_1468:
[----:B------:R-:W-:Y:S05]  /*120e0*/  BSYNC B0 ;  /* 0x0000000000007941 */ /* 0x000fea0003800000 */
.L_x_1467:
[----:B------:R-:W-:Y:S01]  /*120f0*/  STG.E.U8 desc[UR36][R16.64], R8 ;  /* 0x0000000810007986 */ /* 0x000fe2000c101124 */
[----:B------:R-:W-:Y:S05]  /*12100*/  EXIT ;  /* 0x000000000000794d */ /* 0x000fea0003800000 */
.L_x_1461:
[----:B------:R-:W-:-:S13]  /*12110*/  ISETP.NE.AND P0, PT, R2, 0x1c, PT ;  /* 0x0000001c0200780c */ /* 0x000fda0003f05270 */
[----:B------:R-:W-:Y:S05]  /*12120*/  @!P0 BRA `(.L_x_1470) ;  /* 0x0000000000a48947 */ /* 0x000fea0003800000 */
[----:B------:R-:W-:-:S13]  /*12130*/  ISETP.NE.AND P0, PT, R2, 0x1d, PT ;  /* 0x0000001d0200780c */ /* 0x000fda0003f05270 */
[----:B------:R-:W-:Y:S05]  /*12140*/  @!P0 BRA `(.L_x_1471) ;  /* 0x00000000008c8947 */ /* 0x000fea0003800000 */
[----:B------:R-:W-:-:S13]  /*12150*/  ISETP.NE.AND P0, PT, R2, 0x2c, PT ;  /* 0x0000002c0200780c */ /* 0x000fda0003f05270 */
[----:B------:R-:W-:Y:S05]  /*12160*/  @P0 BRA `(.L_x_1444) ;  /* 0x0000000000400947 */ /* 0x000fea0003800000 */
[----:B------:R-:W-:-:S05]  /*12170*/  HADD2.F32 R3, -RZ, R0.H0_H0 ;  /* 0x20000000ff037230 */ /* 0x000fca0000004100 */
        /* <DEDUP_REMOVED lines=15> */
.L_x_1444:
        /* <DEDUP_REMOVED lines=16> */
.L_x_1472:
[----:B------:R-:W-:Y:S05]  /*12370*/  EXIT ;  /* 0x000000000000794d */ /* 0x000fea0003800000 */
.L_x_1471:
[----:B------:R-:W-:-:S06]  /*12380*/  HADD2.F32 R2, -RZ, R0.H0_H0 ;  /* 0x20000000ff027230 */ /* 0x000fcc0000004100 */
[----:B------:R-:W0:Y:S02]  /*12390*/  F2I.U64.TRUNC R2, R2 ;  /* 0x0000000200027311 */ /* 0x000e24000020d800 */
[----:B0-----:R-:W-:Y:S01]  /*123a0*/  STG.E.64 desc[UR36][R16.64], R2 ;  /* 0x0000000210007986 */ /* 0x001fe2000c101b24 */
[----:B------:R-:W-:Y:S05]  /*123b0*/  EXIT ;  /* 0x000000000000794d */ /* 0x000fea0003800000 */
.L_x_1470:
[----:B------:R-:W-:-:S04]  /*123c0*/  HADD2.F32 R0, -RZ, R0.H0_H0 ;  /* 0x20000000ff007230 */ /* 0x000fc80000004100 */
[----:B------:R-:W0:Y:S02]  /*123d0*/  F2I.FTZ.U32.TRUNC.NTZ R3, R0 ;  /* 0x0000000000037305 */ /* 0x000e24000021f000 */
[----:B0-----:R-:W-:Y:S01]  /*123e0*/  STG.E desc[UR36][R16.64], R3 ;  /* 0x0000000310007986 */ /* 0x001fe2000c101924 */
[----:B------:R-:W-:Y:S05]  /*123f0*/  EXIT ;  /* 0x000000000000794d */ /* 0x000fea0003800000 */
.L_x_1473:
        /* <DEDUP_REMOVED lines=16> */
.L_x_8581:


//--------------------- .text._ZN2at6native27unrolled_elementwise_kernelIZZZNS0_61_GLOBAL__N__b29612f4_23_ActivationMishKernel_cu_f5210f67_354820mish_backward_kernelERNS_14TensorIteratorEENKUlvE_clEvENKUlvE1_clEvEUlN3c104HalfES8_E_St5arrayIPcLm3EELi4E23TrivialOffsetCalculatorILi2EjESD_ILi1EjENS0_6memory12LoadWithCastILi2EEENSG_13StoreWithCastILi1EEEEEviT_T0_T2_T3_T4_T5_ --------------------------
	.section	.text._ZN2at6native27unrolled_elementwise_kernelIZZZNS0_61_GLOBAL__N__b29612f4_23_ActivationMishKernel_cu_f5210f67_354820mish_backward_kernelERNS_14TensorIteratorEENKUlvE_clEvENKUlvE1_clEvEUlN3c104HalfES8_E_St5arrayIPcLm3EELi4E23TrivialOffsetCalculatorILi2EjESD_ILi1EjENS0_6memory12LoadWithCastILi2EEENSG_13StoreWithCastILi1EEEEEviT_T0_T2_T3_T4_T5_,"ax",@progbits
	.align	128
        .global         _ZN2at6native27unrolled_elementwise_kernelIZZZNS0_61_GLOBAL__N__b29612f4_23_ActivationMishKernel_cu_f5210f67_354820mish_backward_kernelERNS_14TensorIteratorEENKUlvE_clEvENKUlvE1_clEvEUlN3c104HalfES8_E_St5arrayIPcLm3EELi4E23TrivialOffsetCalculatorILi2EjESD_ILi1EjENS0_6memory12LoadWithCastILi2EEENSG_13StoreWithCastILi1EEEEEviT_T0_T2_T3_T4_T5_
        .type           _ZN2at6native27unrolled_elementwise_kernelIZZZNS0_61_GLOBAL__N__b29612f4_23_ActivationMishKernel_cu_f5210f67_354820mish_backward_kernelERNS_14TensorIteratorEENKUlvE_clEvENKUlvE1_clEvEUlN3c104HalfES8_E_St5arrayIPcLm3EELi4E23TrivialOffsetCalculatorILi2EjESD_ILi1EjENS0_6memory12LoadWithCastILi2EEENSG_13StoreWithCastILi1EEEEEviT_T0_T2_T3_T4_T5_,@function
        .size           _ZN2at6native27unrolled_elementwise_kernelIZZZNS0_61_GLOBAL__N__b29612f4_23_ActivationMishKernel_cu_f5210f67_354820mish_backward_kernelERNS_14TensorIteratorEENKUlvE_clEvENKUlvE1_clEvEUlN3c104HalfES8_E_St5arrayIPcLm3EELi4E23TrivialOffsetCalculatorILi2EjESD_ILi1EjENS0_6memory12LoadWithCastILi2EEENSG_13StoreWithCastILi1EEEEEviT_T0_T2_T3_T4_T5_,(.L_x_8582 - _ZN2at6native27unrolled_elementwise_kernelIZZZNS0_61_GLOBAL__N__b29612f4_23_ActivationMishKernel_cu_f5210f67_354820mish_backward_kernelERNS_14TensorIteratorEENKUlvE_clEvENKUlvE1_clEvEUlN3c104HalfES8_E_St5arrayIPcLm3EELi4E23TrivialOffsetCalculatorILi2EjESD_ILi1EjENS0_6memory12LoadWithCastILi2EEENSG_13StoreWithCastILi1EEEEEviT_T0_T2_T3_T4_T5_)
        .other          _ZN2at6native27unrolled_elementwise_kernelIZZZNS0_61_GLOBAL__N__b29612f4_23_ActivationMishKernel_cu_f5210f67_354820mish_backward_kernelERNS_14TensorIteratorEENKUlvE_clEvENKUlvE1_clEvEUlN3c104HalfES8_E_St5arrayIPcLm3EELi4E23TrivialOffsetCalculatorILi2EjESD_ILi1EjENS0_6memory12LoadWithCastILi2EEENSG_13StoreWithCastILi1EEEEEviT_T0_T2_T3_T4_T5_,@"STO_CUDA_ENTRY STV_DEFAULT"
_ZN2at6native27unrolled_elementwise_kernelIZZZNS0_61_GLOBAL__N__b29612f4_23_ActivationMishKernel_cu_f5210f67_354820mish_backward_kernelERNS_14TensorIteratorEENKUlvE_clEvENKUlvE1_clEvEUlN3c104HalfES8_E_St5arrayIPcLm3EELi4E23TrivialOffsetCalculatorILi2EjESD_ILi1EjENS0_6memory12LoadWithCastILi2EEENSG_13StoreWithCastILi1EEEEEviT_T0_T2_T3_T4_T5_:
.text._ZN2at6native27unrolled_elementwise_kernelIZZZNS0_61_GLOBAL__N__b29612f4_23_ActivationMishKernel_cu_f5210f67_354820mish_backward_kernelERNS_14TensorIteratorEENKUlvE_clEvENKUlvE1_clEvEUlN3c104HalfES8_E_St5arrayIPcLm3EELi4E23TrivialOffsetCalculatorILi2EjESD_ILi1EjENS0_6memory12LoadWithCastILi2EEENSG_13StoreWithCastILi1EEEEEviT_T0_T2_T3_T4_T5_:
        /* <DEDUP_REMOVED lines=36> */
.L_x_1479:
[----:B------:R-:W2:Y:S02]  /*0240*/  LDG.E.U8 R2, desc[UR36][R2.64] ;  /* 0x0000002402027981 */ /* 0x000ea4000c1e1100 */
[----:B--2---:R-:W-:-:S04]  /*0250*/  I2FP.F32.U32 R0, R2 ;  /* 0x0000000200007245 */ /* 0x004fc80000201000 */
[----:B------:R-:W-:-:S04]  /*0260*/  F2FP.F16.F32.PACK_AB R0, RZ, R0 ;  /* 0x00000000ff00723e */ /* 0x000fc800000000ff */
[----:B------:R-:W-:Y:S01]  /*0270*/  PRMT R19, R0, 0x7610, R19 ;  /* 0x0000761000137816 */ /* 0x000fe20000000013 */
[----:B------:R-:W-:Y:S06]  /*0280*/  BRA `(.L_x_1481) ;  /* 0x0000000c00bc7947 */ /* 0x000fec0003800000 */
.L_x_1478:
        /* <DEDUP_REMOVED lines=11> */
.L_x_1483:
[----:B------:R-:W2:Y:S02]  /*0340*/  LDG.E R2, desc[UR36][R2.64] ;  /* 0x0000002402027981 */ /* 0x000ea4000c1e1900 */
[----:B--2---:R-:W-:-:S04]  /*0350*/  I2FP.F32.S32 R0, R2 ;  /* 0x0000000200007245 */ /* 0x004fc80000201400 */
[----:B------:R-:W-:-:S04]  /*0360*/  F2FP.F16.F32.PACK_AB R0, RZ, R0 ;  /* 0x00000000ff00723e */ /* 0x000fc800000000ff */
[----:B------:R-:W-:Y:S01]  /*0370*/  PRMT R19, R0, 0x7610, R19 ;  /* 0x0000761000137816 */ /* 0x000fe20000000013 */
[----:B------:R-:W-:Y:S06]  /*0380*/  BRA `(.L_x_1481) ;  /* 0x0000000c007c7947 */ /* 0x000fec0003800000 */
.L_x_1482:
[----:B------:R-:W2:Y:S02]  /*0390*/  LDG.E.U16 R2, desc[UR36][R2.64] ;  /* 0x0000002402027981 */ /* 0x000ea4000c1e1500 */
[----:B--2---:R-:W0:Y:S02]  /*03a0*/  I2F.S16 R0, R2 ;  /* 0x0000000200007306 */ /* 0x004e240000101400 */
[----:B0-----:R-:W-:-:S04]  /*03b0*/  F2FP.F16.F32.PACK_AB R0, RZ, R0 ;  /* 0x00000000ff00723e */ /* 0x001fc800000000ff */
[----:B------:R-:W-:Y:S01]  /*03c0*/  PRMT R19, R0, 0x7610, R19 ;  /* 0x0000761000137816 */ /* 0x000fe20000000013 */
[----:B------:R-:W-:Y:S06]  /*03d0*/  BRA `(.L_x_1481) ;  /* 0x0000000c00687947 */ /* 0x000fec0003800000 */
.L_x_1477:
        /* <DEDUP_REMOVED lines=9> */
.L_x_1485:
[----:B------:R1:W5:Y:S01]  /*0470*/  LDG.E.U16 R19, desc[UR36][R2.64] ;  /* 0x0000002402137981 */ /* 0x000362000c1e1500 */
[----:B------:R-:W-:Y:S05]  /*0480*/  BRA `(.L_x_1481) ;  /* 0x0000000c003c7947 */ /* 0x000fea0003800000 */
.L_x_1484:
        /* <DEDUP_REMOVED lines=9> */
.L_x_1487:
[----:B------:R0:W5:Y:S01]  /*0520*/  LDG.E.U16 R19, desc[UR36][R2.64] ;  /* 0x0000002402137981 */ /* 0x000162000c1e1500 */
[----:B------:R-:W-:Y:S05]  /*0530*/  BRA `(.L_x_1481) ;  /* 0x0000000c00107947 */ /* 0x000fea0003800000 */
.L_x_1486:
        /* <DEDUP_REMOVED lines=9> */
.L_x_1476:
        /* <DEDUP_REMOVED lines=14> */
.L_x_1490:
        /* <DEDUP_REMOVED lines=9> */
.L_x_1489:
        /* <DEDUP_REMOVED lines=28> */
.L_x_1492:
        /* <DEDUP_REMOVED lines=15> */
.L_x_1491:
[----:B------:R-:W2:Y:S02]  /*09f0*/  LDG.E.U16 R0, desc[UR36][R2.64] ;  /* 0x0000002402007981 */ /* 0x000ea4000c1e1500 */
[----:B--2---:R-:W-:-:S05]  /*0a00*/  IMAD.U32 R0, R0, 0x10000, RZ ;  /* 0x0001000000007824 */ /* 0x004fca00078e00ff */
[----:B------:R-:W-:-:S04]  /*0a10*/  F2FP.F16.F32.PACK_AB R0, RZ, R0 ;  /* 0x00000000ff00723e */ /* 0x000fc800000000ff */
[----:B------:R-:W-:Y:S01]  /*0a20*/  PRMT R19, R0, 0x7610, R19 ;  /* 0x0000761000137816 */ /* 0x000fe20000000013 */
[----:B------:R-:W-:Y:S06]  /*0a30*/  BRA `(.L_x_1481) ;  /* 0x0000000400d07947 */ /* 0x000fec0003800000 */
.L_x_1488:
        /* <DEDUP_REMOVED lines=13> */
.L_x_1495:
        /* <DEDUP_REMOVED lines=21> */
.L_x_1499:
[----:B------:R-:W-:Y:S05]  /*0c60*/  BSYNC B1 ;  /* 0x0000000000017941 */ /* 0x000fea0003800000 */
.L_x_1498:
[----:B------:R-:W-:Y:S01]  /*0c70*/  LEA R3, R0, 0x3b800000, 0x17 ;  /* 0x3b80000000037811 */ /* 0x000fe200078eb8ff */
[----:B------:R-:W-:-:S05]  /*0c80*/  IMAD.SHL.U32 R0, R2, 0x100000, RZ ;  /* 0x0010000002007824 */ /* 0x000fca00078e00ff */
[----:B------:R-:W-:-:S07]  /*0c90*/  LOP3.LUT R0, R3, R0, R4, 0xfe, !PT ;  /* 0x0000000003007212 */ /* 0x000fce00078efe04 */
.L_x_1497:
[----:B------:R-:W-:Y:S05]  /*0ca0*/  BSYNC B0 ;  /* 0x0000000000007941 */ /* 0x000fea0003800000 */
.L_x_1496:
[----:B------:R-:W-:-:S04]  /*0cb0*/  F2FP.F16.F32.PACK_AB R0, RZ, R0 ;  /* 0x00000000ff00723e */ /* 0x000fc800000000ff */
[----:B------:R-:W-:Y:S01]  /*0cc0*/  PRMT R19, R0, 0x7610, R19 ;  /* 0x0000761000137816 */ /* 0x000fe20000000013 */
[----:B------:R-:W-:Y:S06]  /*0cd0*/  BRA `(.L_x_1481) ;  /* 0x0000000400287947 */ /* 0x000fec0003800000 */
.L_x_1494:
        /* <DEDUP_REMOVED lines=21> */
.L_x_1503:
[----:B------:R-:W-:Y:S05]  /*0e30*/  BSYNC B1 ;  /* 0x0000000000017941 */ /* 0x000fea0003800000 */
.L_x_1502:
[----:B------:R-:W-:Y:S01]  /*0e40*/  LEA R3, R0, 0x37800000, 0x17 ;  /* 0x3780000000037811 */ /* 0x000fe200078eb8ff */
[----:B------:R-:W-:-:S05]  /*0e50*/  IMAD.SHL.U32 R0, R2, 0x200000, RZ ;  /* 0x0020000002007824 */ /* 0x000fca00078e00ff */
[----:B------:R-:W-:-:S07]  /*0e60*/  LOP3.LUT R0, R3, R0, R4, 0xfe, !PT ;  /* 0x0000000003007212 */ /* 0x000fce00078efe04 */
.L_x_1501:
[----:B------:R-:W-:Y:S05]  /*0e70*/  BSYNC B0 ;  /* 0x0000000000007941 */ /* 0x000fea0003800000 */
.L_x_1500:
[----:B------:R-:W-:-:S04]  /*0e80*/  F2FP.F16.F32.PACK_AB R0, RZ, R0 ;  /* 0x00000000ff00723e */ /* 0x000fc800000000ff */
[----:B------:R-:W-:Y:S01]  /*0e90*/  PRMT R19, R0, 0x7610, R19 ;  /* 0x0000761000137816 */ /* 0x000fe20000000013 */
[----:B------:R-:W-:Y:S06]  /*0ea0*/  BRA `(.L_x_1481) ;  /* 0x0000000000b47947 */ /* 0x000fec0003800000 */
.L_x_1493:
        /* <DEDUP_REMOVED lines=14> */
.L_x_1507:
[----:B------:R-:W-:Y:S05]  /*0f90*/  BSYNC B0 ;  /* 0x0000000000007941 */ /* 0x000fea0003800000 */
.L_x_1506:
[----:B------:R-:W-:-:S04]  /*0fa0*/  F2FP.F16.F32.PACK_AB R0, RZ, R0 ;  /* 0x00000000ff00723e */ /* 0x000fc800000000ff */
[----:B------:R-:W-:Y:S01]  /*0fb0*/  PRMT R19, R0, 0x7610, R19 ;  /* 0x0000761000137816 */ /* 0x000fe20000000013 */
[----:B------:R-:W-:Y:S06]  /*0fc0*/  BRA `(.L_x_1481) ;  /* 0x00000000006c7947 */ /* 0x000fec0003800000 */
.L_x_1480:
        /* <DEDUP_REMOVED lines=16> */
.L_x_1508:
[----:B------:R-:W-:Y:S01]  /*10d0*/  PRMT R19, RZ, 0x7610, R19 ;  /* 0x00007610ff137816 */ /* 0x000fe20000000013 */
[----:B------:R-:W-:Y:S06]  /*10e0*/  BRA `(.L_x_1481) ;  /* 0x0000000000247947 */ /* 0x000fec0003800000 */
.L_x_1505:
[----:B------:R-:W2:Y:S02]  /*10f0*/  LDG.E.64 R2, desc[UR36][R2.64] ;  /* 0x0000002402027981 */ /* 0x000ea4000c1e1b00 */
[----:B--2---:R-:W0:Y:S02]  /*1100*/  I2F.U64 R0, R2 ;  /* 0x0000000200007312 */ /* 0x004e240000301000 */
[----:B0-----:R-:W-:-:S04]  /*1110*/  F2FP.F16.F32.PACK_AB R0, RZ, R0 ;  /* 0x00000000ff00723e */ /* 0x001fc800000000ff */
[----:B------:R-:W-:Y:S01]  /*1120*/  PRMT R19, R0, 0x7610, R19 ;  /* 0x0000761000137816 */ /* 0x000fe20000000013 */
[----:B------:R-:W-:Y:S06]  /*1130*/  BRA `(.L_x_1481) ;  /* 0x0000000000107947 */ /* 0x000fec0003800000 */
.L_x_1504:
[----:B------:R-:W2:Y:S02]  /*1140*/  LDG.E R2, desc[UR36][R2.64] ;  /* 0x0000002402027981 */ /* 0x000ea4000c1e1900 */
[----:B--2---:R-:W-:-:S04]  /*1150*/  I2FP.F32.U32 R0, R2 ;  /* 0x0000000200007245 */ /* 0x004fc80000201000 */
[----:B------:R-:W-:-:S04]  /*1160*/  F2FP.F16.F32.PACK_AB R0, RZ, R0 ;  /* 0x00000000ff00723e */ /* 0x000fc800000000ff */
[----:B------:R-:W-:-:S07]  /*1170*/  PRMT R19, R0, 0x7610, R19 ;  /* 0x0000761000137816 */ /* 0x000fce0000000013 */
.L_x_1481:
[----:B01----:R-:W0:Y:S01]  /*1180*/  LDC.64 R2, c[0x0][0x228] ;  /* 0x00008a00ff027b82 */ /* 0x003e220000000a00 */
        /* <DEDUP_REMOVED lines=20> */
.L_x_1512:
[----:B------:R-:W2:Y:S02]  /*12d0*/  LDG.E.U8 R2, desc[UR36][R2.64] ;  /* 0x0000002402027981 */ /* 0x000ea4000c1e1100 */
[----:B--2---:R-:W-:-:S04]  /*12e0*/  I2FP.F32.U32 R0, R2 ;  /* 0x0000000200007245 */ /* 0x004fc80000201000 */
[----:B------:R-:W-:-:S04]  /*12f0*/  F2FP.F16.F32.PACK_AB R0, RZ, R0 ;  /* 0x00000000ff00723e */ /* 0x000fc800000000ff */
[----:B------:R-:W-:Y:S01]  /*1300*/  PRMT R18, R0, 0x7610, R18 ;  /* 0x0000761000127816 */ /* 0x000fe20000000012 */
[----:B------:R-:W-:Y:S06]  /*1310*/  BRA `(.L_x_1514) ;  /* 0x0000000c00bc7947 */ /* 0x000fec0003800000 */
.L_x_1511:
        /* <DEDUP_REMOVED lines=11> */
.L_x_1516:
[----:B------:R-:W2:Y:S02]  /*13d0*/  LDG.E R2, desc[UR36][R2.64] ;  /* 0x0000002402027981 */ /* 0x000ea4000c1e1900 */
[----:B--2---:R-:W-:-:S04]  /*13e0*/  I2FP.F32.S32 R0, R2 ;  /* 0x0000000200007245 */ /* 0x004fc80000201400 */
[----:B------:R-:W-:-:S04]  /*13f0*/  F2FP.F16.F32.PACK_AB R0, RZ, R0 ;  /* 0x00000000ff00723e */ /* 0x000fc800000000ff */
[----:B------:R-:W-:Y:S01]  /*1400*/  PRMT R18, R0, 0x7610, R18 ;  /* 0x0000761000127816 */ /* 0x000fe20000000012 */
[----:B------:R-:W-:Y:S06]  /*1410*/  BRA `(.L_x_1514) ;  /* 0x0000000c007c7947 */ /* 0x000fec0003800000 */
.L_x_1515:
[----:B------:R-:W2:Y:S02]  /*1420*/  LDG.E.U16 R2, desc[UR36][R2.64] ;  /* 0x0000002402027981 */ /* 0x000ea4000c1e1500 */
[----:B--2---:R-:W0:Y:S02]  /*1430*/  I2F.S16 R0, R2 ;  /* 0x0000000200007306 */ /* 0x004e240000101400 */
[----:B0-----:R-:W-:-:S04]  /*1440*/  F2FP.F16.F32.PACK_AB R0, RZ, R0 ;  /* 0x00000000ff00723e */ /* 0x001fc800000000ff */
[----:B------:R-:W-:Y:S01]  /*1450*/  PRMT R18, R0, 0x7610, R18 ;  /* 0x0000761000127816 */ /* 0x000fe20000000012 */
[----:B------:R-:W-:Y:S06]  /*1460*/  BRA `(.L_x_1514) ;  /* 0x0000000c00687947 */ /* 0x000fec0003800000 */
.L_x_1510:
        /* <DEDUP_REMOVED lines=9> */
.L_x_1518:
[----:B------:R1:W5:Y:S01]  /*1500*/  LDG.E.U16 R18, desc[UR36][R2.64] ;  /* 0x0000002402127981 */ /* 0x000362000c1e1500 */
[----:B------:R-:W-:Y:S05]  /*1510*/  BRA `(.L_x_1514) ;  /* 0x0000000c003c7947 */ /* 0x000fea0003800000 */
.L_x_1517:
        /* <DEDUP_REMOVED lines=9> */
.L_x_1520:
[----:B------:R0:W5:Y:S01]  /*15b0*/  LDG.E.U16 R18, desc[UR36][R2.64] ;  /* 0x0000002402127981 */ /* 0x000162000c1e1500 */
[----:B------:R-:W-:Y:S05]  /*15c0*/  BRA `(.L_x_1514) ;  /* 0x0000000c00107947 */ /* 0x000fea0003800000 */
.L_x_1519:
        /* <DEDUP_REMOVED lines=9> */
.L_x_1509:
        /* <DEDUP_REMOVED lines=14> */
.L_x_1523:
        /* <DEDUP_REMOVED lines=9> */
.L_x_1522:
        /* <DEDUP_REMOVED lines=28> */
.L_x_1525:
        /* <DEDUP_REMOVED lines=15> */
.L_x_1524:
[----:B------:R-:W2:Y:S02]  /*1a80*/  LDG.E.U16 R0, desc[UR36][R2.64] ;  /* 0x0000002402007981 */ /* 0x000ea4000c1e1500 */
[----:B--2---:R-:W-:-:S05]  /*1a90*/  IMAD.U32 R0, R0, 0x10000, RZ ;  /* 0x0001000000007824 */ /* 0x004fca00078e00ff */
[----:B------:R-:W-:-:S04]  /*1aa0*/  F2FP.F16.F32.PACK_AB R0, RZ, R0 ;  /* 0x00000000ff00723e */ /* 0x000fc800000000ff */
[----:B------:R-:W-:Y:S01]  /*1ab0*/  PRMT R18, R0, 0x7610, R18 ;  /* 0x0000761000127816 */ /* 0x000fe20000000012 */
[----:B------:R-:W-:Y:S06]  /*1ac0*/  BRA `(.L_x_1514) ;  /* 0x0000000400d07947 */ /* 0x000fec0003800000 */
.L_x_1521:
        /* <DEDUP_REMOVED lines=13> */
.L_x_1528:
        /* <DEDUP_REMOVED lines=21> */
.L_x_1532:
[----:B------:R-:W-:Y:S05]  /*1cf0*/  BSYNC B1 ;  /* 0x0000000000017941 */ /* 0x000fea0003800000 */
.L_x_1531:
[----:B------:R-:W-:Y:S01]  /*1d00*/  LEA R3, R0, 0x3b800000, 0x17 ;  /* 0x3b80000000037811 */ /* 0x000fe200078eb8ff */
[----:B------:R-:W-:-:S05]  /*1d10*/  IMAD.SHL.U32 R0, R2, 0x100000, RZ ;  /* 0x0010000002007824 */ /* 0x000fca00078e00ff */
[----:B------:R-:W-:-:S07]  /*1d20*/  LOP3.LUT R0, R3, R0, R4, 0xfe, !PT ;  /* 0x0000000003007212 */ /* 0x000fce00078efe04 */
.L_x_1530:
[----:B------:R-:W-:Y:S05]  /*1d30*/  BSYNC B0 ;  /* 0x0000000000007941 */ /* 0x000fea0003800000 */
.L_x_1529:
[----:B------:R-:W-:-:S04]  /*1d40*/  F2FP.F16.F32.PACK_AB R0, RZ, R0 ;  /* 0x00000000ff00723e */ /* 0x000fc800000000ff */
[----:B------:R-:W-:Y:S01]  /*1d50*/  PRMT R18, R0, 0x7610, R18 ;  /* 0x0000761000127816 */ /* 0x000fe20000000012 */
[----:B------:R-:W-:Y:S06]  /*1d60*/  BRA `(.L_x_1514) ;  /* 0x0000000400287947 */ /* 0x000fec0003800000 */
.L_x_1527:
        /* <DEDUP_REMOVED lines=21> */
.L_x_1536:
[----:B------:R-:W-:Y:S05]  /*1ec0*/  BSYNC B1 ;  /* 0x0000000000017941 */ /* 0x000fea0003800000 */
.L_x_1535:
[----:B------:R-:W-:Y:S01]  /*1ed0*/  LEA R3, R0, 0x37800000, 0x17 ;  /* 0x3780000000037811 */ /* 0x000fe200078eb8ff */
[----:B------:R-:W-:-:S05]  /*1ee0*/  IMAD.SHL.U32 R0, R2, 0x200000, RZ ;  /* 0x0020000002007824 */ /* 0x000fca00078e00ff */
[----:B------:R-:W-:-:S07]  /*1ef0*/  LOP3.LUT R0, R3, R0, R4, 0xfe, !PT ;  /* 0x0000000003007212 */ /* 0x000fce00078efe04 */
.L_x_1534:
[----:B------:R-:W-:Y:S05]  /*1f00*/  BSYNC B0 ;  /* 0x0000000000007941 */ /* 0x000fea0003800000 */
.L_x_1533:
[----:B------:R-:W-:-:S04]  /*1f10*/  F2FP.F16.F32.PACK_AB R0, RZ, R0 ;  /* 0x00000000ff00723e */ /* 0x000fc800000000ff */
[----:B------:R-:W-:Y:S01]  /*1f20*/  PRMT R18, R0, 0x7610, R18 ;  /* 0x0000761000127816 */ /* 0x000fe20000000012 */
[----:B------:R-:W-:Y:S06]  /*1f30*/  BRA `(.L_x_1514) ;  /* 0x0000000000b47947 */ /* 0x000fec0003800000 */
.L_x_1526:
        /* <DEDUP_REMOVED lines=14> */
.L_x_1540:
[----:B------:R-:W-:Y:S05]  /*2020*/  BSYNC B0 ;  /* 0x0000000000007941 */ /* 0x000fea0003800000 */
.L_x_1539:
[----:B------:R-:W-:-:S04]  /*2030*/  F2FP.F16.F32.PACK_AB R0, RZ, R0 ;  /* 0x00000000ff00723e */ /* 0x000fc800000000ff */
[----:B------:R-:W-:Y:S01]  /*2040*/  PRMT R18, R0, 0x7610, R18 ;  /* 0x0000761000127816 */ /* 0x000fe20000000012 */
[----:B------:R-:W-:Y:S06]  /*2050*/  BRA `(.L_x_1514) ;  /* 0x00000000006c7947 */ /* 0x000fec0003800000 */
.L_x_1513:
        /* <DEDUP_REMOVED lines=16> */
.L_x_1541:
[----:B------:R-:W-:Y:S01]  /*2160*/  PRMT R18, RZ, 0x7610, R18 ;  /* 0x00007610ff127816 */ /* 0x000fe20000000012 */
[----:B------:R-:W-:Y:S06]  /*2170*/  BRA `(.L_x_1514) ;  /* 0x0000000000247947 */ /* 0x000fec0003800000 */
.L_x_1538:
[----:B------:R-:W2:Y:S02]  /*2180*/  LDG.E.64 R2, desc[UR36][R2.64] ;  /* 0x0000002402027981 */ /* 0x000ea4000c1e1b00 */
[----:B--2---:R-:W0:Y:S02]  /*2190*/  I2F.U64 R0, R2 ;  /* 0x0000000200007312 */ /* 0x004e240000301000 */
[----:B0-----:R-:W-:-:S04]  /*21a0*/  F2FP.F16.F32.PACK_AB R0, RZ, R0 ;  /* 0x00000000ff00723e */ /* 0x001fc800000000ff */
[----:B------:R-:W-:Y:S01]  /*21b0*/  PRMT R18, R0, 0x7610, R18 ;  /* 0x0000761000127816 */ /* 0x000fe20000000012 */
[----:B------:R-:W-:Y:S06]  /*21c0*/  BRA `(.L_x_1514) ;  /* 0x0000000000107947 */ /* 0x000fec0003800000 */
.L_x_1537:
[----:B------:R-:W2:Y:S02]  /*21d0*/  LDG.E R2, desc[UR36][R2.64] ;  /* 0x0000002402027981 */ /* 0x000ea4000c1e1900 */
[----:B--2---:R-:W-:-:S04]  /*21e0*/  I2FP.F32.U32 R0, R2 ;  /* 0x0000000200007245 */ /* 0x004fc80000201000 */
[----:B------:R-:W-:-:S04]  /*21f0*/  F2FP.F16.F32.PACK_AB R0, RZ, R0 ;  /* 0x00000000ff00723e */ /* 0x000fc800000000ff */
[----:B------:R-:W-:-:S07]  /*2200*/  PRMT R18, R0, 0x7610, R18 ;  /* 0x0000761000127816 */ /* 0x000fce0000000012 */
.L_x_1514:
[----:B------:R-:W-:-:S07]  /*2210*/  VIADD R26, R26, 0x80 ;  /* 0x000000801a1a7836 */ /* 0x000fce0000000000 */
.L_x_1475:
[----:B------:R-:W-:Y:S05]  /*2220*/  BSYNC B6 ;  /* 0x0000000000067941 */ /* 0x000fea0003800000 */
.L_x_1474:
[----:B------:R-:W-:Y:S01]  /*2230*/  ISETP.GE.AND P0, PT, R26, R23, PT ;  /* 0x000000171a00720c */ /* 0x000fe20003f06270 */
[----:B------:R-:W-:Y:S01]  /*2240*/  BSSY B6, `(.L_x_1542) ;  /* 0x0000218000067945 */ /* 0x000fe20003800000 */
[----:B------:R-:W-:-:S11]  /*2250*/  PRMT R17, RZ, 0x7610, R17 ;  /* 0x00007610ff117816 */ /* 0x000fd60000000011 */
[----:B------:R-:W-:Y:S05]  /*2260*/  @P0 BRA `(.L_x_1543) ;  /* 0x0000002000540947 */ /* 0x000fea0003800000 */
[----:B01----:R-:W0:Y:S01]  /*2270*/  LDC.64 R2, c[0x0][0x220] ;  /* 0x00008800ff027b82 */ /* 0x003e220000000a00 */
        /* <DEDUP_REMOVED lines=21> */
.L_x_1547:
[----:B------:R-:W2:Y:S02]  /*23d0*/  LDG.E.U8 R2, desc[UR36][R2.64] ;  /* 0x0000002402027981 */ /* 0x000ea4000c1e1100 */
[----:B--2---:R-:W-:-:S04]  /*23e0*/  I2FP.F32.U32 R0, R2 ;  /* 0x0000000200007245 */ /* 0x004fc80000201000 */
[----:B------:R-:W-:-:S04]  /*23f0*/  F2FP.F16.F32.PACK_AB R0, RZ, R0 ;  /* 0x00000000ff00723e */ /* 0x000fc800000000ff */
[----:B------:R-:W-:Y:S01]  /*2400*/  PRMT R22, R0, 0x7610, R22 ;  /* 0x0000761000167816 */ /* 0x000fe20000000016 */
[----:B------:R-:W-:Y:S06]  /*2410*/  BRA `(.L_x_1549) ;  /* 0x0000000c00c07947 */ /* 0x000fec0003800000 */
.L_x_1546:
        /* <DEDUP_REMOVED lines=11> */
.L_x_1551:
[----:B------:R-:W2:Y:S02]  /*24d0*/  LDG.E R2, desc[UR36][R2.64] ;  /* 0x0000002402027981 */ /* 0x000ea4000c1e1900 */
[----:B--2---:R-:W-:-:S04]  /*24e0*/  I2FP.F32.S32 R0, R2 ;  /* 0x0000000200007245 */ /* 0x004fc80000201400 */
[----:B------:R-:W-:-:S04]  /*24f0*/  F2FP.F16.F32.PACK_AB R0, RZ, R0 ;  /* 0x00000000ff00723e */ /* 0x000fc800000000ff */
[----:B------:R-:W-:Y:S01]  /*2500*/  PRMT R22, R0, 0x7610, R22 ;  /* 0x0000761000167816 */ /* 0x000fe20000000016 */
[----:B------:R-:W-:Y:S06]  /*2510*/  BRA `(.L_x_1549) ;  /* 0x0000000c00807947 */ /* 0x000fec0003800000 */
.L_x_1550:
[----:B------:R-:W2:Y:S02]  /*2520*/  LDG.E.U16 R2, desc[UR36][R2.64] ;  /* 0x0000002402027981 */ /* 0x000ea4000c1e1500 */
[----:B--2---:R-:W0:Y:S02]  /*2530*/  I2F.S16 R0, R2 ;  /* 0x0000000200007306 */ /* 0x004e240000101400 */
[----:B0-----:R-:W-:-:S04]  /*2540*/  F2FP.F16.F32.PACK_AB R0, RZ, R0 ;  /* 0x00000000ff00723e */ /* 0x001fc800000000ff */
[----:B------:R-:W-:Y:S01]  /*2550*/  PRMT R22, R0, 0x7610, R22 ;  /* 0x0000761000167816 */ /* 0x000fe20000000016 */
[----:B------:R-:W-:Y:S06]  /*2560*/  BRA `(.L_x_1549) ;  /* 0x0000000c006c7947 */ /* 0x000fec0003800000 */
.L_x_1545:
        /* <DEDUP_REMOVED lines=9> */
.L_x_1553:
[----:B------:R1:W5:Y:S01]  /*2600*/  LDG.E.U16 R22, desc[UR36][R2.64] ;  /* 0x0000002402167981 */ /* 0x000362000c1e1500 */
[----:B------:R-:W-:Y:S05]  /*2610*/  BRA `(.L_x_1549) ;  /* 0x0000000c00407947 */ /* 0x000fea0003800000 */
.L_x_1552:
        /* <DEDUP_REMOVED lines=9> */
.L_x_1555:
[----:B------:R0:W5:Y:S01]  /*26b0*/  LDG.E.U16 R22, desc[UR36][R2.64] ;  /* 0x0000002402167981 */ /* 0x000162000c1e1500 */
[----:B------:R-:W-:Y:S05]  /*26c0*/  BRA `(.L_x_1549) ;  /* 0x0000000c00147947 */ /* 0x000fea0003800000 */
.L_x_1554:
        /* <DEDUP_REMOVED lines=9> */
.L_x_1544:
        /* <DEDUP_REMOVED lines=14> */
.L_x_1558:
        /* <DEDUP_REMOVED lines=9> */
.L_x_1557:
        /* <DEDUP_REMOVED lines=28> */
.L_x_1560:
[----:B------:R-:W2:Y:S02]  /*2a90*/  LDG.E.U8 R3, desc[UR36][R2.64] ;  /* 0x0000002402037981 */ /* 0x000ea4000c1e1100 */
[----:B--2---:R-:W-:-:S05]  /*2aa0*/  IMAD.SHL.U32 R0, R3, 0x2000000, RZ ;  /* 0x0200000003007824 */ /* 0x004fca00078e00ff */
[----:B------:R-:W-:-:S13]  /*2ab0*/  ISETP.GE.U32.AND P0, PT, R0, 0x8000000, PT ;  /* 0x080000000000780c */ /* 0x000fda0003f06070 */
[C---:B------:R-:W-:Y:S02]  /*2ac0*/  @P0 IMAD.SHL.U32 R4, R3.reuse, 0x200000, RZ ;  /* 0x0020000003040824 */ /* 0x040fe400078e00ff */
[C---:B------:R-:W-:Y:S02]  /*2ad0*/  @!P0 IMAD.SHL.U32 R0, R3.reuse, 0x100, RZ ;  /* 0x0000010003008824 */ /* 0x040fe400078e00ff */
[----:B------:R-:W-:Y:S01]  /*2ae0*/  IMAD.SHL.U32 R3, R3, 0x1000000, RZ ;  /* 0x0100000003037824 */ /* 0x000fe200078e00ff */
[----:B------:R-:W-:Y:S02]  /*2af0*/  @P0 LOP3.LUT R4, R4, 0xfe00000, RZ, 0xc0, !PT ;  /* 0x0fe0000004040812 */ /* 0x000fe400078ec0ff */
        /* <DEDUP_REMOVED lines=9> */
.L_x_1559:
[----:B------:R-:W2:Y:S02]  /*2b90*/  LDG.E.U16 R0, desc[UR36][R2.64] ;  /* 0x0000002402007981 */ /* 0x000ea4000c1e1500 */
[----:B--2---:R-:W-:-:S05]  /*2ba0*/  IMAD.U32 R0, R0, 0x10000, RZ ;  /* 0x0001000000007824 */ /* 0x004fca00078e00ff */
[----:B------:R-:W-:-:S04]  /*2bb0*/  F2FP.F16.F32.PACK_AB R0, RZ, R0 ;  /* 0x00000000ff00723e */ /* 0x000fc800000000ff */
[----:B------:R-:W-:Y:S01]  /*2bc0*/  PRMT R22, R0, 0x7610, R22 ;  /* 0x0000761000167816 */ /* 0x000fe20000000016 */
[----:B------:R-:W-:Y:S06]  /*2bd0*/  BRA `(.L_x_1549) ;  /* 0x0000000400d07947 */ /* 0x000fec0003800000 */
.L_x_1556:
        /* <DEDUP_REMOVED lines=13> */
.L_x_1563:
        /* <DEDUP_REMOVED lines=21> */
.L_x_1567:
[----:B------:R-:W-:Y:S05]  /*2e00*/  BSYNC B1 ;  /* 0x0000000000017941 */ /* 0x000fea0003800000 */
.L_x_1566:
[----:B------:R-:W-:Y:S01]  /*2e10*/  LEA R3, R0, 0x3b800000, 0x17 ;  /* 0x3b80000000037811 */ /* 0x000fe200078eb8ff */
[----:B------:R-:W-:-:S05]  /*2e20*/  IMAD.SHL.U32 R0, R2, 0x100000, RZ ;  /* 0x0010000002007824 */ /* 0x000fca00078e00ff */
[----:B------:R-:W-:-:S07]  /*2e30*/  LOP3.LUT R0, R3, R0, R4, 0xfe, !PT ;  /* 0x0000000003007212 */ /* 0x000fce00078efe04 */
.L_x_1565:
[----:B------:R-:W-:Y:S05]  /*2e40*/  BSYNC B0 ;  /* 0x0000000000007941 */ /* 0x000fea0003800000 */
.L_x_1564:
[----:B------:R-:W-:-:S04]  /*2e50*/  F2FP.F16.F32.PACK_AB R0, RZ, R0 ;  /* 0x00000000ff00723e */ /* 0x000fc800000000ff */
[----:B------:R-:W-:Y:S01]  /*2e60*/  PRMT R22, R0, 0x7610, R22 ;  /* 0x0000761000167816 */ /* 0x000fe20000000016 */
[----:B------:R-:W-:Y:S06]  /*2e70*/  BRA `(.L_x_1549) ;  /* 0x0000000400287947 */ /* 0x000fec0003800000 */
.L_x_1562:
        /* <DEDUP_REMOVED lines=21> */
.L_x_1571:
[----:B------:R-:W-:Y:S05]  /*2fd0*/  BSYNC B1 ;  /* 0x0000000000017941 */ /* 0x000fea0003800000 */
.L_x_1570:
[----:B------:R-:W-:Y:S01]  /*2fe0*/  LEA R3, R0, 0x37800000, 0x17 ;  /* 0x3780000000037811 */ /* 0x000fe200078eb8ff */
[----:B------:R-:W-:-:S05]  /*2ff0*/  IMAD.SHL.U32 R0, R2, 0x200000, RZ ;  /* 0x0020000002007824 */ /* 0x000fca00078e00ff */
[----:B------:R-:W-:-:S07]  /*3000*/  LOP3.LUT R0, R3, R0, R4, 0xfe, !PT ;  /* 0x0000000003007212 */ /* 0x000fce00078efe04 */
.L_x_1569:
[----:B------:R-:W-:Y:S05]  /*3010*/  BSYNC B0 ;  /* 0x0000000000007941 */ /* 0x000fea0003800000 */
.L_x_1568:
[----:B------:R-:W-:-:S04]  /*3020*/  F2FP.F16.F32.PACK_AB R0, RZ, R0 ;  /* 0x00000000ff00723e */ /* 0x000fc800000000ff */
[----:B------:R-:W-:Y:S01]  /*3030*/  PRMT R22, R0, 0x7610, R22 ;  /* 0x0000761000167816 */ /* 0x000fe20000000016 */
[----:B------:R-:W-:Y:S06]  /*3040*/  BRA `(.L_x_1549) ;  /* 0x0000000000b47947 */ /* 0x000fec0003800000 */
.L_x_1561:
        /* <DEDUP_REMOVED lines=14> */
.L_x_1575:
[----:B------:R-:W-:Y:S05]  /*3130*/  BSYNC B0 ;  /* 0x0000000000007941 */ /* 0x000fea0003800000 */
.L_x_1574:
[----:B------:R-:W-:-:S04]  /*3140*/  F2FP.F16.F32.PACK_AB R0, RZ, R0 ;  /* 0x00000000ff00723e */ /* 0x000fc800000000ff */
[----:B------:R-:W-:Y:S01]  /*3150*/  PRMT R22, R0, 0x7610, R22 ;  /* 0x0000761000167816 */ /* 0x000fe20000000016 */
[----:B------:R-:W-:Y:S06]  /*3160*/  BRA `(.L_x_1549) ;  /* 0x00000000006c7947 */ /* 0x000fec0003800000 */
.L_x_1548:
        /* <DEDUP_REMOVED lines=16> */
.L_x_1576:
[----:B------:R-:W-:Y:S01]  /*3270*/  PRMT R22, RZ, 0x7610, R22 ;  /* 0x00007610ff167816 */ /* 0x000fe20000000016 */
[----:B------:R-:W-:Y:S06]  /*3280*/  BRA `(.L_x_1549) ;  /* 0x0000000000247947 */ /* 0x000fec0003800000 */
.L_x_1573:
[----:B------:R-:W2:Y:S02]  /*3290*/  LDG.E.64 R2, desc[UR36][R2.64] ;  /* 0x0000002402027981 */ /* 0x000ea4000c1e1b00 */
[----:B--2---:R-:W0:Y:S02]  /*32a0*/  I2F.U64 R0, R2 ;  /* 0x0000000200007312 */ /* 0x004e240000301000 */
[----:B0-----:R-:W-:-:S04]  /*32b0*/  F2FP.F16.F32.PACK_AB R0, RZ, R0 ;  /* 0x00000000ff00723e */ /* 0x001fc800000000ff */
[----:B------:R-:W-:Y:S01]  /*32c0*/  PRMT R22, R0, 0x7610, R22 ;  /* 0x0000761000167816 */ /* 0x000fe20000000016 */
[----:B------:R-:W-:Y:S06]  /*32d0*/  BRA `(.L_x_1549) ;  /* 0x0000000000107947 */ /* 0x000fec0003800000 */
.L_x_1572:
[----:B------:R-:W2:Y:S02]  /*32e0*/  LDG.E R2, desc[UR36][R2.64] ;  /* 0x0000002402027981 */ /* 0x000ea4000c1e1900 */
[----:B--2---:R-:W-:-:S04]  /*32f0*/  I2FP.F32.U32 R0, R2 ;  /* 0x0000000200007245 */ /* 0x004fc80000201000 */
[----:B------:R-:W-:-:S04]  /*3300*/  F2FP.F16.F32.PACK_AB R0, RZ, R0 ;  /* 0x00000000ff00723e */ /* 0x000fc800000000ff */
[----:B------:R-:W-:-:S07]  /*3310*/  PRMT R22, R0, 0x7610, R22 ;  /* 0x0000761000167816 */ /* 0x000fce0000000016 */
.L_x_1549:
        /* <DEDUP_REMOVED lines=21> */
.L_x_1580:
[----:B------:R-:W2:Y:S02]  /*3470*/  LDG.E.U8 R2, desc[UR36][R2.64] ;  /* 0x0000002402027981 */ /* 0x000ea4000c1e1100 */
[----:B--2---:R-:W-:-:S04]  /*3480*/  I2FP.F32.U32 R0, R2 ;  /* 0x0000000200007245 */ /* 0x004fc80000201000 */
[----:B------:R-:W-:-:S04]  /*3490*/  F2FP.F16.F32.PACK_AB R0, RZ, R0 ;  /* 0x00000000ff00723e */ /* 0x000fc800000000ff */
[----:B------:R-:W-:Y:S01]  /*34a0*/  PRMT R17, R0, 0x7610, R17 ;  /* 0x0000761000117816 */ /* 0x000fe20000000011 */
[----:B------:R-:W-:Y:S06]  /*34b0*/  BRA `(.L_x_1582) ;  /* 0x0000000c00bc7947 */ /* 0x000fec0003800000 */
.L_x_1579:
        /* <DEDUP_REMOVED lines=11> */
.L_x_1584:
[----:B------:R-:W2:Y:S02]  /*3570*/  LDG.E R2, desc[UR36][R2.64] ;  /* 0x0000002402027981 */ /* 0x000ea4000c1e1900 */
[----:B--2---:R-:W-:-:S04]  /*3580*/  I2FP.F32.S32 R0, R2 ;  /* 0x0000000200007245 */ /* 0x004fc80000201400 */
[----:B------:R-:W-:-:S04]  /*3590*/  F2FP.F16.F32.PACK_AB R0, RZ, R0 ;  /* 0x00000000ff00723e */ /* 0x000fc800000000ff */
[----:B------:R-:W-:Y:S01]  /*35a0*/  PRMT R17, R0, 0x7610, R17 ;  /* 0x0000761000117816 */ /* 0x000fe20000000011 */
[----:B------:R-:W-:Y:S06]  /*35b0*/  BRA `(.L_x_1582) ;  /* 0x0000000c007c7947 */ /* 0x000fec0003800000 */
.L_x_1583:
[----:B------:R-:W2:Y:S02]  /*35c0*/  LDG.E.U16 R2, desc[UR36][R2.64] ;  /* 0x0000002402027981 */ /* 0x000ea4000c1e1500 */
[----:B--2---:R-:W0:Y:S02]  /*35d0*/  I2F.S16 R0, R2 ;  /* 0x0000000200007306 */ /* 0x004e240000101400 */
[----:B0-----:R-:W-:-:S04]  /*35e0*/  F2FP.F16.F32.PACK_AB R0, RZ, R0 ;  /* 0x00000000ff00723e */ /* 0x001fc800000000ff */
[----:B------:R-:W-:Y:S01]  /*35f0*/  PRMT R17, R0, 0x7610, R17 ;  /* 0x0000761000117816 */ /* 0x000fe20000000011 */
[----:B------:R-:W-:Y:S06]  /*3600*/  BRA `(.L_x_1582) ;  /* 0x0000000c00687947 */ /* 0x000fec0003800000 */
.L_x_1578:
        /* <DEDUP_REMOVED lines=9> */
.L_x_1586:
[----:B------:R1:W5:Y:S01]  /*36a0*/  LDG.E.U16 R17, desc[UR36][R2.64] ;  /* 0x0000002402117981 */ /* 0x000362000c1e1500 */
[----:B------:R-:W-:Y:S05]  /*36b0*/  BRA `(.L_x_1582) ;  /* 0x0000000c003c7947 */ /* 0x000fea0003800000 */
.L_x_1585:
        /* <DEDUP_REMOVED lines=9> */
.L_x_1588:
[----:B------:R0:W5:Y:S01]  /*3750*/  LDG.E.U16 R17, desc[UR36][R2.64] ;  /* 0x0000002402117981 */ /* 0x000162000c1e1500 */
[----:B------:R-:W-:Y:S05]  /*3760*/  BRA `(.L_x_1582) ;  /* 0x0000000c00107947 */ /* 0x000fea0003800000 */
.L_x_1587:
        /* <DEDUP_REMOVED lines=9> */
.L_x_1577:
        /* <DEDUP_REMOVED lines=14> */
.L_x_1591:
        /* <DEDUP_REMOVED lines=9> */
.L_x_1590:
        /* <DEDUP_REMOVED lines=28> */
.L_x_1593:
        /* <DEDUP_REMOVED lines=15> */
.L_x_1592:
[----:B------:R-:W2:Y:S02]  /*3c20*/  LDG.E.U16 R0, desc[UR36][R2.64] ;  /* 0x0000002402007981 */ /* 0x000ea4000c1e1500 */
[----:B--2---:R-:W-:-:S05]  /*3c30*/  IMAD.U32 R0, R0, 0x10000, RZ ;  /* 0x0001000000007824 */ /* 0x004fca00078e00ff */
[----:B------:R-:W-:-:S04]  /*3c40*/  F2FP.F16.F32.PACK_AB R0, RZ, R0 ;  /* 0x00000000ff00723e */ /* 0x000fc800000000ff */
[----:B------:R-:W-:Y:S01]  /*3c50*/  PRMT R17, R0, 0x7610, R17 ;  /* 0x0000761000117816 */ /* 0x000fe20000000011 */
[----:B------:R-:W-:Y:S06]  /*3c60*/  BRA `(.L_x_1582) ;  /* 0x0000000400d07947 */ /* 0x000fec0003800000 */
.L_x_1589:
        /* <DEDUP_REMOVED lines=13> */
.L_x_1596:
        /* <DEDUP_REMOVED lines=21> */
.L_x_1600:
[----:B------:R-:W-:Y:S05]  /*3e90*/  BSYNC B1 ;  /* 0x0000000000017941 */ /* 0x000fea0003800000 */
.L_x_1599:
[----:B------:R-:W-:Y:S01]  /*3ea0*/  LEA R3, R0, 0x3b800000, 0x17 ;  /* 0x3b80000000037811 */ /* 0x000fe200078eb8ff */
[----:B------:R-:W-:-:S05]  /*3eb0*/  IMAD.SHL.U32 R0, R2, 0x100000, RZ ;  /* 0x0010000002007824 */ /* 0x000fca00078e00ff */
[----:B------:R-:W-:-:S07]  /*3ec0*/  LOP3.LUT R0, R3, R0, R4, 0xfe, !PT ;  /* 0x0000000003007212 */ /* 0x000fce00078efe04 */
.L_x_1598:
[----:B------:R-:W-:Y:S05]  /*3ed0*/  BSYNC B0 ;  /* 0x0000000000007941 */ /* 0x000fea0003800000 */
.L_x_1597:
[----:B------:R-:W-:-:S04]  /*3ee0*/  F2FP.F16.F32.PACK_AB R0, RZ, R0 ;  /* 0x00000000ff00723e */ /* 0x000fc800000000ff */
[----:B------:R-:W-:Y:S01]  /*3ef0*/  PRMT R17, R0, 0x7610, R17 ;  /* 0x0000761000117816 */ /* 0x000fe20000000011 */
[----:B------:R-:W-:Y:S06]  /*3f00*/  BRA `(.L_x_1582) ;  /* 0x0000000400287947 */ /* 0x000fec0003800000 */
.L_x_1595:
        /* <DEDUP_REMOVED lines=21> */
.L_x_1604:
[----:B------:R-:W-:Y:S05]  /*4060*/  BSYNC B1 ;  /* 0x0000000000017941 */ /* 0x000fea0003800000 */
.L_x_1603:
[----:B------:R-:W-:Y:S01]  /*4070*/  LEA R3, R0, 0x37800000, 0x17 ;  /* 0x3780000000037811 */ /* 0x000fe200078eb8ff */
[----:B------:R-:W-:-:S05]  /*4080*/  IMAD.SHL.U32 R0, R2, 0x200000, RZ ;  /* 0x0020000002007824 */ /* 0x000fca00078e00ff */
[----:B------:R-:W-:-:S07]  /*4090*/  LOP3.LUT R0, R3, R0, R4, 0xfe, !PT ;  /* 0x0000000003007212 */ /* 0x000fce00078efe04 */
.L_x_1602:
[----:B------:R-:W-:Y:S05]  /*40a0*/  BSYNC B0 ;  /* 0x0000000000007941 */ /* 0x000fea0003800000 */
.L_x_1601:
[----:B------:R-:W-:-:S04]  /*40b0*/  F2FP.F16.F32.PACK_AB R0, RZ, R0 ;  /* 0x00000000ff00723e */ /* 0x000fc800000000ff */
[----:B------:R-:W-:Y:S01]  /*40c0*/  PRMT R17, R0, 0x7610, R17 ;  /* 0x0000761000117816 */ /* 0x000fe20000000011 */
[----:B------:R-:W-:Y:S06]  /*40d0*/  BRA `(.L_x_1582) ;  /* 0x0000000000b47947 */ /* 0x000fec0003800000 */
.L_x_1594:
        /* <DEDUP_REMOVED lines=14> */
.L_x_1608:
[----:B------:R-:W-:Y:S05]  /*41c0*/  BSYNC B0 ;  /* 0x0000000000007941 */ /* 0x000fea0003800000 */
.L_x_1607:
[----:B------:R-:W-:-:S04]  /*41d0*/  F2FP.F16.F32.PACK_AB R0, RZ, R0 ;  /* 0x00000000ff00723e */ /* 0x000fc800000000ff */
[----:B------:R-:W-:Y:S01]  /*41e0*/  PRMT R17, R0, 0x7610, R17 ;  /* 0x0000761000117816 */ /* 0x000fe20000000011 */
[----:B------:R-:W-:Y:S06]  /*41f0*/  BRA `(.L_x_1582) ;  /* 0x00000000006c7947 */ /* 0x000fec0003800000 */
.L_x_1581:
        /* <DEDUP_REMOVED lines=16> */
.L_x_1609:
[----:B------:R-:W-:Y:S01]  /*4300*/  PRMT R17, RZ, 0x7610, R17 ;  /* 0x00007610ff117816 */ /* 0x000fe20000000011 */
[----:B------:R-:W-:Y:S06]  /*4310*/  BRA `(.L_x_1582) ;  /* 0x0000000000247947 */ /* 0x000fec0003800000 */
.L_x_1606:
[----:B------:R-:W2:Y:S02]  /*4320*/  LDG.E.64 R2, desc[UR36][R2.64] ;  /* 0x0000002402027981 */ /* 0x000ea4000c1e1b00 */
[----:B--2---:R-:W0:Y:S02]  /*4330*/  I2F.U64 R0, R2 ;  /* 0x0000000200007312 */ /* 0x004e240000301000 */
[----:B0-----:R-:W-:-:S04]  /*4340*/  F2FP.F16.F32.PACK_AB R0, RZ, R0 ;  /* 0x00000000ff00723e */ /* 0x001fc800000000ff */
[----:B------:R-:W-:Y:S01]  /*4350*/  PRMT R17, R0, 0x7610, R17 ;  /* 0x0000761000117816 */ /* 0x000fe20000000011 */
[----:B------:R-:W-:Y:S06]  /*4360*/  BRA `(.L_x_1582) ;  /* 0x0000000000107947 */ /* 0x000fec0003800000 */
.L_x_1605:
[----:B------:R-:W2:Y:S02]  /*4370*/  LDG.E R2, desc[UR36][R2.64] ;  /* 0x0000002402027981 */ /* 0x000ea4000c1e1900 */
[----:B--2---:R-:W-:-:S04]  /*4380*/  I2FP.F32.U32 R0, R2 ;  /* 0x0000000200007245 */ /* 0x004fc80000201000 */
[----:B------:R-:W-:-:S04]  /*4390*/  F2FP.F16.F32.PACK_AB R0, RZ, R0 ;  /* 0x00000000ff00723e */ /* 0x000fc800000000ff */
[----:B------:R-:W-:-:S07]  /*43a0*/  PRMT R17, R0, 0x7610, R17 ;  /* 0x0000761000117816 */ /* 0x000fce0000000011 */
.L_x_1582:
[----:B------:R-:W-:-:S07]  /*43b0*/  VIADD R26, R26, 0x80 ;  /* 0x000000801a1a7836 */ /* 0x000fce0000000000 */
.L_x_1543:
[----:B------:R-:W-:Y:S05]  /*43c0*/  BSYNC B6 ;  /* 0x0000000000067941 */ /* 0x000fea0003800000 */
.L_x_1542:
[----:B------:R-:W-:Y:S01]  /*43d0*/  ISETP.GE.AND P0, PT, R26, R23, PT ;  /* 0x000000171a00720c */ /* 0x000fe20003f06270 */
[----:B------:R-:W-:Y:S01]  /*43e0*/  BSSY B6, `(.L_x_1610) ;  /* 0x0000219000067945 */ /* 0x000fe20003800000 */
[----:B------:R-:W-:Y:S02]  /*43f0*/  PRMT R16, RZ, 0x7610, R16 ;  /* 0x00007610ff107816 */ /* 0x000fe40000000010 */
[----:B01----:R-:W-:Y:S02]  /*4400*/  PRMT R2, RZ, 0x7610, R2 ;  /* 0x00007610ff027816 */ /* 0x003fe40000000002 */
[----:B------:R-:W-:-:S07]  /*4410*/  PRMT R27, RZ, 0x7610, R27 ;  /* 0x00007610ff1b7816 */ /* 0x000fce000000001b */
[----:B------:R-:W-:Y:S05]  /*4420*/  @P0 BRA `(.L_x_1611) ;  /* 0x0000002000500947 */ /* 0x000fea0003800000 */
        /* <DEDUP_REMOVED lines=22> */
.L_x_1615:
[----:B------:R-:W2:Y:S02]  /*4590*/  LDG.E.U8 R4, desc[UR36][R4.64] ;  /* 0x0000002404047981 */ /* 0x000ea4000c1e1100 */
[----:B--2---:R-:W-:-:S04]  /*45a0*/  I2FP.F32.U32 R0, R4 ;  /* 0x0000000400007245 */ /* 0x004fc80000201000 */
[----:B------:R-:W-:-:S04]  /*45b0*/  F2FP.F16.F32.PACK_AB R0, RZ, R0 ;  /* 0x00000000ff00723e */ /* 0x000fc800000000ff */
[----:B------:R-:W-:Y:S01]  /*45c0*/  PRMT R2, R0, 0x7610, R2 ;  /* 0x0000761000027816 */ /* 0x000fe20000000002 */
[----:B------:R-:W-:Y:S06]  /*45d0*/  BRA `(.L_x_1617) ;  /* 0x0000000c00b87947 */ /* 0x000fec0003800000 */
.L_x_1614:
        /* <DEDUP_REMOVED lines=11> */
.L_x_1619:
[----:B------:R-:W2:Y:S02]  /*4690*/  LDG.E R4, desc[UR36][R4.64] ;  /* 0x0000002404047981 */ /* 0x000ea4000c1e1900 */
[----:B--2---:R-:W-:-:S04]  /*46a0*/  I2FP.F32.S32 R0, R4 ;  /* 0x0000000400007245 */ /* 0x004fc80000201400 */
[----:B------:R-:W-:-:S04]  /*46b0*/  F2FP.F16.F32.PACK_AB R0, RZ, R0 ;  /* 0x00000000ff00723e */ /* 0x000fc800000000ff */
[----:B------:R-:W-:Y:S01]  /*46c0*/  PRMT R2, R0, 0x7610, R2 ;  /* 0x0000761000027816 */ /* 0x000fe20000000002 */
[----:B------:R-:W-:Y:S06]  /*46d0*/  BRA `(.L_x_1617) ;  /* 0x0000000c00787947 */ /* 0x000fec0003800000 */
.L_x_1618:
[----:B------:R-:W2:Y:S02]  /*46e0*/  LDG.E.U16 R4, desc[UR36][R4.64] ;  /* 0x0000002404047981 */ /* 0x000ea4000c1e1500 */
[----:B--2---:R-:W0:Y:S02]  /*46f0*/  I2F.S16 R0, R4 ;  /* 0x0000000400007306 */ /* 0x004e240000101400 */
[----:B0-----:R-:W-:-:S04]  /*4700*/  F2FP.F16.F32.PACK_AB R0, RZ, R0 ;  /* 0x00000000ff00723e */ /* 0x001fc800000000ff */
[----:B------:R-:W-:Y:S01]  /*4710*/  PRMT R2, R0, 0x7610, R2 ;  /* 0x0000761000027816 */ /* 0x000fe20000000002 */
[----:B------:R-:W-:Y:S06]  /*4720*/  BRA `(.L_x_1617) ;  /* 0x0000000c00647947 */ /* 0x000fec0003800000 */
.L_x_1613:
        /* <DEDUP_REMOVED lines=9> */
.L_x_1621:
[----:B------:R1:W5:Y:S01]  /*47c0*/  LDG.E.U16 R2, desc[UR36][R4.64] ;  /* 0x0000002404027981 */ /* 0x000362000c1e1500 */
[----:B------:R-:W-:Y:S05]  /*47d0*/  BRA `(.L_x_1617) ;  /* 0x0000000c00387947 */ /* 0x000fea0003800000 */
.L_x_1620:
        /* <DEDUP_REMOVED lines=9> */
.L_x_1623:
[----:B------:R0:W5:Y:S01]  /*4870*/  LDG.E.U16 R2, desc[UR36][R4.64] ;  /* 0x0000002404027981 */ /* 0x000162000c1e1500 */
[----:B------:R-:W-:Y:S05]  /*4880*/  BRA `(.L_x_1617) ;  /* 0x0000000c000c7947 */ /* 0x000fea0003800000 */
.L_x_1622:
        /* <DEDUP_REMOVED lines=9> */
.L_x_1612:
        /* <DEDUP_REMOVED lines=14> */
.L_x_1626:
        /* <DEDUP_REMOVED lines=9> */
.L_x_1625:
        /* <DEDUP_REMOVED lines=11> */
[----:B------:R-:W-:-:S05]  /*4b40*/  VIADD R6, R2, 0x1000000 ;  /* 0x0100000002067836 */ /* 0x000fca0000000000 */
[----:B------:R-:W-:Y:S02]  /*4b50*/  SHF.R.S32.HI R6, RZ, 0x8, R6 ;  /* 0x00000008ff067819 */ /* 0x000fe40000011406 */
[----:B0-----:R-:W-:-:S04]  /*4b60*/  IADD3 R3, -R3, 0x1f, RZ ;  /* 0x0000001f03037810 */ /* 0x001fc80007ffe1ff */
[C---:B------:R-:W-:Y:S01]  /*4b70*/  ISETP.GT.U32.AND P0, PT, R3.reuse, 0x4, PT ;  /* 0x000000040300780c */ /* 0x040fe20003f04070 */
[----:B------:R-:W-:-:S05]  /*4b80*/  VIADD R3, R3, 0xfffffffc ;  /* 0xfffffffc03037836 */ /* 0x000fca0000000000 */
[----:B------:R-:W-:-:S04]  /*4b90*/  SEL R3, R3, RZ, P0 ;  /* 0x000000ff03037207 */ /* 0x000fc80000000000 */
[C---:B------:R-:W-:Y:S01]  /*4ba0*/  SHF.L.U32 R4, R2.reuse, R3, RZ ;  /* 0x0000000302047219 */ /* 0x040fe200000006ff */
[----:B------:R-:W-:Y:S02]  /*4bb0*/  IMAD R7, R3, R8, 0x3c000000 ;  /* 0x3c00000003077424 */ /* 0x000fe400078e0208 */
[----:B------:R-:W-:-:S03]  /*4bc0*/  VIADD R3, R2, 0xffffffff ;  /* 0xffffffff02037836 */ /* 0x000fc60000000000 */
[----:B------:R-:W-:Y:S02]  /*4bd0*/  LEA.HI R7, R4, R7, RZ, 0x1c ;  /* 0x0000000704077211 */ /* 0x000fe400078fe0ff */
[----:B------:R-:W-:Y:S02]  /*4be0*/  SHF.R.S32.HI R3, RZ, 0x1f, R3 ;  /* 0x0000001fff037819 */ /* 0x000fe40000011403 */
[----:B------:R-:W-:-:S04]  /*4bf0*/  LOP3.LUT R6, R7, 0x7f800000, R6, 0xf8, !PT ;  /* 0x7f80000007067812 */ /* 0x000fc800078ef806 */
[----:B------:R-:W-:-:S04]  /*4c00*/  LOP3.LUT R3, R6, R3, RZ, 0x30, !PT ;  /* 0x0000000306037212 */ /* 0x000fc800078e30ff */
[----:B------:R-:W-:-:S04]  /*4c10*/  LOP3.LUT R3, R3, 0x80000000, R0, 0xf8, !PT ;  /* 0x8000000003037812 */ /* 0x000fc800078ef800 */
[----:B------:R-:W-:-:S04]  /*4c20*/  F2FP.F16.F32.PACK_AB R3, RZ, R3 ;  /* 0x00000003ff03723e */ /* 0x000fc800000000ff */
[----:B------:R-:W-:Y:S01]  /*4c30*/  PRMT R2, R3, 0x7610, R2 ;  /* 0x0000761003027816 */ /* 0x000fe20000000002 */
[----:B------:R-:W-:Y:S06]  /*4c40*/  BRA `(.L_x_1617) ;  /* 0x00000008001c7947 */ /* 0x000fec0003800000 */
.L_x_1628:
[----:B------:R-:W2:Y:S02]  /*4c50*/  LDG.E.U8 R3, desc[UR36][R4.64] ;  /* 0x0000002404037981 */ /* 0x000ea4000c1e1100 */
[----:B--2---:R-:W-:-:S05]  /*4c60*/  IMAD.SHL.U32 R0, R3, 0x2000000, RZ ;  /* 0x0200000003007824 */ /* 0x004fca00078e00ff */
[----:B------:R-:W-:-:S13]  /*4c70*/  ISETP.GE.U32.AND P0, PT, R0, 0x8000000, PT ;  /* 0x080000000000780c */ /* 0x000fda0003f06070 */
[C---:B------:R-:W-:Y:S02]  /*4c80*/  @!P0 IMAD.SHL.U32 R0, R3.reuse, 0x100, RZ ;  /* 0x0000010003008824 */ /* 0x040fe400078e00ff */
[C---:B------:R-:W-:Y:S02]  /*4c90*/  @P0 IMAD.SHL.U32 R2, R3.reuse, 0x200000, RZ ;  /* 0x0020000003020824 */ /* 0x040fe400078e00ff */
[----:B------:R-:W-:Y:S01]  /*4ca0*/  IMAD.SHL.U32 R3, R3, 0x1000000, RZ ;  /* 0x0100000003037824 */ /* 0x000fe200078e00ff */
[----:B------:R-:W-:Y:S02]  /*4cb0*/  @!P0 LOP3.LUT R0, R0, 0x7f00, RZ, 0xc0, !PT ;  /* 0x00007f0000008812 */ /* 0x000fe400078ec0ff */
[----:B------:R-:W-:Y:S02]  /*4cc0*/  @P0 LOP3.LUT R2, R2, 0x70000000, RZ, 0xfc, !PT ;  /* 0x7000000002020812 */ /* 0x000fe400078efcff */
[----:B------:R-:W-:-:S03]  /*4cd0*/  @!P0 LOP3.LUT R0, R0, 0x3f000000, RZ, 0xfc, !PT ;  /* 0x3f00000000008812 */ /* 0x000fc600078efcff */
[----:B------:R-:W-:Y:S02]  /*4ce0*/  @P0 FMUL.FTZ R2, R2, 1.9259299443872358531e-34 ;  /* 0x0780000002020820 */ /* 0x000fe40000410000 */
[----:B------:R-:W-:-:S05]  /*4cf0*/  @!P0 FADD.FTZ R2, R0, -0.5 ;  /* 0xbf00000000028421 */ /* 0x000fca0000010000 */
[----:B------:R-:W-:-:S04]  /*4d00*/  LOP3.LUT R2, R2, 0x80000000, R3, 0xf8, !PT ;  /* 0x8000000002027812 */ /* 0x000fc800078ef803 */
[----:B------:R-:W-:Y:S01]  /*4d10*/  F2FP.F16.F32.PACK_AB R2, RZ, R2 ;  /* 0x00000002ff02723e */ /* 0x000fe200000000ff */
[----:B------:R-:W-:Y:S06]  /*4d20*/  BRA `(.L_x_1617) ;  /* 0x0000000400e47947 */ /* 0x000fec0003800000 */
.L_x_1627:
[----:B------:R-:W2:Y:S02]  /*4d30*/  LDG.E.U16 R0, desc[UR36][R4.64] ;  /* 0x0000002404007981 */ /* 0x000ea4000c1e1500 */
[----:B--2---:R-:W-:-:S05]  /*4d40*/  IMAD.U32 R0, R0, 0x10000, RZ ;  /* 0x0001000000007824 */ /* 0x004fca00078e00ff */
[----:B------:R-:W-:-:S04]  /*4d50*/  F2FP.F16.F32.PACK_AB R0, RZ, R0 ;  /* 0x00000000ff00723e */ /* 0x000fc800000000ff */
[----:B------:R-:W-:Y:S01]  /*4d60*/  PRMT R2, R0, 0x7610, R2 ;  /* 0x0000761000027816 */ /* 0x000fe20000000002 */
[----:B------:R-:W-:Y:S06]  /*4d70*/  BRA `(.L_x_1617) ;  /* 0x0000000400d07947 */ /* 0x000fec0003800000 */
.L_x_1624:
        /* <DEDUP_REMOVED lines=13> */
.L_x_1631:
        /* <DEDUP_REMOVED lines=21> */
.L_x_1635:
[----:B------:R-:W-:Y:S05]  /*4fa0*/  BSYNC B1 ;  /* 0x0000000000017941 */ /* 0x000fea0003800000 */
.L_x_1634:
[----:B------:R-:W-:Y:S01]  /*4fb0*/  LEA R3, R0, 0x3b800000, 0x17 ;  /* 0x3b80000000037811 */ /* 0x000fe200078eb8ff */
[----:B------:R-:W-:-:S05]  /*4fc0*/  IMAD.SHL.U32 R0, R2, 0x100000, RZ ;  /* 0x0010000002007824 */ /* 0x000fca00078e00ff */
[----:B------:R-:W-:-:S07]  /*4fd0*/  LOP3.LUT R0, R3, R0, R4, 0xfe, !PT ;  /* 0x0000000003007212 */ /* 0x000fce00078efe04 */
.L_x_1633:
[----:B------:R-:W-:Y:S05]  /*4fe0*/  BSYNC B0 ;  /* 0x0000000000007941 */ /* 0x000fea0003800000 */
.L_x_1632:
[----:B------:R-:W-:-:S04]  /*4ff0*/  F2FP.F16.F32.PACK_AB R0, RZ, R0 ;  /* 0x00000000ff00723e */ /* 0x000fc800000000ff */
[----:B------:R-:W-:Y:S01]  /*5000*/  PRMT R2, R0, 0x7610, R2 ;  /* 0x0000761000027816 */ /* 0x000fe20000000002 */
[----:B------:R-:W-:Y:S06]  /*5010*/  BRA `(.L_x_1617) ;  /* 0x0000000400287947 */ /* 0x000fec0003800000 */
.L_x_1630:
        /* <DEDUP_REMOVED lines=21> */
.L_x_1639:
[----:B------:R-:W-:Y:S05]  /*5170*/  BSYNC B1 ;  /* 0x0000000000017941 */ /* 0x000fea0003800000 */
.L_x_1638:
[----:B------:R-:W-:Y:S01]  /*5180*/  LEA R3, R0, 0x37800000, 0x17 ;  /* 0x3780000000037811 */ /* 0x000fe200078eb8ff */
[----:B------:R-:W-:-:S05]  /*5190*/  IMAD.SHL.U32 R0, R2, 0x200000, RZ ;  /* 0x0020000002007824 */ /* 0x000fca00078e00ff */
[----:B------:R-:W-:-:S07]  /*51a0*/  LOP3.LUT R0, R3, R0, R4, 0xfe, !PT ;  /* 0x0000000003007212 */ /* 0x000fce00078efe04 */
.L_x_1637:
[----:B------:R-:W-:Y:S05]  /*51b0*/  BSYNC B0 ;  /* 0x0000000000007941 */ /* 0x000fea0003800000 */
.L_x_1636:
[----:B------:R-:W-:-:S04]  /*51c0*/  F2FP.F16.F32.PACK_AB R0, RZ, R0 ;  /* 0x00000000ff00723e */ /* 0x000fc800000000ff */
[----:B------:R-:W-:Y:S01]  /*51d0*/  PRMT R2, R0, 0x7610, R2 ;  /* 0x0000761000027816 */ /* 0x000fe20000000002 */
[----:B------:R-:W-:Y:S06]  /*51e0*/  BRA `(.L_x_1617) ;  /* 0x0000000000b47947 */ /* 0x000fec0003800000 */
.L_x_1629:
        /* <DEDUP_REMOVED lines=14> */
.L_x_1643:
[----:B------:R-:W-:Y:S05]  /*52d0*/  BSYNC B0 ;  /* 0x0000000000007941 */ /* 0x000fea0003800000 */
.L_x_1642:
[----:B------:R-:W-:-:S04]  /*52e0*/  F2FP.F16.F32.PACK_AB R0, RZ, R0 ;  /* 0x00000000ff00723e */ /* 0x000fc800000000ff */
[----:B------:R-:W-:Y:S01]  /*52f0*/  PRMT R2, R0, 0x7610, R2 ;  /* 0x0000761000027816 */ /* 0x000fe20000000002 */
[----:B------:R-:W-:Y:S06]  /*5300*/  BRA `(.L_x_1617) ;  /* 0x00000000006c7947 */ /* 0x000fec0003800000 */
.L_x_1616:
        /* <DEDUP_REMOVED lines=16> */
.L_x_1644:
[----:B------:R-:W-:Y:S01]  /*5410*/  PRMT R2, RZ, 0x7610, R2 ;  /* 0x00007610ff027816 */ /* 0x000fe20000000002 */
[----:B------:R-:W-:Y:S06]  /*5420*/  BRA `(.L_x_1617) ;  /* 0x0000000000247947 */ /* 0x000fec0003800000 */
.L_x_1641:
[----:B------:R-:W2:Y:S02]  /*5430*/  LDG.E.64 R4, desc[UR36][R4.64] ;  /* 0x0000002404047981 */ /* 0x000ea4000c1e1b00 */
[----:B--2---:R-:W0:Y:S02]  /*5440*/  I2F.U64 R0, R4 ;  /* 0x0000000400007312 */ /* 0x004e240000301000 */
[----:B0-----:R-:W-:-:S04]  /*5450*/  F2FP.F16.F32.PACK_AB R0, RZ, R0 ;  /* 0x00000000ff00723e */ /* 0x001fc800000000ff */
[----:B------:R-:W-:Y:S01]  /*5460*/  PRMT R2, R0, 0x7610, R2 ;  /* 0x0000761000027816 */ /* 0x000fe20000000002 */
[----:B------:R-:W-:Y:S06]  /*5470*/  BRA `(.L_x_1617) ;  /* 0x0000000000107947 */ /* 0x000fec0003800000 */
.L_x_1640:
[----:B------:R-:W2:Y:S02]  /*5480*/  LDG.E R4, desc[UR36][R4.64] ;  /* 0x0000002404047981 */ /* 0x000ea4000c1e1900 */
[----:B--2---:R-:W-:-:S04]  /*5490*/  I2FP.F32.U32 R0, R4 ;  /* 0x0000000400007245 */ /* 0x004fc80000201000 */
[----:B------:R-:W-:-:S04]  /*54a0*/  F2FP.F16.F32.PACK_AB R0, RZ, R0 ;  /* 0x00000000ff00723e */ /* 0x000fc800000000ff */
[----:B------:R-:W-:-:S07]  /*54b0*/  PRMT R2, R0, 0x7610, R2 ;  /* 0x0000761000027816 */ /* 0x000fce0000000002 */
.L_x_1617:
[----:B------:R-:W2:Y:S01]  /*54c0*/  LDC.U8 R3, c[0x0][0x235] ;  /* 0x00008d40ff037b82 */ /* 0x000ea20000000000 */
[----:B------:R-:W-:Y:S02]  /*54d0*/  ULDC UR4, c[0x0][0x23c] ;  /* 0x00008f0000047ab9 */ /* 0x000fe40000000800 */
[----:B------:R-:W-:-:S05]  /*54e0*/  IMAD R27, R27, UR4, RZ ;  /* 0x000000041b1b7c24 */ /* 0x000fca000f8e02ff */
[----:B01----:R-:W0:Y:S01]  /*54f0*/  LDC.64 R4, c[0x0][0x228] ;  /* 0x00008a00ff047b82 */ /* 0x003e220000000a00 */
[----:B--2---:R-:W-:-:S04]  /*5500*/  PRMT R0, R3, 0x9910, RZ ;  /* 0x0000991003007816 */ /* 0x004fc800000000ff */
        /* <DEDUP_REMOVED lines=17> */
.L_x_1648:
[----:B------:R-:W2:Y:S02]  /*5620*/  LDG.E.U8 R4, desc[UR36][R4.64] ;  /* 0x0000002404047981 */ /* 0x000ea4000c1e1100 */
[----:B--2---:R-:W-:-:S04]  /*5630*/  I2FP.F32.U32 R0, R4 ;  /* 0x0000000400007245 */ /* 0x004fc80000201000 */
[----:B------:R-:W-:-:S04]  /*5640*/  F2FP.F16.F32.PACK_AB R0, RZ, R0 ;  /* 0x00000000ff00723e */ /* 0x000fc800000000ff */
[----:B------:R-:W-:Y:S01]  /*5650*/  PRMT R27, R0, 0x7610, R27 ;  /* 0x00007610001b7816 */ /* 0x000fe2000000001b */
[----:B------:R-:W-:Y:S06]  /*5660*/  BRA `(.L_x_1650) ;  /* 0x0000000c00bc7947 */ /* 0x000fec0003800000 */
.L_x_1647:
        /* <DEDUP_REMOVED lines=11> */
.L_x_1652:
[----:B------:R-:W2:Y:S02]  /*5720*/  LDG.E R4, desc[UR36][R4.64] ;  /* 0x0000002404047981 */ /* 0x000ea4000c1e1900 */
[----:B--2---:R-:W-:-:S04]  /*5730*/  I2FP.F32.S32 R0, R4 ;  /* 0x0000000400007245 */ /* 0x004fc80000201400 */
[----:B------:R-:W-:-:S04]  /*5740*/  F2FP.F16.F32.PACK_AB R0, RZ, R0 ;  /* 0x00000000ff00723e */ /* 0x000fc800000000ff */
[----:B------:R-:W-:Y:S01]  /*5750*/  PRMT R27, R0, 0x7610, R27 ;  /* 0x00007610001b7816 */ /* 0x000fe2000000001b */
[----:B------:R-:W-:Y:S06]  /*5760*/  BRA `(.L_x_1650) ;  /* 0x0000000c007c7947 */ /* 0x000fec0003800000 */
.L_x_1651:
[----:B------:R-:W2:Y:S02]  /*5770*/  LDG.E.U16 R4, desc[UR36][R4.64] ;  /* 0x0000002404047981 */ /* 0x000ea4000c1e1500 */
[----:B--2---:R-:W0:Y:S02]  /*5780*/  I2F.S16 R0, R4 ;  /* 0x0000000400007306 */ /* 0x004e240000101400 */
[----:B0-----:R-:W-:-:S04]  /*5790*/  F2FP.F16.F32.PACK_AB R0, RZ, R0 ;  /* 0x00000000ff00723e */ /* 0x001fc800000000ff */
[----:B------:R-:W-:Y:S01]  /*57a0*/  PRMT R27, R0, 0x7610, R27 ;  /* 0x00007610001b7816 */ /* 0x000fe2000000001b */
[----:B------:R-:W-:Y:S06]  /*57b0*/  BRA `(.L_x_1650) ;  /* 0x0000000c00687947 */ /* 0x000fec0003800000 */
.L_x_1646:
        /* <DEDUP_REMOVED lines=9> */
.L_x_1654:
[----:B------:R1:W5:Y:S01]  /*5850*/  LDG.E.U16 R27, desc[UR36][R4.64] ;  /* 0x00000024041b7981 */ /* 0x000362000c1e1500 */
[----:B------:R-:W-:Y:S05]  /*5860*/  BRA `(.L_x_1650) ;  /* 0x0000000c003c7947 */ /* 0x000fea0003800000 */
.L_x_1653:
        /* <DEDUP_REMOVED lines=9> */
.L_x_1656:
[----:B------:R0:W5:Y:S01]  /*5900*/  LDG.E.U16 R27, desc[UR36][R4.64] ;  /* 0x00000024041b7981 */ /* 0x000162000c1e1500 */
[----:B------:R-:W-:Y:S05]  /*5910*/  BRA `(.L_x_1650) ;  /* 0x0000000c00107947 */ /* 0x000fea0003800000 */
.L_x_1655:
        /* <DEDUP_REMOVED lines=9> */
.L_x_1645:
        /* <DEDUP_REMOVED lines=14> */
.L_x_1659:
        /* <DEDUP_REMOVED lines=9> */
.L_x_1658:
        /* <DEDUP_REMOVED lines=28> */
.L_x_1661:
        /* <DEDUP_REMOVED lines=12> */
[----:B------:R-:W-:-:S04]  /*5da0*/  F2FP.F16.F32.PACK_AB R0, RZ, R0 ;  /* 0x00000000ff00723e */ /* 0x000fc800000000ff */
[----:B------:R-:W-:Y:S01]  /*5db0*/  PRMT R27, R0, 0x7610, R27 ;  /* 0x00007610001b7816 */ /* 0x000fe2000000001b */
[----:B------:R-:W-:Y:S06]  /*5dc0*/  BRA `(.L_x_1650) ;  /* 0x0000000400e47947 */ /* 0x000fec0003800000 */
.L_x_1660:
[----:B------:R-:W2:Y:S02]  /*5dd0*/  LDG.E.U16 R0, desc[UR36][R4.64] ;  /* 0x0000002404007981 */ /* 0x000ea4000c1e1500 */
[----:B--2---:R-:W-:-:S05]  /*5de0*/  IMAD.U32 R0, R0, 0x10000, RZ ;  /* 0x0001000000007824 */ /* 0x004fca00078e00ff */
[----:B------:R-:W-:-:S04]  /*5df0*/  F2FP.F16.F32.PACK_AB R0, RZ, R0 ;  /* 0x00000000ff00723e */ /* 0x000fc800000000ff */
[----:B------:R-:W-:Y:S01]  /*5e00*/  PRMT R27, R0, 0x7610, R27 ;  /* 0x00007610001b7816 */ /* 0x000fe2000000001b */
[----:B------:R-:W-:Y:S06]  /*5e10*/  BRA `(.L_x_1650) ;  /* 0x0000000400d07947 */ /* 0x000fec0003800000 */
.L_x_1657:
        /* <DEDUP_REMOVED lines=13> */
.L_x_1664:
        /* <DEDUP_REMOVED lines=21> */
.L_x_1668:
[----:B------:R-:W-:Y:S05]  /*6040*/  BSYNC B1 ;  /* 0x0000000000017941 */ /* 0x000fea0003800000 */
.L_x_1667:
[----:B------:R-:W-:Y:S01]  /*6050*/  LEA R5, R0, 0x3b800000, 0x17 ;  /* 0x3b80000000057811 */ /* 0x000fe200078eb8ff */
[----:B------:R-:W-:-:S05]  /*6060*/  IMAD.SHL.U32 R0, R3, 0x100000, RZ ;  /* 0x0010000003007824 */ /* 0x000fca00078e00ff */
[----:B------:R-:W-:-:S07]  /*6070*/  LOP3.LUT R0, R5, R0, R6, 0xfe, !PT ;  /* 0x0000000005007212 */ /* 0x000fce00078efe06 */
.L_x_1666:
[----:B------:R-:W-:Y:S05]  /*6080*/  BSYNC B0 ;  /* 0x0000000000007941 */ /* 0x000fea0003800000 */
.L_x_1665:
[----:B------:R-:W-:-:S04]  /*6090*/  F2FP.F16.F32.PACK_AB R0, RZ, R0 ;  /* 0x00000000ff00723e */ /* 0x000fc800000000ff */
[----:B------:R-:W-:Y:S01]  /*60a0*/  PRMT R27, R0, 0x7610, R27 ;  /* 0x00007610001b7816 */ /* 0x000fe2000000001b */
[----:B------:R-:W-:Y:S06]  /*60b0*/  BRA `(.L_x_1650) ;  /* 0x0000000400287947 */ /* 0x000fec0003800000 */
.L_x_1663:
        /* <DEDUP_REMOVED lines=21> */
.L_x_1672:
[----:B------:R-:W-:Y:S05]  /*6210*/  BSYNC B1 ;  /* 0x0000000000017941 */ /* 0x000fea0003800000 */
.L_x_1671:
[----:B------:R-:W-:Y:S01]  /*6220*/  LEA R5, R0, 0x37800000, 0x17 ;  /* 0x3780000000057811 */ /* 0x000fe200078eb8ff */
[----:B------:R-:W-:-:S05]  /*6230*/  IMAD.SHL.U32 R0, R3, 0x200000, RZ ;  /* 0x0020000003007824 */ /* 0x000fca00078e00ff */
[----:B------:R-:W-:-:S07]  /*6240*/  LOP3.LUT R0, R5, R0, R6, 0xfe, !PT ;  /* 0x0000000005007212 */ /* 0x000fce00078efe06 */
.L_x_1670:
[----:B------:R-:W-:Y:S05]  /*6250*/  BSYNC B0 ;  /* 0x0000000000007941 */ /* 0x000fea0003800000 */
.L_x_1669:
[----:B------:R-:W-:-:S04]  /*6260*/  F2FP.F16.F32.PACK_AB R0, RZ, R0 ;  /* 0x00000000ff00723e */ /* 0x000fc800000000ff */
[----:B------:R-:W-:Y:S01]  /*6270*/  PRMT R27, R0, 0x7610, R27 ;  /* 0x00007610001b7816 */ /* 0x000fe2000000001b */
[----:B------:R-:W-:Y:S06]  /*6280*/  BRA `(.L_x_1650) ;  /* 0x0000000000b47947 */ /* 0x000fec0003800000 */
.L_x_1662:
        /* <DEDUP_REMOVED lines=14> */
.L_x_1676:
[----:B------:R-:W-:Y:S05]  /*6370*/  BSYNC B0 ;  /* 0x0000000000007941 */ /* 0x000fea0003800000 */
.L_x_1675:
[----:B------:R-:W-:-:S04]  /*6380*/  F2FP.F16.F32.PACK_AB R0, RZ, R0 ;  /* 0x00000000ff00723e */ /* 0x000fc800000000ff */
[----:B------:R-:W-:Y:S01]  /*6390*/  PRMT R27, R0, 0x7610, R27 ;  /* 0x00007610001b7816 */ /* 0x000fe2000000001b */
[----:B------:R-:W-:Y:S06]  /*63a0*/  BRA `(.L_x_1650) ;  /* 0x00000000006c7947 */ /* 0x000fec0003800000 */
.L_x_1649:
        /* <DEDUP_REMOVED lines=16> */
.L_x_1677:
[----:B------:R-:W-:Y:S01]  /*64b0*/  PRMT R27, RZ, 0x7610, R27 ;  /* 0x00007610ff1b7816 */ /* 0x000fe2000000001b */
[----:B------:R-:W-:Y:S06]  /*64c0*/  BRA `(.L_x_1650) ;  /* 0x0000000000247947 */ /* 0x000fec0003800000 */
.L_x_1674:
[----:B------:R-:W2:Y:S02]  /*64d0*/  LDG.E.64 R4, desc[UR36][R4.64] ;  /* 0x0000002404047981 */ /* 0x000ea4000c1e1b00 */
[----:B--2---:R-:W0:Y:S02]  /*64e0*/  I2F.U64 R0, R4 ;  /* 0x0000000400007312 */ /* 0x004e240000301000 */
[----:B0-----:R-:W-:-:S04]  /*64f0*/  F2FP.F16.F32.PACK_AB R0, RZ, R0 ;  /* 0x00000000ff00723e */ /* 0x001fc800000000ff */
[----:B------:R-:W-:Y:S01]  /*6500*/  PRMT R27, R0, 0x7610, R27 ;  /* 0x00007610001b7816 */ /* 0x000fe2000000001b */
[----:B------:R-:W-:Y:S06]  /*6510*/  BRA `(.L_x_1650) ;  /* 0x0000000000107947 */ /* 0x000fec0003800000 */
.L_x_1673:
[----:B------:R-:W2:Y:S02]  /*6520*/  LDG.E R4, desc[UR36][R4.64] ;  /* 0x0000002404047981 */ /* 0x000ea4000c1e1900 */
[----:B--2---:R-:W-:-:S04]  /*6530*/  I2FP.F32.U32 R0, R4 ;  /* 0x0000000400007245 */ /* 0x004fc80000201000 */
[----:B------:R-:W-:-:S04]  /*6540*/  F2FP.F16.F32.PACK_AB R0, RZ, R0 ;  /* 0x00000000ff00723e */ /* 0x000fc800000000ff */
[----:B------:R-:W-:-:S07]  /*6550*/  PRMT R27, R0, 0x7610, R27 ;  /* 0x00007610001b7816 */ /* 0x000fce000000001b */
.L_x_1650:
[----:B------:R-:W-:-:S07]  /*6560*/  VIADD R26, R26, 0x80 ;  /* 0x000000801a1a7836 */ /* 0x000fce0000000000 */
.L_x_1611:
[----:B------:R-:W-:Y:S05]  /*6570*/  BSYNC B6 ;  /* 0x0000000000067941 */ /* 0x000fea0003800000 */
.L_x_1610:
        /* <DEDUP_REMOVED lines=26> */
.L_x_1683:
[----:B------:R-:W2:Y:S02]  /*6720*/  LDG.E.U8 R4, desc[UR36][R4.64] ;  /* 0x0000002404047981 */ /* 0x000ea4000c1e1100 */
[----:B--2---:R-:W-:-:S04]  /*6730*/  I2FP.F32.U32 R0, R4 ;  /* 0x0000000400007245 */ /* 0x004fc80000201000 */
[----:B------:R-:W-:-:S04]  /*6740*/  F2FP.F16.F32.PACK_AB R0, RZ, R0 ;  /* 0x00000000ff00723e */ /* 0x000fc800000000ff */
[----:B------:R-:W-:Y:S01]  /*6750*/  PRMT R16, R0, 0x7610, R16 ;  /* 0x0000761000107816 */ /* 0x000fe20000000010 */
[----:B------:R-:W-:Y:S06]  /*6760*/  BRA `(.L_x_1685) ;  /* 0x0000000c00bc7947 */ /* 0x000fec0003800000 */
.L_x_1682:
        /* <DEDUP_REMOVED lines=11> */
.L_x_1687:
[----:B------:R-:W2:Y:S02]  /*6820*/  LDG.E R4, desc[UR36][R4.64] ;  /* 0x0000002404047981 */ /* 0x000ea4000c1e1900 */
[----:B--2---:R-:W-:-:S04]  /*6830*/  I2FP.F32.S32 R0, R4 ;  /* 0x0000000400007245 */ /* 0x004fc80000201400 */
[----:B------:R-:W-:-:S04]  /*6840*/  F2FP.F16.F32.PACK_AB R0, RZ, R0 ;  /* 0x00000000ff00723e */ /* 0x000fc800000000ff */
[----:B------:R-:W-:Y:S01]  /*6850*/  PRMT R16, R0, 0x7610, R16 ;  /* 0x0000761000107816 */ /* 0x000fe20000000010 */
[----:B------:R-:W-:Y:S06]  /*6860*/  BRA `(.L_x_1685) ;  /* 0x0000000c007c7947 */ /* 0x000fec0003800000 */
.L_x_1686:
[----:B------:R-:W2:Y:S02]  /*6870*/  LDG.E.U16 R4, desc[UR36][R4.64] ;  /* 0x0000002404047981 */ /* 0x000ea4000c1e1500 */
[----:B--2---:R-:W0:Y:S02]  /*6880*/  I2F.S16 R0, R4 ;  /* 0x0000000400007306 */ /* 0x004e240000101400 */
[----:B0-----:R-:W-:-:S04]  /*6890*/  F2FP.F16.F32.PACK_AB R0, RZ, R0 ;  /* 0x00000000ff00723e */ /* 0x001fc800000000ff */
[----:B------:R-:W-:Y:S01]  /*68a0*/  PRMT R16, R0, 0x7610, R16 ;  /* 0x0000761000107816 */ /* 0x000fe20000000010 */
[----:B------:R-:W-:Y:S06]  /*68b0*/  BRA `(.L_x_1685) ;  /* 0x0000000c00687947 */ /* 0x000fec0003800000 */
.L_x_1681:
        /* <DEDUP_REMOVED lines=9> */
.L_x_1689:
[----:B------:R0:W5:Y:S01]  /*6950*/  LDG.E.U16 R16, desc[UR36][R4.64] ;  /* 0x0000002404107981 */ /* 0x000162000c1e1500 */
[----:B------:R-:W-:Y:S05]  /*6960*/  BRA `(.L_x_1685) ;  /* 0x0000000c003c7947 */ /* 0x000fea0003800000 */
.L_x_1688:
        /* <DEDUP_REMOVED lines=9> */
.L_x_1691:
[----:B------:R1:W5:Y:S01]  /*6a00*/  LDG.E.U16 R16, desc[UR36][R4.64] ;  /* 0x0000002404107981 */ /* 0x000362000c1e1500 */
[----:B------:R-:W-:Y:S05]  /*6a10*/  BRA `(.L_x_1685) ;  /* 0x0000000c00107947 */ /* 0x000fea0003800000 */
.L_x_1690:
        /* <DEDUP_REMOVED lines=9> */
.L_x_1680:
        /* <DEDUP_REMOVED lines=14> */
.L_x_1694:
        /* <DEDUP_REMOVED lines=9> */
.L_x_1693:
        /* <DEDUP_REMOVED lines=28> */
.L_x_1696:
        /* <DEDUP_REMOVED lines=15> */
.L_x_1695:
[----:B------:R-:W2:Y:S02]  /*6ed0*/  LDG.E.U16 R0, desc[UR36][R4.64] ;  /* 0x0000002404007981 */ /* 0x000ea4000c1e1500 */
[----:B--2---:R-:W-:-:S05]  /*6ee0*/  IMAD.U32 R0, R0, 0x10000, RZ ;  /* 0x0001000000007824 */ /* 0x004fca00078e00ff */
[----:B------:R-:W-:-:S04]  /*6ef0*/  F2FP.F16.F32.PACK_AB R0, RZ, R0 ;  /* 0x00000000ff00723e */ /* 0x000fc800000000ff */
[----:B------:R-:W-:Y:S01]  /*6f00*/  PRMT R16, R0, 0x7610, R16 ;  /* 0x0000761000107816 */ /* 0x000fe20000000010 */
[----:B------:R-:W-:Y:S06]  /*6f10*/  BRA `(.L_x_1685) ;  /* 0x0000000400d07947 */ /* 0x000fec0003800000 */
.L_x_1692:
        /* <DEDUP_REMOVED lines=13> */
.L_x_1699:
        /* <DEDUP_REMOVED lines=21> */
.L_x_1703:
[----:B------:R-:W-:Y:S05]  /*7140*/  BSYNC B1 ;  /* 0x0000000000017941 */ /* 0x000fea0003800000 */
.L_x_1702:
[----:B------:R-:W-:Y:S01]  /*7150*/  LEA R5, R0, 0x3b800000, 0x17 ;  /* 0x3b80000000057811 */ /* 0x000fe200078eb8ff */
[----:B------:R-:W-:-:S05]  /*7160*/  IMAD.SHL.U32 R0, R3, 0x100000, RZ ;  /* 0x0010000003007824 */ /* 0x000fca00078e00ff */
[----:B------:R-:W-:-:S07]  /*7170*/  LOP3.LUT R0, R5, R0, R6, 0xfe, !PT ;  /* 0x0000000005007212 */ /* 0x000fce00078efe06 */
.L_x_1701:
[----:B------:R-:W-:Y:S05]  /*7180*/  BSYNC B0 ;  /* 0x0000000000007941 */ /* 0x000fea0003800000 */
.L_x_1700:
[----:B------:R-:W-:-:S04]  /*7190*/  F2FP.F16.F32.PACK_AB R0, RZ, R0 ;  /* 0x00000000ff00723e */ /* 0x000fc800000000ff */
[----:B------:R-:W-:Y:S01]  /*71a0*/  PRMT R16, R0, 0x7610, R16 ;  /* 0x0000761000107816 */ /* 0x000fe20000000010 */
[----:B------:R-:W-:Y:S06]  /*71b0*/  BRA `(.L_x_1685) ;  /* 0x0000000400287947 */ /* 0x000fec0003800000 */
.L_x_1698:
        /* <DEDUP_REMOVED lines=21> */
.L_x_1707:
[----:B------:R-:W-:Y:S05]  /*7310*/  BSYNC B1 ;  /* 0x0000000000017941 */ /* 0x000fea0003800000 */
.L_x_1706:
[----:B------:R-:W-:Y:S01]  /*7320*/  LEA R5, R0, 0x37800000, 0x17 ;  /* 0x3780000000057811 */ /* 0x000fe200078eb8ff */
[----:B------:R-:W-:-:S05]  /*7330*/  IMAD.SHL.U32 R0, R3, 0x200000, RZ ;  /* 0x0020000003007824 */ /* 0x000fca00078e00ff */
[----:B------:R-:W-:-:S07]  /*7340*/  LOP3.LUT R0, R5, R0, R6, 0xfe, !PT ;  /* 0x0000000005007212 */ /* 0x000fce00078efe06 */
.L_x_1705:
[----:B------:R-:W-:Y:S05]  /*7350*/  BSYNC B0 ;  /* 0x0000000000007941 */ /* 0x000fea0003800000 */
.L_x_1704:
[----:B------:R-:W-:-:S04]  /*7360*/  F2FP.F16.F32.PACK_AB R0, RZ, R0 ;  /* 0x00000000ff00723e */ /* 0x000fc800000000ff */
[----:B------:R-:W-:Y:S01]  /*7370*/  PRMT R16, R0, 0x7610, R16 ;  /* 0x0000761000107816 */ /* 0x000fe20000000010 */
[----:B------:R-:W-:Y:S06]  /*7380*/  BRA `(.L_x_1685) ;  /* 0x0000000000b47947 */ /* 0x000fec0003800000 */
.L_x_1697:
        /* <DEDUP_REMOVED lines=14> */
.L_x_1711:
[----:B------:R-:W-:Y:S05]  /*7470*/  BSYNC B0 ;  /* 0x0000000000007941 */ /* 0x000fea0003800000 */
.L_x_1710:
[----:B------:R-:W-:-:S04]  /*7480*/  F2FP.F16.F32.PACK_AB R0, RZ, R0 ;  /* 0x00000000ff00723e */ /* 0x000fc800000000ff */
[----:B------:R-:W-:Y:S01]  /*7490*/  PRMT R16, R0, 0x7610, R16 ;  /* 0x0000761000107816 */ /* 0x000fe20000000010 */
[----:B------:R-:W-:Y:S06]  /*74a0*/  BRA `(.L_x_1685) ;  /* 0x00000000006c7947 */ /* 0x000fec0003800000 */
.L_x_1684:
        /* <DEDUP_REMOVED lines=16> */
.L_x_1712:
[----:B------:R-:W-:Y:S01]  /*75b0*/  PRMT R16, RZ, 0x7610, R16 ;  /* 0x00007610ff107816 */ /* 0x000fe20000000010 */
[----:B------:R-:W-:Y:S06]  /*75c0*/  BRA `(.L_x_1685) ;  /* 0x0000000000247947 */ /* 0x000fec0003800000 */
.L_x_1709:
[----:B------:R-:W2:Y:S02]  /*75d0*/  LDG.E.64 R4, desc[UR36][R4.64] ;  /* 0x0000002404047981 */ /* 0x000ea4000c1e1b00 */
[----:B--2---:R-:W0:Y:S02]  /*75e0*/  I2F.U64 R0, R4 ;  /* 0x0000000400007312 */ /* 0x004e240000301000 */
[----:B0-----:R-:W-:-:S04]  /*75f0*/  F2FP.F16.F32.PACK_AB R0, RZ, R0 ;  /* 0x00000000ff00723e */ /* 0x001fc800000000ff */
[----:B------:R-:W-:Y:S01]  /*7600*/  PRMT R16, R0, 0x7610, R16 ;  /* 0x0000761000107816 */ /* 0x000fe20000000010 */
[----:B------:R-:W-:Y:S06]  /*7610*/  BRA `(.L_x_1685) ;  /* 0x0000000000107947 */ /* 0x000fec0003800000 */
.L_x_1708:
[----:B------:R-:W2:Y:S02]  /*7620*/  LDG.E R4, desc[UR36][R4.64] ;  /* 0x0000002404047981 */ /* 0x000ea4000c1e1900 */
[----:B--2---:R-:W-:-:S04]  /*7630*/  I2FP.F32.U32 R0, R4 ;  /* 0x0000000400007245 */ /* 0x004fc80000201000 */
[----:B------:R-:W-:-:S04]  /*7640*/  F2FP.F16.F32.PACK_AB R0, RZ, R0 ;  /* 0x00000000ff00723e */ /* 0x000fc800000000ff */
[----:B------:R-:W-:-:S07]  /*7650*/  PRMT R16, R0, 0x7610, R16 ;  /* 0x0000761000107816 */ /* 0x000fce0000000010 */
.L_x_1685:
        /* <DEDUP_REMOVED lines=22> */
.L_x_1716:
[----:B------:R-:W2:Y:S02]  /*77c0*/  LDG.E.U8 R4, desc[UR36][R4.64] ;  /* 0x0000002404047981 */ /* 0x000ea4000c1e1100 */
[----:B--2---:R-:W-:-:S04]  /*77d0*/  I2FP.F32.U32 R0, R4 ;  /* 0x0000000400007245 */ /* 0x004fc80000201000 */
[----:B------:R-:W-:-:S04]  /*77e0*/  F2FP.F16.F32.PACK_AB R0, RZ, R0 ;  /* 0x00000000ff00723e */ /* 0x000fc800000000ff */
[----:B------:R-:W-:Y:S01]  /*77f0*/  PRMT R3, R0, 0x7610, R3 ;  /* 0x0000761000037816 */ /* 0x000fe20000000003 */
[----:B------:R-:W-:Y:S06]  /*7800*/  BRA `(.L_x_1679) ;  /* 0x0000000c00bc7947 */ /* 0x000fec0003800000 */
.L_x_1715:
        /* <DEDUP_REMOVED lines=11> */
.L_x_1719:
[----:B------:R-:W2:Y:S02]  /*78c0*/  LDG.E R4, desc[UR36][R4.64] ;  /* 0x0000002404047981 */ /* 0x000ea4000c1e1900 */
[----:B--2---:R-:W-:-:S04]  /*78d0*/  I2FP.F32.S32 R0, R4 ;  /* 0x0000000400007245 */ /* 0x004fc80000201400 */
[----:B------:R-:W-:-:S04]  /*78e0*/  F2FP.F16.F32.PACK_AB R0, RZ, R0 ;  /* 0x00000000ff00723e */ /* 0x000fc800000000ff */
[----:B------:R-:W-:Y:S01]  /*78f0*/  PRMT R3, R0, 0x7610, R3 ;  /* 0x0000761000037816 */ /* 0x000fe20000000003 */
[----:B------:R-:W-:Y:S06]  /*7900*/  BRA `(.L_x_1679) ;  /* 0x0000000c007c7947 */ /* 0x000fec0003800000 */
.L_x_1718:
[----:B------:R-:W2:Y:S02]  /*7910*/  LDG.E.U16 R4, desc[UR36][R4.64] ;  /* 0x0000002404047981 */ /* 0x000ea4000c1e1500 */
[----:B--2---:R-:W0:Y:S02]  /*7920*/  I2F.S16 R0, R4 ;  /* 0x0000000400007306 */ /* 0x004e240000101400 */
[----:B0-----:R-:W-:-:S04]  /*7930*/  F2FP.F16.F32.PACK_AB R0, RZ, R0 ;  /* 0x00000000ff00723e */ /* 0x001fc800000000ff */
[----:B------:R-:W-:Y:S01]  /*7940*/  PRMT R3, R0, 0x7610, R3 ;  /* 0x0000761000037816 */ /* 0x000fe20000000003 */
[----:B------:R-:W-:Y:S06]  /*7950*/  BRA `(.L_x_1679) ;  /* 0x0000000c00687947 */ /* 0x000fec0003800000 */
.L_x_1714:
        /* <DEDUP_REMOVED lines=9> */
.L_x_1721:
[----:B------:R2:W5:Y:S01]  /*79f0*/  LDG.E.U16 R3, desc[UR36][R4.64] ;  /* 0x0000002404037981 */ /* 0x000562000c1e1500 */
[----:B------:R-:W-:Y:S05]  /*7a00*/  BRA `(.L_x_1679) ;  /* 0x0000000c003c7947 */ /* 0x000fea0003800000 */
.L_x_1720:
        /* <DEDUP_REMOVED lines=9> */
.L_x_1723:
[----:B------:R3:W5:Y:S01]  /*7aa0*/  LDG.E.U16 R3, desc[UR36][R4.64] ;  /* 0x0000002404037981 */ /* 0x000762000c1e1500 */
[----:B------:R-:W-:Y:S05]  /*7ab0*/  BRA `(.L_x_1679) ;  /* 0x0000000c00107947 */ /* 0x000fea0003800000 */
.L_x_1722:
        /* <DEDUP_REMOVED lines=9> */
.L_x_1713:
        /* <DEDUP_REMOVED lines=14> */
.L_x_1726:
        /* <DEDUP_REMOVED lines=9> */
.L_x_1725:
        /* <DEDUP_REMOVED lines=28> */
.L_x_1728:
        /* <DEDUP_REMOVED lines=15> */
.L_x_1727:
[----:B------:R-:W2:Y:S02]  /*7f70*/  LDG.E.U16 R0, desc[UR36][R4.64] ;  /* 0x0000002404007981 */ /* 0x000ea4000c1e1500 */
[----:B--2---:R-:W-:-:S05]  /*7f80*/  IMAD.U32 R0, R0, 0x10000, RZ ;  /* 0x0001000000007824 */ /* 0x004fca00078e00ff */
[----:B------:R-:W-:-:S04]  /*7f90*/  F2FP.F16.F32.PACK_AB R0, RZ, R0 ;  /* 0x00000000ff00723e */ /* 0x000fc800000000ff */
[----:B------:R-:W-:Y:S01]  /*7fa0*/  PRMT R3, R0, 0x7610, R3 ;  /* 0x0000761000037816 */ /* 0x000fe20000000003 */
[----:B------:R-:W-:Y:S06]  /*7fb0*/  BRA `(.L_x_1679) ;  /* 0x0000000400d07947 */ /* 0x000fec0003800000 */
.L_x_1724:
        /* <DEDUP_REMOVED lines=13> */
.L_x_1731:
        /* <DEDUP_REMOVED lines=21> */
.L_x_1735:
[----:B------:R-:W-:Y:S05]  /*81e0*/  BSYNC B1 ;  /* 0x0000000000017941 */ /* 0x000fea0003800000 */
.L_x_1734:
[----:B------:R-:W-:Y:S01]  /*81f0*/  LEA R5, R0, 0x3b800000, 0x17 ;  /* 0x3b80000000057811 */ /* 0x000fe200078eb8ff */
[----:B------:R-:W-:-:S05]  /*8200*/  IMAD.SHL.U32 R0, R3, 0x100000, RZ ;  /* 0x0010000003007824 */ /* 0x000fca00078e00ff */
[----:B------:R-:W-:-:S07]  /*8210*/  LOP3.LUT R0, R5, R0, R6, 0xfe, !PT ;  /* 0x0000000005007212 */ /* 0x000fce00078efe06 */
.L_x_1733:
[----:B------:R-:W-:Y:S05]  /*8220*/  BSYNC B0 ;  /* 0x0000000000007941 */ /* 0x000fea0003800000 */
.L_x_1732:
[----:B------:R-:W-:-:S04]  /*8230*/  F2FP.F16.F32.PACK_AB R0, RZ, R0 ;  /* 0x00000000ff00723e */ /* 0x000fc800000000ff */
[----:B------:R-:W-:Y:S01]  /*8240*/  PRMT R3, R0, 0x7610, R3 ;  /* 0x0000761000037816 */ /* 0x000fe20000000003 */
[----:B------:R-:W-:Y:S06]  /*8250*/  BRA `(.L_x_1679) ;  /* 0x0000000400287947 */ /* 0x000fec0003800000 */
.L_x_1730:
        /* <DEDUP_REMOVED lines=21> */
.L_x_1739:
[----:B------:R-:W-:Y:S05]  /*83b0*/  BSYNC B1 ;  /* 0x0000000000017941 */ /* 0x000fea0003800000 */
.L_x_1738:
[----:B------:R-:W-:Y:S01]  /*83c0*/  LEA R5, R0, 0x37800000, 0x17 ;  /* 0x3780000000057811 */ /* 0x000fe200078eb8ff */
[----:B------:R-:W-:-:S05]  /*83d0*/  IMAD.SHL.U32 R0, R3, 0x200000, RZ ;  /* 0x0020000003007824 */ /* 0x000fca00078e00ff */
[----:B------:R-:W-:-:S07]  /*83e0*/  LOP3.LUT R0, R5, R0, R6, 0xfe, !PT ;  /* 0x0000000005007212 */ /* 0x000fce00078efe06 */
.L_x_1737:
[----:B------:R-:W-:Y:S05]  /*83f0*/  BSYNC B0 ;  /* 0x0000000000007941 */ /* 0x000fea0003800000 */
.L_x_1736:
[----:B------:R-:W-:-:S04]  /*8400*/  F2FP.F16.F32.PACK_AB R0, RZ, R0 ;  /* 0x00000000ff00723e */ /* 0x000fc800000000ff */
[----:B------:R-:W-:Y:S01]  /*8410*/  PRMT R3, R0, 0x7610, R3 ;  /* 0x0000761000037816 */ /* 0x000fe20000000003 */
[----:B------:R-:W-:Y:S06]  /*8420*/  BRA `(.L_x_1679) ;  /* 0x0000000000b47947 */ /* 0x000fec0003800000 */
.L_x_1729:
        /* <DEDUP_REMOVED lines=14> */
.L_x_1743:
[----:B------:R-:W-:Y:S05]  /*8510*/  BSYNC B0 ;  /* 0x0000000000007941 */ /* 0x000fea0003800000 */
.L_x_1742:
[----:B------:R-:W-:-:S04]  /*8520*/  F2FP.F16.F32.PACK_AB R0, RZ, R0 ;  /* 0x00000000ff00723e */ /* 0x000fc800000000ff */
[----:B------:R-:W-:Y:S01]  /*8530*/  PRMT R3, R0, 0x7610, R3 ;  /* 0x0000761000037816 */ /* 0x000fe20000000003 */
[----:B------:R-:W-:Y:S06]  /*8540*/  BRA `(.L_x_1679) ;  /* 0x00000000006c7947 */ /* 0x000fec0003800000 */
.L_x_1717:
        /* <DEDUP_REMOVED lines=16> */
.L_x_1744:
[----:B------:R-:W-:Y:S01]  /*8650*/  PRMT R3, RZ, 0x7610, R3 ;  /* 0x00007610ff037816 */ /* 0x000fe20000000003 */
[----:B------:R-:W-:Y:S06]  /*8660*/  BRA `(.L_x_1679) ;  /* 0x0000000000247947 */ /* 0x000fec0003800000 */
.L_x_1741:
[----:B------:R-:W2:Y:S02]  /*8670*/  LDG.E.64 R4, desc[UR36][R4.64] ;  /* 0x0000002404047981 */ /* 0x000ea4000c1e1b00 */
[----:B--2---:R-:W0:Y:S02]  /*8680*/  I2F.U64 R0, R4 ;  /* 0x0000000400007312 */ /* 0x004e240000301000 */
[----:B0-----:R-:W-:-:S04]  /*8690*/  F2FP.F16.F32.PACK_AB R0, RZ, R0 ;  /* 0x00000000ff00723e */ /* 0x001fc800000000ff */
[----:B------:R-:W-:Y:S01]  /*86a0*/  PRMT R3, R0, 0x7610, R3 ;  /* 0x0000761000037816 */ /* 0x000fe20000000003 */
[----:B------:R-:W-:Y:S06]  /*86b0*/  BRA `(.L_x_1679) ;  /* 0x0000000000107947 */ /* 0x000fec0003800000 */
.L_x_1740:
[----:B------:R-:W2:Y:S02]  /*86c0*/  LDG.E R4, desc[UR36][R4.64] ;  /* 0x0000002404047981 */ /* 0x000ea4000c1e1900 */
[----:B--2---:R-:W-:-:S04]  /*86d0*/  I2FP.F32.U32 R0, R4 ;  /* 0x0000000400007245 */ /* 0x004fc80000201000 */
[----:B------:R-:W-:-:S04]  /*86e0*/  F2FP.F16.F32.PACK_AB R0, RZ, R0 ;  /* 0x00000000ff00723e */ /* 0x000fc800000000ff */
[----:B------:R-:W-:-:S07]  /*86f0*/  PRMT R3, R0, 0x7610, R3 ;  /* 0x0000761000037816 */ /* 0x000fce0000000003 */
.L_x_1679:
[----:B------:R-:W-:Y:S05]  /*8700*/  BSYNC B6 ;  /* 0x0000000000067941 */ /* 0x000fea0003800000 */
.L_x_1678:
[----:B------:R-:W4:Y:S01]  /*8710*/  S2R R24, SR_TID.X ;  /* 0x0000000000187919 */ /* 0x000f220000002100 */
[----:B------:R-:W-:Y:S01]  /*8720*/  BSSY B0, `(.L_x_1745) ;  /* 0x0000030000007945 */ /* 0x000fe20003800000 */
[----:B----4-:R-:W-:-:S13]  /*8730*/  ISETP.GE.AND P0, PT, R24, R23, PT ;  /* 0x000000171800720c */ /* 0x010fda0003f06270 */
[----:B------:R-:W-:Y:S05]  /*8740*/  @P0 BRA `(.L_x_1746) ;  /* 0x0000000000b40947 */ /* 0x000fea0003800000 */
[----:B-----5:R-:W-:Y:S01]  /*8750*/  HADD2.F32 R18, -RZ, R18.H0_H0 ;  /* 0x20000012ff127230 */ /* 0x020fe20000004100 */
[----:B------:R-:W-:Y:S01]  /*8760*/  BSSY B1, `(.L_x_1747) ;  /* 0x0000024000017945 */ /* 0x000fe20003800000 */
[----:B------:R-:W-:Y:S02]  /*8770*/  IMAD.MOV.U32 R7, RZ, RZ, 0x3e800000 ;  /* 0x3e800000ff077424 */ /* 0x000fe400078e00ff */
[----:B------:R-:W-:Y:S02]  /*8780*/  IMAD.MOV.U32 R9, RZ, RZ, 0x3d39bf78 ;  /* 0x3d39bf78ff097424 */ /* 0x000fe400078e00ff */
[----:B------:R-:W-:-:S06]  /*8790*/  FMUL.FTZ R0, R18, 1.4426950216293334961 ;  /* 0x3fb8aa3b12007820 */ /* 0x000fcc0000410000 */
[----:B------:R-:W0:Y:S02]  /*87a0*/  MUFU.EX2 R0, R0 ;  /* 0x0000000000007308 */ /* 0x000e240000000800 */
[C---:B0123--:R-:W-:Y:S01]  /*87b0*/  FADD.FTZ.RZ R4, R0.reuse, 1 ;  /* 0x3f80000000047421 */ /* 0x04ffe2000001c000 */
        /* <DEDUP_REMOVED lines=30> */
.L_x_1748:
[----:B------:R-:W-:Y:S05]  /*89a0*/  BSYNC B1 ;  /* 0x0000000000017941 */ /* 0x000fea0003800000 */
.L_x_1747:
[----:B------:R-:W0:Y:S01]  /*89b0*/  MUFU.TANH R4, R4 ;  /* 0x0000000400047308 */ /* 0x000e220000002400 */
[----:B------:R-:W-:Y:S01]  /*89c0*/  FMUL.FTZ R9, R18, R9 ;  /* 0x0000000912097220 */ /* 0x000fe20000410000 */
[----:B------:R-:W-:Y:S02]  /*89d0*/  HADD2.F32 R0, -RZ, R19.H0_H0 ;  /* 0x20000013ff007230 */ /* 0x000fe40000004100 */
[----:B0-----:R-:W-:-:S04]  /*89e0*/  FFMA.FTZ R5, -R4, R4, 1 ;  /* 0x3f80000004057423 */ /* 0x001fc80000010104 */
[----:B------:R-:W-:-:S04]  /*89f0*/  FFMA.FTZ R5, R5, R9, R4 ;  /* 0x0000000905057223 */ /* 0x000fc80000010004 */
[----:B------:R-:W-:-:S05]  /*8a00*/  FMUL.FTZ R0, R0, R5 ;  /* 0x0000000500007220 */ /* 0x000fca0000410000 */
[----:B------:R-:W-:-:S07]  /*8a10*/  F2FP.F16.F32.PACK_AB R0, RZ, R0 ;  /* 0x00000000ff00723e */ /* 0x000fce00000000ff */
.L_x_1746:
[----:B------:R-:W-:Y:S05]  /*8a20*/  BSYNC B0 ;  /* 0x0000000000007941 */ /* 0x000fea0003800000 */
.L_x_1745:
[----:B-----5:R-:W-:Y:S01]  /*8a30*/  VIADD R18, R24, 0x80 ;  /* 0x0000008018127836 */ /* 0x020fe20000000000 */
[----:B------:R-:W-:Y:S04]  /*8a40*/  BSSY B0, `(.L_x_1749) ;  /* 0x0000030000007945 */ /* 0x000fe80003800000 */
[----:B------:R-:W-:-:S13]  /*8a50*/  ISETP.GE.AND P1, PT, R18, R23, PT ;  /* 0x000000171200720c */ /* 0x000fda0003f26270 */
[----:B------:R-:W-:Y:S05]  /*8a60*/  @P1 BRA `(.L_x_1750) ;  /* 0x0000000000b41947 */ /* 0x000fea0003800000 */
[----:B------:R-:W-:Y:S01]  /*8a70*/  HADD2.F32 R17, -RZ, R17.H0_H0 ;  /* 0x20000011ff117230 */ /* 0x000fe20000004100 */
[----:B------:R-:W-:Y:S01]  /*8a80*/  BSSY B1, `(.L_x_1751) ;  /* 0x0000024000017945 */ /* 0x000fe20003800000 */
[----:B------:R-:W-:Y:S02]  /*8a90*/  IMAD.MOV.U32 R8, RZ, RZ, 0x3e800000 ;  /* 0x3e800000ff087424 */ /* 0x000fe400078e00ff */
[----:B------:R-:W-:Y:S02]  /*8aa0*/  IMAD.MOV.U32 R9, RZ, RZ, 0x3d39bf78 ;  /* 0x3d39bf78ff097424 */ /* 0x000fe400078e00ff */
[----:B0123--:R-:W-:-:S06]  /*8ab0*/  FMUL.FTZ R4, R17, 1.4426950216293334961 ;  /* 0x3fb8aa3b11047820 */ /* 0x00ffcc0000410000 */
        /* <DEDUP_REMOVED lines=32> */
.L_x_1752:
[----:B------:R-:W-:Y:S05]  /*8cc0*/  BSYNC B1 ;  /* 0x0000000000017941 */ /* 0x000fea0003800000 */
.L_x_1751:
[----:B------:R-:W0:Y:S01]  /*8cd0*/  MUFU.TANH R5, R5 ;  /* 0x0000000500057308 */ /* 0x000e220000002400 */
[----:B------:R-:W-:Y:S01]  /*8ce0*/  FMUL.FTZ R10, R17, R10 ;  /* 0x0000000a110a7220 */ /* 0x000fe20000410000 */
[----:B------:R-:W-:Y:S02]  /*8cf0*/  HADD2.F32 R7, -RZ, R22.H0_H0 ;  /* 0x20000016ff077230 */ /* 0x000fe40000004100 */
[----:B0-----:R-:W-:-:S04]  /*8d00*/  FFMA.FTZ R4, -R5, R5, 1 ;  /* 0x3f80000005047423 */ /* 0x001fc80000010105 */
[----:B------:R-:W-:-:S04]  /*8d10*/  FFMA.FTZ R4, R4, R10, R5 ;  /* 0x0000000a04047223 */ /* 0x000fc80000010005 */
[----:B------:R-:W-:-:S05]  /*8d20*/  FMUL.FTZ R22, R7, R4 ;  /* 0x0000000407167220 */ /* 0x000fca0000410000 */
[----:B------:R-:W-:-:S07]  /*8d30*/  F2FP.F16.F32.PACK_AB R22, RZ, R22 ;  /* 0x00000016ff16723e */ /* 0x000fce00000000ff */
.L_x_1750:
[----:B------:R-:W-:Y:S05]  /*8d40*/  BSYNC B0 ;  /* 0x0000000000007941 */ /* 0x000fea0003800000 */
.L_x_1749:
[----:B0123--:R-:W-:Y:S01]  /*8d50*/  VIADD R4, R24, 0x100 ;  /* 0x0000010018047836 */ /* 0x00ffe20000000000 */
[----:B------:R-:W-:Y:S04]  /*8d60*/  BSSY B0, `(.L_x_1753) ;  /* 0x0000030000007945 */ /* 0x000fe80003800000 */
[----:B------:R-:W-:-:S13]  /*8d70*/  ISETP.GE.AND P1, PT, R4, R23, PT ;  /* 0x000000170400720c */ /* 0x000fda0003f26270 */
[----:B------:R-:W-:Y:S05]  /*8d80*/  @P1 BRA `(.L_x_1754) ;  /* 0x0000000000b41947 */ /* 0x000fea0003800000 */
[----:B------:R-:W-:Y:S01]  /*8d90*/  HADD2.F32 R27, -RZ, R27.H0_H0 ;  /* 0x2000001bff1b7230 */ /* 0x000fe20000004100 */
[----:B------:R-:W-:Y:S01]  /*8da0*/  BSSY B1, `(.L_x_1755) ;  /* 0x0000024000017945 */ /* 0x000fe20003800000 */
[----:B------:R-:W-:Y:S02]  /*8db0*/  IMAD.MOV.U32 R8, RZ, RZ, 0x3e800000 ;  /* 0x3e800000ff087424 */ /* 0x000fe400078e00ff */
[----:B------:R-:W-:Y:S02]  /*8dc0*/  IMAD.MOV.U32 R9, RZ, RZ, 0x3d39bf78 ;  /* 0x3d39bf78ff097424 */ /* 0x000fe400078e00ff */
[----:B------:R-:W-:-:S06]  /*8dd0*/  FMUL.FTZ R4, R27, 1.4426950216293334961 ;  /* 0x3fb8aa3b1b047820 */ /* 0x000fcc0000410000 */
        /* <DEDUP_REMOVED lines=32> */
.L_x_1756:
[----:B------:R-:W-:Y:S05]  /*8fe0*/  BSYNC B1 ;  /* 0x0000000000017941 */ /* 0x000fea0003800000 */
.L_x_1755:
[----:B------:R-:W0:Y:S01]  /*8ff0*/  MUFU.TANH R5, R5 ;  /* 0x0000000500057308 */ /* 0x000e220000002400 */
[----:B------:R-:W-:Y:S01]  /*9000*/  FMUL.FTZ R10, R27, R10 ;  /* 0x0000000a1b0a7220 */ /* 0x000fe20000410000 */
[----:B------:R-:W-:Y:S02]  /*9010*/  HADD2.F32 R17, -RZ, R2.H0_H0 ;  /* 0x20000002ff117230 */ /* 0x000fe40000004100 */
[----:B0-----:R-:W-:-:S04]  /*9020*/  FFMA.FTZ R4, -R5, R5, 1 ;  /* 0x3f80000005047423 */ /* 0x001fc80000010105 */
[----:B------:R-:W-:-:S04]  /*9030*/  FFMA.FTZ R4, R4, R10, R5 ;  /* 0x0000000a04047223 */ /* 0x000fc80000010005 */
[----:B------:R-:W-:-:S05]  /*9040*/  FMUL.FTZ R17, R17, R4 ;  /* 0x0000000411117220 */ /* 0x000fca0000410000 */
[----:B------:R-:W-:-:S07]  /*9050*/  F2FP.F16.F32.PACK_AB R17, RZ, R17 ;  /* 0x00000011ff11723e */ /* 0x000fce00000000ff */
.L_x_1754:
[----:B------:R-:W-:Y:S05]  /*9060*/  BSYNC B0 ;  /* 0x0000000000007941 */ /* 0x000fea0003800000 */
.L_x_1753:
[----:B------:R-:W-:Y:S01]  /*9070*/  VIADD R2, R24, 0x180 ;  /* 0x0000018018027836 */ /* 0x000fe20000000000 */
        /* <DEDUP_REMOVED lines=40> */
.L_x_1760:
[----:B------:R-:W-:Y:S05]  /*9300*/  BSYNC B1 ;  /* 0x0000000000017941 */ /* 0x000fea0003800000 */
.L_x_1759:
[----:B------:R-:W0:Y:S01]  /*9310*/  MUFU.TANH R4, R4 ;  /* 0x0000000400047308 */ /* 0x000e220000002400 */
[----:B------:R-:W-:Y:S01]  /*9320*/  FMUL.FTZ R8, R3, R8 ;  /* 0x0000000803087220 */ /* 0x000fe20000410000 */
[----:B------:R-:W-:Y:S02]  /*9330*/  HADD2.F32 R16, -RZ, R16.H0_H0 ;  /* 0x20000010ff107230 */ /* 0x000fe40000004100 */
[----:B0-----:R-:W-:-:S04]  /*9340*/  FFMA.FTZ R3, -R4, R4, 1 ;  /* 0x3f80000004037423 */ /* 0x001fc80000010104 */
[----:B------:R-:W-:-:S04]  /*9350*/  FFMA.FTZ R3, R3, R8, R4 ;  /* 0x0000000803037223 */ /* 0x000fc80000010004 */
[----:B------:R-:W-:-:S05]  /*9360*/  FMUL.FTZ R19, R16, R3 ;  /* 0x0000000310137220 */ /* 0x000fca0000410000 */
[----:B------:R-:W-:-:S07]  /*9370*/  F2FP.F16.F32.PACK_AB R19, RZ, R19 ;  /* 0x00000013ff13723e */ /* 0x000fce00000000ff */
.L_x_1758:
[----:B------:R-:W-:Y:S05]  /*9380*/  BSYNC B0 ;  /* 0x0000000000007941 */ /* 0x000fea0003800000 */
.L_x_1757:
[----:B------:R-:W0:Y:S01]  /*9390*/  LDC.U8 R16, c[0x0][0x240] ;  /* 0x00009000ff107b82 */ /* 0x000e220000000000 */
[----:B------:R-:W-:Y:S04]  /*93a0*/  BSSY B6, `(.L_x_1761) ;  /* 0x0000112000067945 */ /* 0x000fe80003800000 */
[----:B------:R-:W-:Y:S05]  /*93b0*/  @P0 BRA `(.L_x_1762) ;  /* 0x0000001000400947 */ /* 0x000fea0003800000 */
[----:B------:R-:W1:Y:S01]  /*93c0*/  LDC.64 R2, c[0x0][0x218] ;  /* 0x00008600ff027b82 */ /* 0x000e620000000a00 */
[----:B0-----:R-:W-:Y:S01]  /*93d0*/  PRMT R4, R16, 0x9910, RZ ;  /* 0x0000991010047816 */ /* 0x001fe200000000ff */
[----:B------:R-:W-:Y:S01]  /*93e0*/  IMAD R24, R25, 0x200, R24 ;  /* 0x0000020019187824 */ /* 0x000fe200078e0218 */
[----:B------:R-:W-:Y:S02]  /*93f0*/  ULDC UR4, c[0x0][0x244] ;  /* 0x0000910000047ab9 */ /* 0x000fe40000000800 */
[----:B------:R-:W-:Y:S01]  /*9400*/  ISETP.GT.AND P0, PT, R4, 0x9, PT ;  /* 0x000000090400780c */ /* 0x000fe20003f04270 */
[----:B------:R-:W-:-:S05]  /*9410*/  IMAD R5, R24, UR4, RZ ;  /* 0x0000000418057c24 */ /* 0x000fca000f8e02ff */
[----:B-1----:R-:W-:-:S05]  /*9420*/  IADD3 R2, P1, R5, R2, RZ ;  /* 0x0000000205027210 */ /* 0x002fca0007f3e0ff */
        /* <DEDUP_REMOVED lines=10> */
[----:B------:R-:W-:Y:S02]  /*94d0*/  HADD2.F32 R0, -RZ, R0.H0_H0 ;  /* 0x20000000ff007230 */ /* 0x000fe40000004100 */
[----:B------:R-:W-:Y:S02]  /*94e0*/  IMAD.MOV.U32 R24, RZ, RZ, R18 ;  /* 0x000000ffff187224 */ /* 0x000fe400078e0012 */
[----:B------:R-:W0:Y:S02]  /*94f0*/  F2I.FTZ.TRUNC.NTZ R5, R0 ;  /* 0x0000000000057305 */ /* 0x000e24000021f100 */
[----:B0-----:R0:W-:Y:S01]  /*9500*/  STG.E.U8 desc[UR36][R2.64], R5 ;  /* 0x0000000502007986 */ /* 0x0011e2000c101124 */
[----:B------:R-:W-:Y:S05]  /*9510*/  BRA `(.L_x_1762) ;  /* 0x0000000c00e87947 */ /* 0x000fea0003800000 */
.L_x_1766:
[----:B------:R-:W-:Y:S02]  /*9520*/  HADD2.F32 R5, -RZ, R0.H0_H0 ;  /* 0x20000000ff057230 */ /* 0x000fe40000004100 */
[----:B------:R-:W-:-:S04]  /*9530*/  IMAD.MOV.U32 R24, RZ, RZ, R18 ;  /* 0x000000ffff187224 */ /* 0x000fc800078e0012 */
[----:B------:R-:W0:Y:S02]  /*9540*/  F2I.S64.TRUNC R4, R5 ;  /* 0x0000000500047311 */ /* 0x000e24000020d900 */
[----:B0-----:R0:W-:Y:S01]  /*9550*/  STG.E.U8 desc[UR36][R2.64], R4 ;  /* 0x0000000402007986 */ /* 0x0011e2000c101124 */
[----:B------:R-:W-:Y:S05]  /*9560*/  BRA `(.L_x_1762) ;  /* 0x0000000c00d47947 */ /* 0x000fea0003800000 */
.L_x_1765:
[----:B------:R-:W-:-:S13]  /*9570*/  ISETP.NE.AND P0, PT, R4, 0x2, PT ;  /* 0x000000020400780c */ /* 0x000fda0003f05270 */
[----:B------:R-:W-:Y:S05]  /*9580*/  @!P0 BRA `(.L_x_1768) ;  /* 0x0000000000388947 */ /* 0x000fea0003800000 */
[----:B------:R-:W-:-:S13]  /*9590*/  ISETP.NE.AND P0, PT, R4, 0x3, PT ;  /* 0x000000030400780c */ /* 0x000fda0003f05270 */
[----:B------:R-:W-:Y:S05]  /*95a0*/  @!P0 BRA `(.L_x_1769) ;  /* 0x00000000001c8947 */ /* 0x000fea0003800000 */
[----:B------:R-:W-:-:S13]  /*95b0*/  ISETP.NE.AND P0, PT, R4, 0x4, PT ;  /* 0x000000040400780c */ /* 0x000fda0003f05270 */
[----:B------:R-:W-:Y:S05]  /*95c0*/  @P0 BRA `(.L_x_1767) ;  /* 0x0000000c00500947 */ /* 0x000fea0003800000 */
[----:B------:R-:W-:Y:S02]  /*95d0*/  HADD2.F32 R4, -RZ, R0.H0_H0 ;  /* 0x20000000ff047230 */ /* 0x000fe40000004100 */
[----:B------:R-:W-:-:S04]  /*95e0*/  IMAD.MOV.U32 R24, RZ, RZ, R18 ;  /* 0x000000ffff187224 */ /* 0x000fc800078e0012 */
[----:B------:R-:W0:Y:S02]  /*95f0*/  F2I.S64.TRUNC R4, R4 ;  /* 0x0000000400047311 */ /* 0x000e24000020d900 */
[----:B0-----:R0:W-:Y:S01]  /*9600*/  STG.E.64 desc[UR36][R2.64], R4 ;  /* 0x0000000402007986 */ /* 0x0011e2000c101b24 */
[----:B------:R-:W-:Y:S05]  /*9610*/  BRA `(.L_x_1762) ;  /* 0x0000000c00a87947 */ /* 0x000fea0003800000 */
.L_x_1769:
[----:B------:R-:W-:Y:S02]  /*9620*/  HADD2.F32 R0, -RZ, R0.H0_H0 ;  /* 0x20000000ff007230 */ /* 0x000fe40000004100 */
[----:B------:R-:W-:Y:S02]  /*9630*/  IMAD.MOV.U32 R24, RZ, RZ, R18 ;  /* 0x000000ffff187224 */ /* 0x000fe400078e0012 */
[----:B------:R-:W0:Y:S02]  /*9640*/  F2I.FTZ.TRUNC.NTZ R5, R0 ;  /* 0x0000000000057305 */ /* 0x000e24000021f100 */
[----:B0-----:R0:W-:Y:S01]  /*9650*/  STG.E desc[UR36][R2.64], R5 ;  /* 0x0000000502007986 */ /* 0x0011e2000c101924 */
[----:B------:R-:W-:Y:S05]  /*9660*/  BRA `(.L_x_1762) ;  /* 0x0000000c00947947 */ /* 0x000fea0003800000 */
.L_x_1768:
[----:B------:R-:W-:Y:S02]  /*9670*/  HADD2.F32 R0, -RZ, R0.H0_H0 ;  /* 0x20000000ff007230 */ /* 0x000fe40000004100 */
[----:B------:R-:W-:Y:S02]  /*9680*/  IMAD.MOV.U32 R24, RZ, RZ, R18 ;  /* 0x000000ffff187224 */ /* 0x000fe400078e0012 */
[----:B------:R-:W0:Y:S02]  /*9690*/  F2I.FTZ.TRUNC.NTZ R5, R0 ;  /* 0x0000000000057305 */ /* 0x000e24000021f100 */
[----:B0-----:R0:W-:Y:S01]  /*96a0*/  STG.E.U16 desc[UR36][R2.64], R5 ;  /* 0x0000000502007986 */ /* 0x0011e2000c101524 */
[----:B------:R-:W-:Y:S05]  /*96b0*/  BRA `(.L_x_1762) ;  /* 0x0000000c00807947 */ /* 0x000fea0003800000 */
.L_x_1764:
[----:B------:R-:W-:-:S13]  /*96c0*/  ISETP.GT.AND P0, PT, R4, 0x6, PT ;  /* 0x000000060400780c */ /* 0x000fda0003f04270 */
[----:B------:R-:W-:Y:S05]  /*96d0*/  @P0 BRA `(.L_x_1770) ;  /* 0x00000000002c0947 */ /* 0x000fea0003800000 */
[----:B------:R-:W-:-:S13]  /*96e0*/  ISETP.NE.AND P0, PT, R4, 0x5, PT ;  /* 0x000000050400780c */ /* 0x000fda0003f05270 */
[----:B------:R-:W-:Y:S05]  /*96f0*/  @!P0 BRA `(.L_x_1771) ;  /* 0x0000000000188947 */ /* 0x000fea0003800000 */
[----:B------:R-:W-:-:S13]  /*9700*/  ISETP.NE.AND P0, PT, R4, 0x6, PT ;  /* 0x000000060400780c */ /* 0x000fda0003f05270 */
[----:B------:R-:W-:Y:S05]  /*9710*/  @P0 BRA `(.L_x_1767) ;  /* 0x0000000800fc0947 */ /* 0x000fea0003800000 */
[----:B------:R-:W-:Y:S02]  /*9720*/  HADD2.F32 R5, -RZ, R0.H0_H0 ;  /* 0x20000000ff057230 */ /* 0x000fe40000004100 */
[----:B------:R-:W-:-:S03]  /*9730*/  IMAD.MOV.U32 R24, RZ, RZ, R18 ;  /* 0x000000ffff187224 */ /* 0x000fc600078e0012 */
[----:B------:R2:W-:Y:S01]  /*9740*/  STG.E desc[UR36][R2.64], R5 ;  /* 0x0000000502007986 */ /* 0x0005e2000c101924 */
[----:B------:R-:W-:Y:S05]  /*9750*/  BRA `(.L_x_1762) ;  /* 0x0000000c00587947 */ /* 0x000fea0003800000 */
.L_x_1771:
[----:B------:R1:W-:Y:S01]  /*9760*/  STG.E.U16 desc[UR36][R2.64], R0 ;  /* 0x0000000002007986 */ /* 0x0003e2000c101524 */
[----:B------:R-:W-:Y:S01]  /*9770*/  IMAD.MOV.U32 R24, RZ, RZ, R18 ;  /* 0x000000ffff187224 */ /* 0x000fe200078e0012 */
[----:B------:R-:W-:Y:S06]  /*9780*/  BRA `(.L_x_1762) ;  /* 0x0000000c004c7947 */ /* 0x000fec0003800000 */
.L_x_1770:
[----:B------:R-:W-:-:S13]  /*9790*/  ISETP.NE.AND P0, PT, R4, 0x7, PT ;  /* 0x000000070400780c */ /* 0x000fda0003f05270 */
[----:B------:R-:W-:Y:S05]  /*97a0*/  @!P0 BRA `(.L_x_1772) ;  /* 0x00000000003c8947 */ /* 0x000fea0003800000 */
[----:B------:R-:W-:-:S13]  /*97b0*/  ISETP.NE.AND P0, PT, R4, 0x8, PT ;  /* 0x000000080400780c */ /* 0x000fda0003f05270 */
[----:B------:R-:W-:Y:S05]  /*97c0*/  @!P0 BRA `(.L_x_1773) ;  /* 0x00000000001c8947 */ /* 0x000fea0003800000 */
[----:B------:R-:W-:-:S13]  /*97d0*/  ISETP.NE.AND P0, PT, R4, 0x9, PT ;  /* 0x000000090400780c */ /* 0x000fda0003f05270 */
[----:B------:R-:W-:Y:S05]  /*97e0*/  @P0 BRA `(.L_x_1767) ;  /* 0x0000000800c80947 */ /* 0x000fea0003800000 */
[----:B------:R-:W-:Y:S02]  /*97f0*/  HADD2.F32 R4, -RZ, R0.H0_H0 ;  /* 0x20000000ff047230 */ /* 0x000fe40000004100 */
[----:B------:R-:W-:Y:S02]  /*9800*/  IMAD.MOV.U32 R5, RZ, RZ, RZ ;  /* 0x000000ffff057224 */ /* 0x000fe400078e00ff */
[----:B------:R-:W-:-:S03]  /*9810*/  IMAD.MOV.U32 R24, RZ, RZ, R18 ;  /* 0x000000ffff187224 */ /* 0x000fc600078e0012 */
[----:B------:R3:W-:Y:S01]  /*9820*/  STG.E.64 desc[UR36][R2.64], R4 ;  /* 0x0000000402007986 */ /* 0x0007e2000c101b24 */
[----:B------:R-:W-:Y:S05]  /*9830*/  BRA `(.L_x_1762) ;  /* 0x0000000c00207947 */ /* 0x000fea0003800000 */
.L_x_1773:
[----:B------:R-:W-:Y:S02]  /*9840*/  HADD2.F32 R0, -RZ, R0.H0_H0 ;  /* 0x20000000ff007230 */ /* 0x000fe40000004100 */
[----:B------:R-:W-:-:S03]  /*9850*/  IMAD.MOV.U32 R24, RZ, RZ, R18 ;  /* 0x000000ffff187224 */ /* 0x000fc600078e0012 */
[----:B------:R-:W-:-:S04]  /*9860*/  F2FP.F16.F32.PACK_AB R0, RZ, R0 ;  /* 0x00000000ff00723e */ /* 0x000fc800000000ff */
[----:B------:R-:W-:-:S05]  /*9870*/  PRMT R0, R0, 0x5410, RZ ;  /* 0x0000541000007816 */ /* 0x000fca00000000ff */
[----:B------:R4:W-:Y:S01]  /*9880*/  STG.E desc[UR36][R2.64], R0 ;  /* 0x0000000002007986 */ /* 0x0009e2000c101924 */
[----:B------:R-:W-:Y:S05]  /*9890*/  BRA `(.L_x_1762) ;  /* 0x0000000c00087947 */ /* 0x000fea0003800000 */
.L_x_1772:
[----:B------:R-:W-:Y:S02]  /*98a0*/  HADD2.F32 R4, -RZ, R0.H0_H0 ;  /* 0x20000000ff047230 */ /* 0x000fe40000004100 */
[----:B------:R-:W-:-:S03]  /*98b0*/  IMAD.MOV.U32 R24, RZ, RZ, R18 ;  /* 0x000000ffff187224 */ /* 0x000fc600078e0012 */
[----:B------:R-:W-:-:S06]  /*98c0*/  FMUL.FTZ R4, R4, 1 ;  /* 0x3f80000004047820 */ /* 0x000fcc0000410000 */
[----:B------:R-:W0:Y:S02]  /*98d0*/  F2F.F64.F32 R4, R4 ;  /* 0x0000000400047310 */ /* 0x000e240000201800 */
[----:B0-----:R0:W-:Y:S01]  /*98e0*/  STG.E.64 desc[UR36][R2.64], R4 ;  /* 0x0000000402007986 */ /* 0x0011e2000c101b24 */
[----:B------:R-:W-:Y:S05]  /*98f0*/  BRA `(.L_x_1762) ;  /* 0x0000000800f07947 */ /* 0x000fea0003800000 */
.L_x_1763:
        /* <DEDUP_REMOVED lines=10> */
[----:B------:R-:W-:-:S04]  /*99a0*/  FSETP.NEU.FTZ.AND P0, PT, R0, RZ, PT ;  /* 0x000000ff0000720b */ /* 0x000fc80003f1d000 */
[----:B------:R-:W-:-:S05]  /*99b0*/  SEL R5, RZ, 0x1, !P0 ;  /* 0x00000001ff057807 */ /* 0x000fca0004000000 */
[----:B------:R0:W-:Y:S01]  /*99c0*/  STG.E.U8 desc[UR36][R2.64], R5 ;  /* 0x0000000502007986 */ /* 0x0001e2000c101124 */
[----:B------:R-:W-:Y:S05]  /*99d0*/  BRA `(.L_x_1762) ;  /* 0x0000000800b87947 */ /* 0x000fea0003800000 */
.L_x_1776:
[----:B------:R-:W-:Y:S01]  /*99e0*/  HADD2.F32 R0, -RZ, R0.H0_H0 ;  /* 0x20000000ff007230 */ /* 0x000fe20000004100 */
[----:B------:R-:W-:Y:S01]  /*99f0*/  CS2R R6, SRZ ;  /* 0x0000000000067805 */ /* 0x000fe2000001ff00 */
[----:B------:R-:W-:-:S03]  /*9a00*/  IMAD.MOV.U32 R24, RZ, RZ, R18 ;  /* 0x000000ffff187224 */ /* 0x000fc600078e0012 */
[----:B------:R-:W-:-:S04]  /*9a10*/  FMUL.FTZ R0, R0, 1 ;  /* 0x3f80000000007820 */ /* 0x000fc80000410000 */
[----:B------:R-:W0:Y:S02]  /*9a20*/  F2F.F64.F32 R4, R0 ;  /* 0x0000000000047310 */ /* 0x000e240000201800 */
[----:B0-----:R0:W-:Y:S01]  /*9a30*/  STG.E.128 desc[UR36][R2.64], R4 ;  /* 0x0000000402007986 */ /* 0x0011e2000c101d24 */
[----:B------:R-:W-:Y:S05]  /*9a40*/  BRA `(.L_x_1762) ;  /* 0x00000008009c7947 */ /* 0x000fea0003800000 */
.L_x_1775:
        /* <DEDUP_REMOVED lines=21> */
.L_x_1780:
[----:B------:R-:W-:Y:S05]  /*9ba0*/  BSYNC B0 ;  /* 0x0000000000007941 */ /* 0x000fea0003800000 */
.L_x_1779:
[----:B------:R-:W-:Y:S01]  /*9bb0*/  LOP3.LUT R5, R0, R5, RZ, 0xfc, !PT ;  /* 0x0000000500057212 */ /* 0x000fe200078efcff */
[----:B------:R-:W-:-:S04]  /*9bc0*/  IMAD.MOV.U32 R24, RZ, RZ, R18 ;  /* 0x000000ffff187224 */ /* 0x000fc800078e0012 */
[----:B------:R0:W-:Y:S01]  /*9bd0*/  STG.E.U8 desc[UR36][R2.64], R5 ;  /* 0x0000000502007986 */ /* 0x0001e2000c101124 */
[----:B------:R-:W-:Y:S05]  /*9be0*/  BRA `(.L_x_1762) ;  /* 0x0000000800347947 */ /* 0x000fea0003800000 */
.L_x_1778:
        /* <DEDUP_REMOVED lines=13> */
.L_x_1782:
[----:B------:R-:W-:Y:S01]  /*9cc0*/  IMAD.MOV.U32 R0, RZ, RZ, 0x7f ;  /* 0x0000007fff007424 */ /* 0x000fe200078e00ff */
[----:B------:R-:W-:-:S04]  /*9cd0*/  ISETP.GT.U32.AND P0, PT, R4, 0x7f800000, PT ;  /* 0x7f8000000400780c */ /* 0x000fc80003f04070 */
[----:B------:R-:W-:-:S09]  /*9ce0*/  SEL R0, R0, 0x7c, P0 ;  /* 0x0000007c00007807 */ /* 0x000fd20000000000 */
.L_x_1783:
[----:B------:R-:W-:Y:S05]  /*9cf0*/  BSYNC B0 ;  /* 0x0000000000007941 */ /* 0x000fea0003800000 */
.L_x_1781:
[----:B------:R-:W-:Y:S01]  /*9d00*/  LOP3.LUT R4, R5, 0x80000000, RZ, 0xc0, !PT ;  /* 0x8000000005047812 */ /* 0x000fe200078ec0ff */
[----:B------:R-:W-:-:S03]  /*9d10*/  IMAD.MOV.U32 R24, RZ, RZ, R18 ;  /* 0x000000ffff187224 */ /* 0x000fc600078e0012 */
[----:B------:R-:W-:-:S04]  /*9d20*/  SHF.R.U32.HI R5, RZ, 0x18, R4 ;  /* 0x00000018ff057819 */ /* 0x000fc80000011604 */
[----:B------:R-:W-:-:S05]  /*9d30*/  LOP3.LUT R5, R0, R5, RZ, 0xfc, !PT ;  /* 0x0000000500057212 */ /* 0x000fca00078efcff */
[----:B------:R0:W-:Y:S01]  /*9d40*/  STG.E.U8 desc[UR36][R2.64], R5 ;  /* 0x0000000502007986 */ /* 0x0001e2000c101124 */
[----:B------:R-:W-:Y:S05]  /*9d50*/  BRA `(.L_x_1762) ;  /* 0x0000000400d87947 */ /* 0x000fea0003800000 */
.L_x_1777:
[----:B------:R-:W-:Y:S02]  /*9d60*/  HADD2.F32 R0, -RZ, R0.H0_H0 ;  /* 0x20000000ff007230 */ /* 0x000fe40000004100 */
[----:B------:R-:W-:-:S03]  /*9d70*/  IMAD.MOV.U32 R24, RZ, RZ, R18 ;  /* 0x000000ffff187224 */ /* 0x000fc600078e0012 */
[----:B------:R-:W-:-:S05]  /*9d80*/  F2FP.BF16.F32.PACK_AB R0, RZ, R0 ;  /* 0x00000000ff00723e */ /* 0x000fca00000010ff */
[----:B------:R0:W-:Y:S01]  /*9d90*/  STG.E.U16 desc[UR36][R2.64], R0 ;  /* 0x0000000002007986 */ /* 0x0001e2000c101524 */
[----:B------:R-:W-:Y:S05]  /*9da0*/  BRA `(.L_x_1762) ;  /* 0x0000000400c47947 */ /* 0x000fea0003800000 */
.L_x_1774:
        /* <DEDUP_REMOVED lines=10> */
[----:B------:R-:W0:Y:S02]  /*9e50*/  F2I.FTZ.U32.TRUNC.NTZ R5, R5 ;  /* 0x0000000500057305 */ /* 0x000e24000021f000 */
[----:B0-----:R0:W-:Y:S01]  /*9e60*/  STG.E.U16 desc[UR36][R2.64], R5 ;  /* 0x0000000502007986 */ /* 0x0011e2000c101524 */
[----:B------:R-:W-:Y:S05]  /*9e70*/  BRA `(.L_x_1762) ;  /* 0x0000000400907947 */ /* 0x000fea0003800000 */
.L_x_1786:
        /* <DEDUP_REMOVED lines=17> */
.L_x_1789:
[----:B------:R-:W-:-:S04]  /*9f90*/  LOP3.LUT R0, R7, 0x80000000, RZ, 0xc0, !PT ;  /* 0x8000000007007812 */ /* 0x000fc800078ec0ff */
[----:B------:R-:W-:-:S04]  /*9fa0*/  SHF.R.U32.HI R5, RZ, 0x18, R0 ;  /* 0x00000018ff057819 */ /* 0x000fc80000011600 */
[----:B------:R-:W-:-:S04]  /*9fb0*/  LOP3.LUT R4, R4, R5, RZ, 0xfc, !PT ;  /* 0x0000000504047212 */ /* 0x000fc800078efcff */
[----:B------:R-:W-:-:S07]  /*9fc0*/  PRMT R0, R4, 0x7610, R0 ;  /* 0x0000761004007816 */ /* 0x000fce0000000000 */
.L_x_1788:
[----:B------:R-:W-:Y:S05]  /*9fd0*/  BSYNC B0 ;  /* 0x0000000000007941 */ /* 0x000fea0003800000 */
.L_x_1787:
[----:B------:R0:W-:Y:S01]  /*9fe0*/  STG.E.U8 desc[UR36][R2.64], R0 ;  /* 0x0000000002007986 */ /* 0x0001e2000c101124 */
[----:B------:R-:W-:Y:S01]  /*9ff0*/  IMAD.MOV.U32 R24, RZ, RZ, R18 ;  /* 0x000000ffff187224 */ /* 0x000fe200078e0012 */
[----:B------:R-:W-:Y:S06]  /*a000*/  BRA `(.L_x_1762) ;  /* 0x00000004002c7947 */ /* 0x000fec0003800000 */
.L_x_1785:
        /* <DEDUP_REMOVED lines=17> */
.L_x_1792:
[----:B------:R-:W-:-:S04]  /*a120*/  LOP3.LUT R0, R7, 0x80000000, RZ, 0xc0, !PT ;  /* 0x8000000007007812 */ /* 0x000fc800078ec0ff */
[----:B------:R-:W-:-:S04]  /*a130*/  SHF.R.U32.HI R5, RZ, 0x18, R0 ;  /* 0x00000018ff057819 */ /* 0x000fc80000011600 */
[----:B------:R-:W-:-:S04]  /*a140*/  LOP3.LUT R4, R4, R5, RZ, 0xfc, !PT ;  /* 0x0000000504047212 */ /* 0x000fc800078efcff */
[----:B------:R-:W-:-:S07]  /*a150*/  PRMT R0, R4, 0x7610, R0 ;  /* 0x0000761004007816 */ /* 0x000fce0000000000 */
.L_x_1791:
[----:B------:R-:W-:Y:S05]  /*a160*/  BSYNC B0 ;  /* 0x0000000000007941 */ /* 0x000fea0003800000 */
.L_x_1790:
[----:B------:R0:W-:Y:S01]  /*a170*/  STG.E.U8 desc[UR36][R2.64], R0 ;  /* 0x0000000002007986 */ /* 0x0001e2000c101124 */
[----:B------:R-:W-:Y:S01]  /*a180*/  IMAD.MOV.U32 R24, RZ, RZ, R18 ;  /* 0x000000ffff187224 */ /* 0x000fe200078e0012 */
[----:B------:R-:W-:Y:S06]  /*a190*/  BRA `(.L_x_1762) ;  /* 0x0000000000c87947 */ /* 0x000fec0003800000 */
.L_x_1784:
[----:B------:R-:W-:-:S13]  /*a1a0*/  ISETP.NE.AND P0, PT, R4, 0x1c, PT ;  /* 0x0000001c0400780c */ /* 0x000fda0003f05270 */
[----:B------:R-:W-:Y:S05]  /*a1b0*/  @!P0 BRA `(.L_x_1793) ;  /* 0x0000000000b08947 */ /* 0x000fea0003800000 */
[----:B------:R-:W-:-:S13]  /*a1c0*/  ISETP.NE.AND P0, PT, R4, 0x1d, PT ;  /* 0x0000001d0400780c */ /* 0x000fda0003f05270 */
[----:B------:R-:W-:Y:S05]  /*a1d0*/  @!P0 BRA `(.L_x_1794) ;  /* 0x0000000000948947 */ /* 0x000fea0003800000 */
[----:B------:R-:W-:-:S13]  /*a1e0*/  ISETP.NE.AND P0, PT, R4, 0x2c, PT ;  /* 0x0000002c0400780c */ /* 0x000fda0003f05270 */
[----:B------:R-:W-:Y:S05]  /*a1f0*/  @P0 BRA `(.L_x_1767) ;  /* 0x0000000000440947 */ /* 0x000fea0003800000 */
[----:B------:R-:W-:Y:S02]  /*a200*/  HADD2.F32 R5, -RZ, R0.H0_H0 ;  /* 0x20000000ff057230 */ /* 0x000fe40000004100 */
        /* <DEDUP_REMOVED lines=16> */
.L_x_1767:
        /* <DEDUP_REMOVED lines=16> */
.L_x_1795:
[----:B------:R-:W-:Y:S01]  /*a410*/  IMAD.MOV.U32 R24, RZ, RZ, R18 ;  /* 0x000000ffff187224 */ /* 0x000fe200078e0012 */
[----:B------:R-:W-:Y:S06]  /*a420*/  BRA `(.L_x_1762) ;  /* 0x0000000000247947 */ /* 0x000fec0003800000 */
.L_x_1794:
[----:B------:R-:W-:Y:S02]  /*a430*/  HADD2.F32 R4, -RZ, R0.H0_H0 ;  /* 0x20000000ff047230 */ /* 0x000fe40000004100 */
[----:B------:R-:W-:-:S04]  /*a440*/  IMAD.MOV.U32 R24, RZ, RZ, R18 ;  /* 0x000000ffff187224 */ /* 0x000fc800078e0012 */
[----:B------:R-:W0:Y:S02]  /*a450*/  F2I.U64.TRUNC R4, R4 ;  /* 0x0000000400047311 */ /* 0x000e24000020d800 */
[----:B0-----:R0:W-:Y:S01]  /*a460*/  STG.E.64 desc[UR36][R2.64], R4 ;  /* 0x0000000402007986 */ /* 0x0011e2000c101b24 */
[----:B------:R-:W-:Y:S05]  /*a470*/  BRA `(.L_x_1762) ;  /* 0x0000000000107947 */ /* 0x000fea0003800000 */
.L_x_1793:
[----:B------:R-:W-:Y:S02]  /*a480*/  HADD2.F32 R0, -RZ, R0.H0_H0 ;  /* 0x20000000ff007230 */ /* 0x000fe40000004100 */
[----:B------:R-:W-:Y:S02]  /*a490*/  IMAD.MOV.U32 R24, RZ, RZ, R18 ;  /* 0x000000ffff187224 */ /* 0x000fe400078e0012 */
[----:B------:R-:W0:Y:S02]  /*a4a0*/  F2I.FTZ.U32.TRUNC.NTZ R5, R0 ;  /* 0x0000000000057305 */ /* 0x000e24000021f000 */
[----:B0-----:R0:W-:Y:S03]  /*a4b0*/  STG.E desc[UR36][R2.64], R5 ;  /* 0x0000000502007986 */ /* 0x0011e6000c101924 */
.L_x_1762:
[----:B------:R-:W-:Y:S05]  /*a4c0*/  BSYNC B6 ;  /* 0x0000000000067941 */ /* 0x000fea0003800000 */
.L_x_1761:
[----:B------:R-:W-:Y:S01]  /*a4d0*/  ISETP.GE.AND P0, PT, R24, R23, PT ;  /* 0x000000171800720c */ /* 0x000fe20003f06270 */
[----:B------:R-:W-:-:S12]  /*a4e0*/  BSSY B6, `(.L_x_1796) ;  /* 0x00001fc000067945 */ /* 0x000fd80003800000 */
[----:B------:R-:W-:Y:S05]  /*a4f0*/  @P0 BRA `(.L_x_1797) ;  /* 0x0000001c00e80947 */ /* 0x000fea0003800000 */
[----:B01234-:R-:W0:Y:S01]  /*a500*/  LDC.64 R2, c[0x0][0x218] ;  /* 0x00008600ff027b82 */ /* 0x01fe220000000a00 */
        /* <DEDUP_REMOVED lines=21> */
.L_x_1801:
[----:B------:R-:W-:-:S06]  /*a660*/  HADD2.F32 R5, -RZ, R22.H0_H0 ;  /* 0x20000016ff057230 */ /* 0x000fcc0000004100 */
[----:B------:R-:W0:Y:S02]  /*a670*/  F2I.S64.TRUNC R4, R5 ;  /* 0x0000000500047311 */ /* 0x000e24000020d900 */
[----:B0-----:R0:W-:Y:S01]  /*a680*/  STG.E.U8 desc[UR36][R2.64], R4 ;  /* 0x0000000402007986 */ /* 0x0011e2000c101124 */
[----:B------:R-:W-:Y:S05]  /*a690*/  BRA `(.L_x_1803) ;  /* 0x0000000c00847947 */ /* 0x000fea0003800000 */
.L_x_1800:
        /* <DEDUP_REMOVED lines=10> */
.L_x_1805:
[----:B------:R-:W-:-:S04]  /*a740*/  HADD2.F32 R22, -RZ, R22.H0_H0 ;  /* 0x20000016ff167230 */ /* 0x000fc80000004100 */
[----:B------:R-:W0:Y:S02]  /*a750*/  F2I.FTZ.TRUNC.NTZ R5, R22 ;  /* 0x0000001600057305 */ /* 0x000e24000021f100 */
[----:B0-----:R0:W-:Y:S01]  /*a760*/  STG.E desc[UR36][R2.64], R5 ;  /* 0x0000000502007986 */ /* 0x0011e2000c101924 */
[----:B------:R-:W-:Y:S05]  /*a770*/  BRA `(.L_x_1803) ;  /* 0x0000000c004c7947 */ /* 0x000fea0003800000 */
.L_x_1804:
[----:B------:R-:W-:-:S04]  /*a780*/  HADD2.F32 R22, -RZ, R22.H0_H0 ;  /* 0x20000016ff167230 */ /* 0x000fc80000004100 */
[----:B------:R-:W0:Y:S02]  /*a790*/  F2I.FTZ.TRUNC.NTZ R5, R22 ;  /* 0x0000001600057305 */ /* 0x000e24000021f100 */
[----:B0-----:R0:W-:Y:S01]  /*a7a0*/  STG.E.U16 desc[UR36][R2.64], R5 ;  /* 0x0000000502007986 */ /* 0x0011e2000c101524 */
[----:B------:R-:W-:Y:S05]  /*a7b0*/  BRA `(.L_x_1803) ;  /* 0x0000000c003c7947 */ /* 0x000fea0003800000 */
.L_x_1799:
        /* <DEDUP_REMOVED lines=9> */
.L_x_1807:
[----:B------:R0:W-:Y:S01]  /*a850*/  STG.E.U16 desc[UR36][R2.64], R22 ;  /* 0x0000001602007986 */ /* 0x0001e2000c101524 */
[----:B------:R-:W-:Y:S05]  /*a860*/  BRA `(.L_x_1803) ;  /* 0x0000000c00107947 */ /* 0x000fea0003800000 */
.L_x_1806:
        /* <DEDUP_REMOVED lines=10> */
.L_x_1809:
[----:B------:R-:W-:-:S05]  /*a910*/  HADD2.F32 R0, -RZ, R22.H0_H0 ;  /* 0x20000016ff007230 */ /* 0x000fca0000004100 */
[----:B------:R-:W-:-:S04]  /*a920*/  F2FP.F16.F32.PACK_AB R0, RZ, R0 ;  /* 0x00000000ff00723e */ /* 0x000fc800000000ff */
[----:B------:R-:W-:-:S05]  /*a930*/  PRMT R0, R0, 0x5410, RZ ;  /* 0x0000541000007816 */ /* 0x000fca00000000ff */
[----:B------:R3:W-:Y:S01]  /*a940*/  STG.E desc[UR36][R2.64], R0 ;  /* 0x0000000002007986 */ /* 0x0007e2000c101924 */
[----:B------:R-:W-:Y:S05]  /*a950*/  BRA `(.L_x_1803) ;  /* 0x0000000800d47947 */ /* 0x000fea0003800000 */
.L_x_1808:
[----:B------:R-:W-:-:S05]  /*a960*/  HADD2.F32 R4, -RZ, R22.H0_H0 ;  /* 0x20000016ff047230 */ /* 0x000fca0000004100 */
[----:B------:R-:W-:-:S06]  /*a970*/  FMUL.FTZ R4, R4, 1 ;  /* 0x3f80000004047820 */ /* 0x000fcc0000410000 */
[----:B------:R-:W0:Y:S02]  /*a980*/  F2F.F64.F32 R4, R4 ;  /* 0x0000000400047310 */ /* 0x000e240000201800 */
[----:B0-----:R4:W-:Y:S01]  /*a990*/  STG.E.64 desc[UR36][R2.64], R4 ;  /* 0x0000000402007986 */ /* 0x0019e2000c101b24 */
[----:B------:R-:W-:Y:S05]  /*a9a0*/  BRA `(.L_x_1803) ;  /* 0x0000000800c07947 */ /* 0x000fea0003800000 */
.L_x_1798:
        /* <DEDUP_REMOVED lines=13> */
.L_x_1812:
[----:B------:R-:W-:Y:S01]  /*aa80*/  HADD2.F32 R22, -RZ, R22.H0_H0 ;  /* 0x20000016ff167230 */ /* 0x000fe20000004100 */
[----:B------:R-:W-:-:S04]  /*aa90*/  CS2R R6, SRZ ;  /* 0x0000000000067805 */ /* 0x000fc8000001ff00 */
[----:B------:R-:W-:-:S06]  /*aaa0*/  FMUL.FTZ R4, R22, 1 ;  /* 0x3f80000016047820 */ /* 0x000fcc0000410000 */
[----:B------:R-:W0:Y:S02]  /*aab0*/  F2F.F64.F32 R4, R4 ;  /* 0x0000000400047310 */ /* 0x000e240000201800 */
[----:B0-----:R0:W-:Y:S01]  /*aac0*/  STG.E.128 desc[UR36][R2.64], R4 ;  /* 0x0000000402007986 */ /* 0x0011e2000c101d24 */
[----:B------:R-:W-:Y:S05]  /*aad0*/  BRA `(.L_x_1803) ;  /* 0x0000000800747947 */ /* 0x000fea0003800000 */
.L_x_1811:
        /* <DEDUP_REMOVED lines=21> */
.L_x_1816:
[----:B------:R-:W-:Y:S05]  /*ac30*/  BSYNC B0 ;  /* 0x0000000000007941 */ /* 0x000fea0003800000 */
.L_x_1815:
[----:B------:R-:W-:-:S05]  /*ac40*/  LOP3.LUT R5, R0, R5, RZ, 0xfc, !PT ;  /* 0x0000000500057212 */ /* 0x000fca00078efcff */
[----:B------:R0:W-:Y:S01]  /*ac50*/  STG.E.U8 desc[UR36][R2.64], R5 ;  /* 0x0000000502007986 */ /* 0x0001e2000c101124 */
[----:B------:R-:W-:Y:S05]  /*ac60*/  BRA `(.L_x_1803) ;  /* 0x0000000800107947 */ /* 0x000fea0003800000 */
.L_x_1814:
        /* <DEDUP_REMOVED lines=13> */
.L_x_1818:
[----:B------:R-:W-:Y:S01]  /*ad40*/  IMAD.MOV.U32 R0, RZ, RZ, 0x7f ;  /* 0x0000007fff007424 */ /* 0x000fe200078e00ff */
[----:B------:R-:W-:-:S04]  /*ad50*/  ISETP.GT.U32.AND P0, PT, R4, 0x7f800000, PT ;  /* 0x7f8000000400780c */ /* 0x000fc80003f04070 */
[----:B------:R-:W-:-:S09]  /*ad60*/  SEL R0, R0, 0x7c, P0 ;  /* 0x0000007c00007807 */ /* 0x000fd20000000000 */
.L_x_1819:
[----:B------:R-:W-:Y:S05]  /*ad70*/  BSYNC B0 ;  /* 0x0000000000007941 */ /* 0x000fea0003800000 */
.L_x_1817:
[----:B------:R-:W-:-:S04]  /*ad80*/  LOP3.LUT R4, R5, 0x80000000, RZ, 0xc0, !PT ;  /* 0x8000000005047812 */ /* 0x000fc800078ec0ff */
[----:B------:R-:W-:-:S04]  /*ad90*/  SHF.R.U32.HI R5, RZ, 0x18, R4 ;  /* 0x00000018ff057819 */ /* 0x000fc80000011604 */
[----:B------:R-:W-:-:S05]  /*ada0*/  LOP3.LUT R5, R0, R5, RZ, 0xfc, !PT ;  /* 0x0000000500057212 */ /* 0x000fca00078efcff */
[----:B------:R0:W-:Y:S01]  /*adb0*/  STG.E.U8 desc[UR36][R2.64], R5 ;  /* 0x0000000502007986 */ /* 0x0001e2000c101124 */
[----:B------:R-:W-:Y:S05]  /*adc0*/  BRA `(.L_x_1803) ;  /* 0x0000000400b87947 */ /* 0x000fea0003800000 */
.L_x_1813:
[----:B------:R-:W-:-:S05]  /*add0*/  HADD2.F32 R0, -RZ, R22.H0_H0 ;  /* 0x20000016ff007230 */ /* 0x000fca0000004100 */
[----:B------:R-:W-:-:S05]  /*ade0*/  F2FP.BF16.F32.PACK_AB R0, RZ, R0 ;  /* 0x00000000ff00723e */ /* 0x000fca00000010ff */
[----:B------:R0:W-:Y:S01]  /*adf0*/  STG.E.U16 desc[UR36][R2.64], R0 ;  /* 0x0000000002007986 */ /* 0x0001e2000c101524 */
[----:B------:R-:W-:Y:S05]  /*ae00*/  BRA `(.L_x_1803) ;  /* 0x0000000400a87947 */ /* 0x000fea0003800000 */
.L_x_1810:
        /* <DEDUP_REMOVED lines=12> */
.L_x_1822:
        /* <DEDUP_REMOVED lines=17> */
.L_x_1825:
[----:B------:R-:W-:-:S04]  /*afe0*/  LOP3.LUT R0, R7, 0x80000000, RZ, 0xc0, !PT ;  /* 0x8000000007007812 */ /* 0x000fc800078ec0ff */
[----:B------:R-:W-:-:S04]  /*aff0*/  SHF.R.U32.HI R5, RZ, 0x18, R0 ;  /* 0x00000018ff057819 */ /* 0x000fc80000011600 */
[----:B------:R-:W-:-:S04]  /*b000*/  LOP3.LUT R4, R4, R5, RZ, 0xfc, !PT ;  /* 0x0000000504047212 */ /* 0x000fc800078efcff */
[----:B------:R-:W-:-:S07]  /*b010*/  PRMT R0, R4, 0x7610, R0 ;  /* 0x0000761004007816 */ /* 0x000fce0000000000 */
.L_x_1824:
[----:B------:R-:W-:Y:S05]  /*b020*/  BSYNC B0 ;  /* 0x0000000000007941 */ /* 0x000fea0003800000 */
.L_x_1823:
[----:B------:R0:W-:Y:S01]  /*b030*/  STG.E.U8 desc[UR36][R2.64], R0 ;  /* 0x0000000002007986 */ /* 0x0001e2000c101124 */
[----:B------:R-:W-:Y:S05]  /*b040*/  BRA `(.L_x_1803) ;  /* 0x0000000400187947 */ /* 0x000fea0003800000 */
.L_x_1821:
        /* <DEDUP_REMOVED lines=17> */
.L_x_1828:
[----:B------:R-:W-:-:S04]  /*b160*/  LOP3.LUT R0, R7, 0x80000000, RZ, 0xc0, !PT ;  /* 0x8000000007007812 */ /* 0x000fc800078ec0ff */
[----:B------:R-:W-:-:S04]  /*b170*/  SHF.R.U32.HI R5, RZ, 0x18, R0 ;  /* 0x00000018ff057819 */ /* 0x000fc80000011600 */
[----:B------:R-:W-:-:S04]  /*b180*/  LOP3.LUT R4, R4, R5, RZ, 0xfc, !PT ;  /* 0x0000000504047212 */ /* 0x000fc800078efcff */
[----:B------:R-:W-:-:S07]  /*b190*/  PRMT R0, R4, 0x7610, R0 ;  /* 0x0000761004007816 */ /* 0x000fce0000000000 */
.L_x_1827:
[----:B------:R-:W-:Y:S05]  /*b1a0*/  BSYNC B0 ;  /* 0x0000000000007941 */ /* 0x000fea0003800000 */
.L_x_1826:
[----:B------:R0:W-:Y:S01]  /*b1b0*/  STG.E.U8 desc[UR36][R2.64], R0 ;  /* 0x0000000002007986 */ /* 0x0001e2000c101124 */
[----:B------:R-:W-:Y:S05]  /*b1c0*/  BRA `(.L_x_1803) ;  /* 0x0000000000b87947 */ /* 0x000fea0003800000 */
.L_x_1820:
        /* <DEDUP_REMOVED lines=22> */
.L_x_1802:
        /* <DEDUP_REMOVED lines=16> */
.L_x_1831:
[----:B------:R-:W-:Y:S05]  /*b430*/  BRA `(.L_x_1803) ;  /* 0x00000000001c7947 */ /* 0x000fea0003800000 */
.L_x_1830:
[----:B------:R-:W-:-:S06]  /*b440*/  HADD2.F32 R4, -RZ, R22.H0_H0 ;  /* 0x20000016ff047230 */ /* 0x000fcc0000004100 */
[----:B------:R-:W0:Y:S02]  /*b450*/  F2I.U64.TRUNC R4, R4 ;  /* 0x0000000400047311 */ /* 0x000e24000020d800 */
[----:B0-----:R0:W-:Y:S01]  /*b460*/  STG.E.64 desc[UR36][R2.64], R4 ;  /* 0x0000000402007986 */ /* 0x0011e2000c101b24 */
[----:B------:R-:W-:Y:S05]  /*b470*/  BRA `(.L_x_1803) ;  /* 0x00000000000c7947 */ /* 0x000fea0003800000 */
.L_x_1829:
[----:B------:R-:W-:-:S04]  /*b480*/  HADD2.F32 R22, -RZ, R22.H0_H0 ;  /* 0x20000016ff167230 */ /* 0x000fc80000004100 */
[----:B------:R-:W0:Y:S02]  /*b490*/  F2I.FTZ.U32.TRUNC.NTZ R5, R22 ;  /* 0x0000001600057305 */ /* 0x000e24000021f000 */
[----:B0-----:R0:W-:Y:S02]  /*b4a0*/  STG.E desc[UR36][R2.64], R5 ;  /* 0x0000000502007986 */ /* 0x0011e4000c101924 */
.L_x_1803:
[----:B------:R-:W-:-:S05]  /*b4b0*/  VIADD R24, R24, 0x80 ;  /* 0x0000008018187836 */ /* 0x000fca0000000000 */
[----:B------:R-:W-:-:S13]  /*b4c0*/  ISETP.GE.AND P0, PT, R24, R23, PT ;  /* 0x000000171800720c */ /* 0x000fda0003f06270 */
        /* <DEDUP_REMOVED lines=19> */
[----:B------:R-:W-:-:S06]  /*b600*/  HADD2.F32 R17, -RZ, R17.H0_H0 ;  /* 0x20000011ff117230 */ /* 0x000fcc0000004100 */
[----:B------:R-:W0:Y:S02]  /*b610*/  F2I.FTZ.TRUNC.NTZ R17, R17 ;  /* 0x0000001100117305 */ /* 0x000e24000021f100 */
[----:B0-----:R0:W-:Y:S01]  /*b620*/  STG.E.U8 desc[UR36][R2.64], R17 ;  /* 0x0000001102007986 */ /* 0x0011e2000c101124 */
[----:B------:R-:W-:Y:S05]  /*b630*/  BRA `(.L_x_1837) ;  /* 0x0000000c00947947 */ /* 0x000fea0003800000 */
.L_x_1835:
[----:B------:R-:W-:-:S06]  /*b640*/  HADD2.F32 R5, -RZ, R17.H0_H0 ;  /* 0x20000011ff057230 */ /* 0x000fcc0000004100 */
[----:B------:R-:W0:Y:S02]  /*b650*/  F2I.S64.TRUNC R4, R5 ;  /* 0x0000000500047311 */ /* 0x000e24000020d900 */
[----:B0-----:R0:W-:Y:S01]  /*b660*/  STG.E.U8 desc[UR36][R2.64], R4 ;  /* 0x0000000402007986 */ /* 0x0011e2000c101124 */
[----:B------:R-:W-:Y:S05]  /*b670*/  BRA `(.L_x_1837) ;  /* 0x0000000c00847947 */ /* 0x000fea0003800000 */
.L_x_1834:
        /* <DEDUP_REMOVED lines=10> */
.L_x_1839:
[----:B------:R-:W-:-:S06]  /*b720*/  HADD2.F32 R17, -RZ, R17.H0_H0 ;  /* 0x20000011ff117230 */ /* 0x000fcc0000004100 */
[----:B------:R-:W0:Y:S02]  /*b730*/  F2I.FTZ.TRUNC.NTZ R17, R17 ;  /* 0x0000001100117305 */ /* 0x000e24000021f100 */
[----:B0-----:R0:W-:Y:S01]  /*b740*/  STG.E desc[UR36][R2.64], R17 ;  /* 0x0000001102007986 */ /* 0x0011e2000c101924 */
[----:B------:R-:W-:Y:S05]  /*b750*/  BRA `(.L_x_1837) ;  /* 0x0000000c004c7947 */ /* 0x000fea0003800000 */
.L_x_1838:
[----:B------:R-:W-:-:S06]  /*b760*/  HADD2.F32 R17, -RZ, R17.H0_H0 ;  /* 0x20000011ff117230 */ /* 0x000fcc0000004100 */
[----:B------:R-:W0:Y:S02]  /*b770*/  F2I.FTZ.TRUNC.NTZ R17, R17 ;  /* 0x0000001100117305 */ /* 0x000e24000021f100 */
[----:B0-----:R0:W-:Y:S01]  /*b780*/  STG.E.U16 desc[UR36][R2.64], R17 ;  /* 0x0000001102007986 */ /* 0x0011e2000c101524 */
[----:B------:R-:W-:Y:S05]  /*b790*/  BRA `(.L_x_1837) ;  /* 0x0000000c003c7947 */ /* 0x000fea0003800000 */
.L_x_1833:
        /* <DEDUP_REMOVED lines=9> */
.L_x_1841:
[----:B------:R4:W-:Y:S01]  /*b830*/  STG.E.U16 desc[UR36][R2.64], R17 ;  /* 0x0000001102007986 */ /* 0x0009e2000c101524 */
[----:B------:R-:W-:Y:S05]  /*b840*/  BRA `(.L_x_1837) ;  /* 0x0000000c00107947 */ /* 0x000fea0003800000 */
.L_x_1840:
        /* <DEDUP_REMOVED lines=10> */
.L_x_1843:
[----:B------:R-:W-:-:S05]  /*b8f0*/  HADD2.F32 R0, -RZ, R17.H0_H0 ;  /* 0x20000011ff007230 */ /* 0x000fca0000004100 */
[----:B------:R-:W-:-:S04]  /*b900*/  F2FP.F16.F32.PACK_AB R0, RZ, R0 ;  /* 0x00000000ff00723e */ /* 0x000fc800000000ff */
[----:B------:R-:W-:-:S05]  /*b910*/  PRMT R0, R0, 0x5410, RZ ;  /* 0x0000541000007816 */ /* 0x000fca00000000ff */
[----:B------:R2:W-:Y:S01]  /*b920*/  STG.E desc[UR36][R2.64], R0 ;  /* 0x0000000002007986 */ /* 0x0005e2000c101924 */
[----:B------:R-:W-:Y:S05]  /*b930*/  BRA `(.L_x_1837) ;  /* 0x0000000800d47947 */ /* 0x000fea0003800000 */
.L_x_1842:
[----:B------:R-:W-:-:S05]  /*b940*/  HADD2.F32 R4, -RZ, R17.H0_H0 ;  /* 0x20000011ff047230 */ /* 0x000fca0000004100 */
[----:B------:R-:W-:-:S06]  /*b950*/  FMUL.FTZ R4, R4, 1 ;  /* 0x3f80000004047820 */ /* 0x000fcc0000410000 */
[----:B------:R-:W0:Y:S02]  /*b960*/  F2F.F64.F32 R4, R4 ;  /* 0x0000000400047310 */ /* 0x000e240000201800 */
[----:B0-----:R0:W-:Y:S01]  /*b970*/  STG.E.64 desc[UR36][R2.64], R4 ;  /* 0x0000000402007986 */ /* 0x0011e2000c101b24 */
[----:B------:R-:W-:Y:S05]  /*b980*/  BRA `(.L_x_1837) ;  /* 0x0000000800c07947 */ /* 0x000fea0003800000 */
.L_x_1832:
        /* <DEDUP_REMOVED lines=13> */
.L_x_1846:
[----:B------:R-:W-:Y:S01]  /*ba60*/  HADD2.F32 R17, -RZ, R17.H0_H0 ;  /* 0x20000011ff117230 */ /* 0x000fe20000004100 */
[----:B------:R-:W-:-:S04]  /*ba70*/  CS2R R6, SRZ ;  /* 0x0000000000067805 */ /* 0x000fc8000001ff00 */
[----:B------:R-:W-:-:S06]  /*ba80*/  FMUL.FTZ R4, R17, 1 ;  /* 0x3f80000011047820 */ /* 0x000fcc0000410000 */
[----:B------:R-:W0:Y:S02]  /*ba90*/  F2F.F64.F32 R4, R4 ;  /* 0x0000000400047310 */ /* 0x000e240000201800 */
[----:B0-----:R0:W-:Y:S01]  /*baa0*/  STG.E.128 desc[UR36][R2.64], R4 ;  /* 0x0000000402007986 */ /* 0x0011e2000c101d24 */
[----:B------:R-:W-:Y:S05]  /*bab0*/  BRA `(.L_x_1837) ;  /* 0x0000000800747947 */ /* 0x000fea0003800000 */
.L_x_1845:
        /* <DEDUP_REMOVED lines=21> */
.L_x_1850:
[----:B------:R-:W-:Y:S05]  /*bc10*/  BSYNC B0 ;  /* 0x0000000000007941 */ /* 0x000fea0003800000 */
.L_x_1849:
[----:B------:R-:W-:-:S05]  /*bc20*/  LOP3.LUT R5, R0, R5, RZ, 0xfc, !PT ;  /* 0x0000000500057212 */ /* 0x000fca00078efcff */
[----:B------:R0:W-:Y:S01]  /*bc30*/  STG.E.U8 desc[UR36][R2.64], R5 ;  /* 0x0000000502007986 */ /* 0x0001e2000c101124 */
[----:B------:R-:W-:Y:S05]  /*bc40*/  BRA `(.L_x_1837) ;  /* 0x0000000800107947 */ /* 0x000fea0003800000 */
.L_x_1848:
        /* <DEDUP_REMOVED lines=13> */
.L_x_1852:
[----:B------:R-:W-:Y:S01]  /*bd20*/  IMAD.MOV.U32 R0, RZ, RZ, 0x7f ;  /* 0x0000007fff007424 */ /* 0x000fe200078e00ff */
[----:B------:R-:W-:-:S04]  /*bd30*/  ISETP.GT.U32.AND P0, PT, R4, 0x7f800000, PT ;  /* 0x7f8000000400780c */ /* 0x000fc80003f04070 */
[----:B------:R-:W-:-:S09]  /*bd40*/  SEL R0, R0, 0x7c, P0 ;  /* 0x0000007c00007807 */ /* 0x000fd20000000000 */
.L_x_1853:
[----:B------:R-:W-:Y:S05]  /*bd50*/  BSYNC B0 ;  /* 0x0000000000007941 */ /* 0x000fea0003800000 */
.L_x_1851:
[----:B------:R-:W-:-:S04]  /*bd60*/  LOP3.LUT R4, R17, 0x80000000, RZ, 0xc0, !PT ;  /* 0x8000000011047812 */ /* 0x000fc800078ec0ff */
[----:B------:R-:W-:-:S04]  /*bd70*/  SHF.R.U32.HI R5, RZ, 0x18, R4 ;  /* 0x00000018ff057819 */ /* 0x000fc80000011604 */
[----:B------:R-:W-:-:S05]  /*bd80*/  LOP3.LUT R5, R0, R5, RZ, 0xfc, !PT ;  /* 0x0000000500057212 */ /* 0x000fca00078efcff */
[----:B------:R0:W-:Y:S01]  /*bd90*/  STG.E.U8 desc[UR36][R2.64], R5 ;  /* 0x0000000502007986 */ /* 0x0001e2000c101124 */
[----:B------:R-:W-:Y:S05]  /*bda0*/  BRA `(.L_x_1837) ;  /* 0x0000000400b87947 */ /* 0x000fea0003800000 */
.L_x_1847:
[----:B------:R-:W-:-:S05]  /*bdb0*/  HADD2.F32 R0, -RZ, R17.H0_H0 ;  /* 0x20000011ff007230 */ /* 0x000fca0000004100 */
[----:B------:R-:W-:-:S05]  /*bdc0*/  F2FP.BF16.F32.PACK_AB R0, RZ, R0 ;  /* 0x00000000ff00723e */ /* 0x000fca00000010ff */
[----:B------:R0:W-:Y:S01]  /*bdd0*/  STG.E.U16 desc[UR36][R2.64], R0 ;  /* 0x0000000002007986 */ /* 0x0001e2000c101524 */
[----:B------:R-:W-:Y:S05]  /*bde0*/  BRA `(.L_x_1837) ;  /* 0x0000000400a87947 */ /* 0x000fea0003800000 */
.L_x_1844:
        /* <DEDUP_REMOVED lines=12> */
.L_x_1856:
        /* <DEDUP_REMOVED lines=17> */
.L_x_1859:
[----:B------:R-:W-:-:S04]  /*bfc0*/  LOP3.LUT R0, R17, 0x80000000, RZ, 0xc0, !PT ;  /* 0x8000000011007812 */ /* 0x000fc800078ec0ff */
[----:B------:R-:W-:-:S04]  /*bfd0*/  SHF.R.U32.HI R5, RZ, 0x18, R0 ;  /* 0x00000018ff057819 */ /* 0x000fc80000011600 */
[----:B------:R-:W-:-:S04]  /*bfe0*/  LOP3.LUT R4, R4, R5, RZ, 0xfc, !PT ;  /* 0x0000000504047212 */ /* 0x000fc800078efcff */
[----:B------:R-:W-:-:S07]  /*bff0*/  PRMT R0, R4, 0x7610, R0 ;  /* 0x0000761004007816 */ /* 0x000fce0000000000 */
.L_x_1858:
[----:B------:R-:W-:Y:S05]  /*c000*/  BSYNC B0 ;  /* 0x0000000000007941 */ /* 0x000fea0003800000 */
.L_x_1857:
[----:B------:R0:W-:Y:S01]  /*c010*/  STG.E.U8 desc[UR36][R2.64], R0 ;  /* 0x0000000002007986 */ /* 0x0001e2000c101124 */
[----:B------:R-:W-:Y:S05]  /*c020*/  BRA `(.L_x_1837) ;  /* 0x0000000400187947 */ /* 0x000fea0003800000 */
.L_x_1855:
        /* <DEDUP_REMOVED lines=17> */
.L_x_1862:
[----:B------:R-:W-:-:S04]  /*c140*/  LOP3.LUT R0, R17, 0x80000000, RZ, 0xc0, !PT ;  /* 0x8000000011007812 */ /* 0x000fc800078ec0ff */
[----:B------:R-:W-:-:S04]  /*c150*/  SHF.R.U32.HI R5, RZ, 0x18, R0 ;  /* 0x00000018ff057819 */ /* 0x000fc80000011600 */
[----:B------:R-:W-:-:S04]  /*c160*/  LOP3.LUT R4, R4, R5, RZ, 0xfc, !PT ;  /* 0x0000000504047212 */ /* 0x000fc800078efcff */
[----:B------:R-:W-:-:S07]  /*c170*/  PRMT R0, R4, 0x7610, R0 ;  /* 0x0000761004007816 */ /* 0x000fce0000000000 */
.L_x_1861:
[----:B------:R-:W-:Y:S05]  /*c180*/  BSYNC B0 ;  /* 0x0000000000007941 */ /* 0x000fea0003800000 */
.L_x_1860:
[----:B------:R0:W-:Y:S01]  /*c190*/  STG.E.U8 desc[UR36][R2.64], R0 ;  /* 0x0000000002007986 */ /* 0x0001e2000c101124 */
[----:B------:R-:W-:Y:S05]  /*c1a0*/  BRA `(.L_x_1837) ;  /* 0x0000000000b87947 */ /* 0x000fea0003800000 */
.L_x_1854:
        /* <DEDUP_REMOVED lines=22> */
.L_x_1836:
        /* <DEDUP_REMOVED lines=16> */
.L_x_1865:
[----:B------:R-:W-:Y:S05]  /*c410*/  BRA `(.L_x_1837) ;  /* 0x00000000001c7947 */ /* 0x000fea0003800000 */
.L_x_1864:
[----:B------:R-:W-:-:S06]  /*c420*/  HADD2.F32 R4, -RZ, R17.H0_H0 ;  /* 0x20000011ff047230 */ /* 0x000fcc0000004100 */
[----:B------:R-:W0:Y:S02]  /*c430*/  F2I.U64.TRUNC R4, R4 ;  /* 0x0000000400047311 */ /* 0x000e24000020d800 */
[----:B0-----:R0:W-:Y:S01]  /*c440*/  STG.E.64 desc[UR36][R2.64], R4 ;  /* 0x0000000402007986 */ /* 0x0011e2000c101b24 */
[----:B------:R-:W-:Y:S05]  /*c450*/  BRA `(.L_x_1837) ;  /* 0x00000000000c7947 */ /* 0x000fea0003800000 */
.L_x_1863:
[----:B------:R-:W-:-:S06]  /*c460*/  HADD2.F32 R17, -RZ, R17.H0_H0 ;  /* 0x20000011ff117230 */ /* 0x000fcc0000004100 */
[----:B------:R-:W0:Y:S02]  /*c470*/  F2I.FTZ.U32.TRUNC.NTZ R17, R17 ;  /* 0x0000001100117305 */ /* 0x000e24000021f000 */
[----:B0-----:R0:W-:Y:S02]  /*c480*/  STG.E desc[UR36][R2.64], R17 ;  /* 0x0000001102007986 */ /* 0x0011e4000c101924 */
.L_x_1837:
[----:B------:R-:W-:-:S07]  /*c490*/  VIADD R24, R24, 0x80 ;  /* 0x0000008018187836 */ /* 0x000fce0000000000 */
.L_x_1797:
[----:B------:R-:W-:Y:S05]  /*c4a0*/  BSYNC B6 ;  /* 0x0000000000067941 */ /* 0x000fea0003800000 */
.L_x_1796:
[----:B------:R-:W-:-:S13]  /*c4b0*/  ISETP.GE.AND P0, PT, R24, R23, PT ;  /* 0x000000171800720c */ /* 0x000fda0003f06270 */
[----:B------:R-:W-:Y:S05]  /*c4c0*/  @P0 EXIT ;  /* 0x000000000000094d */ /* 0x000fea0003800000 */
[----:B01234-:R-:W0:Y:S01]  /*c4d0*/  LDC.64 R2, c[0x0][0x218] ;  /* 0x00008600ff027b82 */ /* 0x01fe220000000a00 */
        /* <DEDUP_REMOVED lines=18> */
[----:B0-----:R-:W-:Y:S01]  /*c600*/  STG.E.U8 desc[UR36][R2.64], R19 ;  /* 0x0000001302007986 */ /* 0x001fe2000c101124 */
[----:B------:R-:W-:Y:S05]  /*c610*/  EXIT ;  /* 0x000000000000794d */ /* 0x000fea0003800000 */
.L_x_1869:
[----:B------:R-:W-:-:S06]  /*c620*/  HADD2.F32 R5, -RZ, R19.H0_H0 ;  /* 0x20000013ff057230 */ /* 0x000fcc0000004100 */
[----:B------:R-:W0:Y:S02]  /*c630*/  F2I.S64.TRUNC R4, R5 ;  /* 0x0000000500047311 */ /* 0x000e24000020d900 */
[----:B0-----:R-:W-:Y:S01]  /*c640*/  STG.E.U8 desc[UR36][R2.64], R4 ;  /* 0x0000000402007986 */ /* 0x001fe2000c101124 */
[----:B------:R-:W-:Y:S05]  /*c650*/  EXIT ;  /* 0x000000000000794d */ /* 0x000fea0003800000 */
.L_x_1868:
        /* <DEDUP_REMOVED lines=10> */
.L_x_1872:
[----:B------:R-:W-:-:S06]  /*c700*/  HADD2.F32 R19, -RZ, R19.H0_H0 ;  /* 0x20000013ff137230 */ /* 0x000fcc0000004100 */
[----:B------:R-:W0:Y:S02]  /*c710*/  F2I.FTZ.TRUNC.NTZ R19, R19 ;  /* 0x0000001300137305 */ /* 0x000e24000021f100 */
[----:B0-----:R-:W-:Y:S01]  /*c720*/  STG.E desc[UR36][R2.64], R19 ;  /* 0x0000001302007986 */ /* 0x001fe2000c101924 */
[----:B------:R-:W-:Y:S05]  /*c730*/  EXIT ;  /* 0x000000000000794d */ /* 0x000fea0003800000 */
.L_x_1871:
[----:B------:R-:W-:-:S06]  /*c740*/  HADD2.F32 R19, -RZ, R19.H0_H0 ;  /* 0x20000013ff137230 */ /* 0x000fcc0000004100 */
[----:B------:R-:W0:Y:S02]  /*c750*/  F2I.FTZ.TRUNC.NTZ R19, R19 ;  /* 0x0000001300137305 */ /* 0x000e24000021f100 */
[----:B0-----:R-:W-:Y:S01]  /*c760*/  STG.E.U16 desc[UR36][R2.64], R19 ;  /* 0x0000001302007986 */ /* 0x001fe2000c101524 */
[----:B------:R-:W-:Y:S05]  /*c770*/  EXIT ;  /* 0x000000000000794d */ /* 0x000fea0003800000 */
.L_x_1867:
        /* <DEDUP_REMOVED lines=9> */
.L_x_1874:
[----:B------:R-:W-:Y:S01]  /*c810*/  STG.E.U16 desc[UR36][R2.64], R19 ;  /* 0x0000001302007986 */ /* 0x000fe2000c101524 */
[----:B------:R-:W-:Y:S05]  /*c820*/  EXIT ;  /* 0x000000000000794d */ /* 0x000fea0003800000 */
.L_x_1873:
        /* <DEDUP_REMOVED lines=10> */
.L_x_1876:
[----:B------:R-:W-:-:S05]  /*c8d0*/  HADD2.F32 R0, -RZ, R19.H0_H0 ;  /* 0x20000013ff007230 */ /* 0x000fca0000004100 */
[----:B------:R-:W-:-:S04]  /*c8e0*/  F2FP.F16.F32.PACK_AB R0, RZ, R0 ;  /* 0x00000000ff00723e */ /* 0x000fc800000000ff */
[----:B------:R-:W-:-:S05]  /*c8f0*/  PRMT R0, R0, 0x5410, RZ ;  /* 0x0000541000007816 */ /* 0x000fca00000000ff */
[----:B------:R-:W-:Y:S01]  /*c900*/  STG.E desc[UR36][R2.64], R0 ;  /* 0x0000000002007986 */ /* 0x000fe2000c101924 */
[----:B------:R-:W-:Y:S05]  /*c910*/  EXIT ;  /* 0x000000000000794d */ /* 0x000fea0003800000 */
.L_x_1875:
[----:B------:R-:W-:-:S05]  /*c920*/  HADD2.F32 R4, -RZ, R19.H0_H0 ;  /* 0x20000013ff047230 */ /* 0x000fca0000004100 */
[----:B------:R-:W-:-:S06]  /*c930*/  FMUL.FTZ R4, R4, 1 ;  /* 0x3f80000004047820 */ /* 0x000fcc0000410000 */
[----:B------:R-:W0:Y:S02]  /*c940*/  F2F.F64.F32 R4, R4 ;  /* 0x0000000400047310 */ /* 0x000e240000201800 */
[----:B0-----:R-:W-:Y:S01]  /*c950*/  STG.E.64 desc[UR36][R2.64], R4 ;  /* 0x0000000402007986 */ /* 0x001fe2000c101b24 */
[----:B------:R-:W-:Y:S05]  /*c960*/  EXIT ;  /* 0x000000000000794d */ /* 0x000fea0003800000 */
.L_x_1866:
        /* <DEDUP_REMOVED lines=13> */
.L_x_1879:
[----:B------:R-:W-:Y:S01]  /*ca40*/  HADD2.F32 R19, -RZ, R19.H0_H0 ;  /* 0x20000013ff137230 */ /* 0x000fe20000004100 */
[----:B------:R-:W-:-:S04]  /*ca50*/  CS2R R6, SRZ ;  /* 0x0000000000067805 */ /* 0x000fc8000001ff00 */
[----:B------:R-:W-:-:S06]  /*ca60*/  FMUL.FTZ R4, R19, 1 ;  /* 0x3f80000013047820 */ /* 0x000fcc0000410000 */
[----:B------:R-:W0:Y:S02]  /*ca70*/  F2F.F64.F32 R4, R4 ;  /* 0x0000000400047310 */ /* 0x000e240000201800 */
[----:B0-----:R-:W-:Y:S01]  /*ca80*/  STG.E.128 desc[UR36][R2.64], R4 ;  /* 0x0000000402007986 */ /* 0x001fe2000c101d24 */
[----:B------:R-:W-:Y:S05]  /*ca90*/  EXIT ;  /* 0x000000000000794d */ /* 0x000fea0003800000 */
.L_x_1878:
        /* <DEDUP_REMOVED lines=21> */
.L_x_1883:
[----:B------:R-:W-:Y:S05]  /*cbf0*/  BSYNC B0 ;  /* 0x0000000000007941 */ /* 0x000fea0003800000 */
.L_x_1882:
[----:B------:R-:W-:-:S05]  /*cc00*/  LOP3.LUT R5, R0, R5, RZ, 0xfc, !PT ;  /* 0x0000000500057212 */ /* 0x000fca00078efcff */
[----:B------:R-:W-:Y:S01]  /*cc10*/  STG.E.U8 desc[UR36][R2.64], R5 ;  /* 0x0000000502007986 */ /* 0x000fe2000c101124 */
[----:B------:R-:W-:Y:S05]  /*cc20*/  EXIT ;  /* 0x000000000000794d */ /* 0x000fea0003800000 */
.L_x_1881:
        /* <DEDUP_REMOVED lines=13> */
.L_x_1885:
[----:B------:R-:W-:Y:S01]  /*cd00*/  IMAD.MOV.U32 R0, RZ, RZ, 0x7f ;  /* 0x0000007fff007424 */ /* 0x000fe200078e00ff */
[----:B------:R-:W-:-:S04]  /*cd10*/  ISETP.GT.U32.AND P0, PT, R4, 0x7f800000, PT ;  /* 0x7f8000000400780c */ /* 0x000fc80003f04070 */
[----:B------:R-:W-:-:S09]  /*cd20*/  SEL R0, R0, 0x7c, P0 ;  /* 0x0000007c00007807 */ /* 0x000fd20000000000 */
.L_x_1886:
[----:B------:R-:W-:Y:S05]  /*cd30*/  BSYNC B0 ;  /* 0x0000000000007941 */ /* 0x000fea0003800000 */
.L_x_1884:
[----:B------:R-:W-:-:S04]  /*cd40*/  LOP3.LUT R4, R19, 0x80000000, RZ, 0xc0, !PT ;  /* 0x8000000013047812 */ /* 0x000fc800078ec0ff */
[----:B------:R-:W-:-:S04]  /*cd50*/  SHF.R.U32.HI R5, RZ, 0x18, R4 ;  /* 0x00000018ff057819 */ /* 0x000fc80000011604 */
[----:B------:R-:W-:-:S05]  /*cd60*/  LOP3.LUT R5, R0, R5, RZ, 0xfc, !PT ;  /* 0x0000000500057212 */ /* 0x000fca00078efcff */
[----:B------:R-:W-:Y:S01]  /*cd70*/  STG.E.U8 desc[UR36][R2.64], R5 ;  /* 0x0000000502007986 */ /* 0x000fe2000c101124 */
[----:B------:R-:W-:Y:S05]  /*cd80*/  EXIT ;  /* 0x000000000000794d */ /* 0x000fea0003800000 */
.L_x_1880:
[----:B------:R-:W-:-:S05]  /*cd90*/  HADD2.F32 R0, -RZ, R19.H0_H0 ;  /* 0x20000013ff007230 */ /* 0x000fca0000004100 */
[----:B------:R-:W-:-:S05]  /*cda0*/  F2FP.BF16.F32.PACK_AB R0, RZ, R0 ;  /* 0x00000000ff00723e */ /* 0x000fca00000010ff */
[----:B------:R-:W-:Y:S01]  /*cdb0*/  STG.E.U16 desc[UR36][R2.64], R0 ;  /* 0x0000000002007986 */ /* 0x000fe2000c101524 */
[----:B------:R-:W-:Y:S05]  /*cdc0*/  EXIT ;  /* 0x000000000000794d */ /* 0x000fea0003800000 */
.L_x_1877:
        /* <DEDUP_REMOVED lines=12> */
.L_x_1889:
        /* <DEDUP_REMOVED lines=17> */
.L_x_1892:
[----:B------:R-:W-:-:S04]  /*cfa0*/  LOP3.LUT R0, R19, 0x80000000, RZ, 0xc0, !PT ;  /* 0x8000000013007812 */ /* 0x000fc800078ec0ff */
[----:B------:R-:W-:-:S04]  /*cfb0*/  SHF.R.U32.HI R5, RZ, 0x18, R0 ;  /* 0x00000018ff057819 */ /* 0x000fc80000011600 */
[----:B------:R-:W-:-:S04]  /*cfc0*/  LOP3.LUT R4, R4, R5, RZ, 0xfc, !PT ;  /* 0x0000000504047212 */ /* 0x000fc800078efcff */
[----:B------:R-:W-:-:S07]  /*cfd0*/  PRMT R0, R4, 0x7610, R0 ;  /* 0x0000761004007816 */ /* 0x000fce0000000000 */
.L_x_1891:
[----:B------:R-:W-:Y:S05]  /*cfe0*/  BSYNC B0 ;  /* 0x0000000000007941 */ /* 0x000fea0003800000 */
.L_x_1890:
[----:B------:R-:W-:Y:S01]  /*cff0*/  STG.E.U8 desc[UR36][R2.64], R0 ;  /* 0x0000000002007986 */ /* 0x000fe2000c101124 */
[----:B------:R-:W-:Y:S05]  /*d000*/  EXIT ;  /* 0x000000000000794d */ /* 0x000fea0003800000 */
.L_x_1888:
        /* <DEDUP_REMOVED lines=17> */
.L_x_1895:
[----:B------:R-:W-:-:S04]  /*d120*/  LOP3.LUT R0, R19, 0x80000000, RZ, 0xc0, !PT ;  /* 0x8000000013007812 */ /* 0x000fc800078ec0ff */
[----:B------:R-:W-:-:S04]  /*d130*/  SHF.R.U32.HI R5, RZ, 0x18, R0 ;  /* 0x00000018ff057819 */ /* 0x000fc80000011600 */
[----:B------:R-:W-:-:S04]  /*d140*/  LOP3.LUT R4, R4, R5, RZ, 0xfc, !PT ;  /* 0x0000000504047212 */ /* 0x000fc800078efcff */
[----:B------:R-:W-:-:S07]  /*d150*/  PRMT R0, R4, 0x7610, R0 ;  /* 0x0000761004007816 */ /* 0x000fce0000000000 */
.L_x_1894:
[----:B------:R-:W-:Y:S05]  /*d160*/  BSYNC B0 ;  /* 0x0000000000007941 */ /* 0x000fea0003800000 */
.L_x_1893:
[----:B------:R-:W-:Y:S01]  /*d170*/  STG.E.U8 desc[UR36][R2.64], R0 ;  /* 0x0000000002007986 */ /* 0x000fe2000c101124 */
[----:B------:R-:W-:Y:S05]  /*d180*/  EXIT ;  /* 0x000000000000794d */ /* 0x000fea0003800000 */
.L_x_1887:
        /* <DEDUP_REMOVED lines=22> */
.L_x_1870:
        /* <DEDUP_REMOVED lines=16> */
.L_x_1898:
[----:B------:R-:W-:Y:S05]  /*d3f0*/  EXIT ;  /* 0x000000000000794d */ /* 0x000fea0003800000 */
.L_x_1897:
[----:B------:R-:W-:-:S06]  /*d400*/  HADD2.F32 R4, -RZ, R19.H0_H0 ;  /* 0x20000013ff047230 */ /* 0x000fcc0000004100 */
[----:B------:R-:W0:Y:S02]  /*d410*/  F2I.U64.TRUNC R4, R4 ;  /* 0x0000000400047311 */ /* 0x000e24000020d800 */
[----:B0-----:R-:W-:Y:S01]  /*d420*/  STG.E.64 desc[UR36][R2.64], R4 ;  /* 0x0000000402007986 */ /* 0x001fe2000c101b24 */
[----:B------:R-:W-:Y:S05]  /*d430*/  EXIT ;  /* 0x000000000000794d */ /* 0x000fea0003800000 */
.L_x_1896:
[----:B------:R-:W-:-:S06]  /*d440*/  HADD2.F32 R19, -RZ, R19.H0_H0 ;  /* 0x20000013ff137230 */ /* 0x000fcc0000004100 */
[----:B------:R-:W0:Y:S02]  /*d450*/  F2I.FTZ.U32.TRUNC.NTZ R19, R19 ;  /* 0x0000001300137305 */ /* 0x000e24000021f000 */
[----:B0-----:R-:W-:Y:S01]  /*d460*/  STG.E desc[UR36][R2.64], R19 ;  /* 0x0000001302007986 */ /* 0x001fe2000c101924 */
[----:B------:R-:W-:Y:S05]  /*d470*/  EXIT ;  /* 0x000000000000794d */ /* 0x000fea0003800000 */
.L_x_1899:
        /* <DEDUP_REMOVED lines=16> */
.L_x_8582:


//--------------------- .text._ZN2at6native18elementwise_kernelILi128ELi4EZNS0_22gpu_kernel_impl_nocastIZZZNS0_61_GLOBAL__N__b29612f4_23_ActivationMishKernel_cu_f5210f67_354820mish_backward_kernelERNS_14TensorIteratorEENKUlvE_clEvENKUlvE1_clEvEUlN3c104HalfES9_E_EEvRNS_18TensorIteratorBaseERKT_EUliE_EEviT1_ --------------------------
	.section	.text._ZN2at6native18elementwise_kernelILi128ELi4EZNS0_22gpu_kernel_impl_nocastIZZZNS0_61_GLOBAL__N__b29612f4_23_ActivationMishKernel_cu_f5210f67_354820mish_backward_kernelERNS_14TensorIteratorEENKUlvE_clEvENKUlvE1_clEvEUlN3c104HalfES9_E_EEvRNS_18TensorIteratorBaseERKT_EUliE_EEviT1_,"ax",@progbits
	.align	128
        .global         _ZN2at6native18elementwise_kernelILi128ELi4EZNS0_22gpu_kernel_impl_nocastIZZZNS0_61_GLOBAL__N__b29612f4_23_ActivationMishKernel_cu_f5210f67_354820mish_backward_kernelERNS_14TensorIteratorEENKUlvE_clEvENKUlvE1_clEvEUlN3c104HalfES9_E_EEvRNS_18TensorIteratorBaseERKT_EUliE_EEviT1_
        .type           _ZN2at6native18elementwise_kernelILi128ELi4EZNS0_22gpu_kernel_impl_nocastIZZZNS0_61_GLOBAL__N__b29612f4_23_ActivationMishKernel_cu_f5210f67_354820mish_backward_kernelERNS_14TensorIteratorEENKUlvE_clEvENKUlvE1_clEvEUlN3c104HalfES9_E_EEvRNS_18TensorIteratorBaseERKT_EUliE_EEviT1_,@function
        .size           _ZN2at6native18elementwise_kernelILi128ELi4EZNS0_22gpu_kernel_impl_nocastIZZZNS0_61_GLOBAL__N__b29612f4_23_ActivationMishKernel_cu_f5210f67_354820mish_backward_kernelERNS_14TensorIteratorEENKUlvE_clEvENKUlvE1_clEvEUlN3c104HalfES9_E_EEvRNS_18TensorIteratorBaseERKT_EUliE_EEviT1_,(.L_x_8583 - _ZN2at6native18elementwise_kernelILi128ELi4EZNS0_22gpu_kernel_impl_nocastIZZZNS0_61_GLOBAL__N__b29612f4_23_ActivationMishKernel_cu_f5210f67_354820mish_backward_kernelERNS_14TensorIteratorEENKUlvE_clEvENKUlvE1_clEvEUlN3c104HalfES9_E_EEvRNS_18TensorIteratorBaseERKT_EUliE_EEviT1_)
        .other          _ZN2at6native18elementwise_kernelILi128ELi4EZNS0_22gpu_kernel_impl_nocastIZZZNS0_61_GLOBAL__N__b29612f4_23_ActivationMishKernel_cu_f5210f67_354820mish_backward_kernelERNS_14TensorIteratorEENKUlvE_clEvENKUlvE1_clEvEUlN3c104HalfES9_E_EEvRNS_18TensorIteratorBaseERKT_EUliE_EEviT1_,@"STO_CUDA_ENTRY STV_DEFAULT"
_ZN2at6native18elementwise_kernelILi128ELi4EZNS0_22gpu_kernel_impl_nocastIZZZNS0_61_GLOBAL__N__b29612f4_23_ActivationMishKernel_cu_f5210f67_354820mish_backward_kernelERNS_14TensorIteratorEENKUlvE_clEvENKUlvE1_clEvEUlN3c104HalfES9_E_EEvRNS_18TensorIteratorBaseERKT_EUliE_EEviT1_:
.text._ZN2at6native18elementwise_kernelILi128ELi4EZNS0_22gpu_kernel_impl_nocastIZZZNS0_61_GLOBAL__N__b29612f4_23_ActivationMishKernel_cu_f5210f67_354820mish_backward_kernelERNS_14TensorIteratorEENKUlvE_clEvENKUlvE1_clEvEUlN3c104HalfES9_E_EEvRNS_18TensorIteratorBaseERKT_EUliE_EEviT1_:
        /* <DEDUP_REMOVED lines=363> */
.L_x_1902:
        /* <DEDUP_REMOVED lines=10> */
[----:B0-----:R-:W-:Y:S01]  /*1750*/  MOV R7, 0x3d39bf78 ;  /* 0x3d39bf7800077802 */ /* 0x001fe20000000f00 */
[----:B--2---:R-:W-:-:S05]  /*1760*/  HADD2.F32 R2, -RZ, R2.H0_H0 ;  /* 0x20000002ff027230 */ /* 0x004fca0000004100 */
        /* <DEDUP_REMOVED lines=36> */
.L_x_1904:
[----:B------:R-:W-:Y:S05]  /*19b0*/  BSYNC B1 ;  /* 0x0000000000017941 */ /* 0x000fea0003800000 */
.L_x_1903:
[----:B------:R-:W0:Y:S01]  /*19c0*/  MUFU.TANH R8, R8 ;  /* 0x0000000800087308 */ /* 0x000e220000002400 */
[----:B------:R-:W-:Y:S01]  /*19d0*/  FMUL.FTZ R9, R2, R9 ;  /* 0x0000000902097220 */ /* 0x000fe20000410000 */
[----:B-----5:R-:W-:Y:S01]  /*19e0*/  HADD2.F32 R0, -RZ, R0.H0_H0 ;  /* 0x20000000ff007230 */ /* 0x020fe20000004100 */
[----:B------:R-:W-:Y:S01]  /*19f0*/  IADD3 R3, R3, 0x80, RZ ;  /* 0x0000008003037810 */ /* 0x000fe20007ffe0ff */
[----:B0-----:R-:W-:-:S04]  /*1a00*/  FFMA.FTZ R5, -R8, R8, 1 ;  /* 0x3f80000008057423 */ /* 0x001fc80000010108 */
[----:B------:R-:W-:-:S04]  /*1a10*/  FFMA.FTZ R5, R5, R9, R8 ;  /* 0x0000000905057223 */ /* 0x000fc80000010008 */
[----:B------:R-:W-:-:S05]  /*1a20*/  FMUL.FTZ R5, R0, R5 ;  /* 0x0000000500057220 */ /* 0x000fca0000410000 */
[----:B------:R-:W-:-:S05]  /*1a30*/  F2FP.F16.F32.PACK_AB R5, RZ, R5 ;  /* 0x00000005ff05723e */ /* 0x000fca00000000ff */
[----:B------:R0:W-:Y:S02]  /*1a40*/  STG.E.U16 desc[UR4][R6.64], R5 ;  /* 0x0000000506007986 */ /* 0x0001e4000c101504 */
.L_x_1901:
[----:B------:R-:W-:Y:S05]  /*1a50*/  BSYNC B0 ;  /* 0x0000000000007941 */ /* 0x000fea0003800000 */
.L_x_1900:
        /* <DEDUP_REMOVED lines=356> */
.L_x_1907:
        /* <DEDUP_REMOVED lines=48> */
.L_x_1909:
[----:B------:R-:W-:Y:S05]  /*33a0*/  BSYNC B1 ;  /* 0x0000000000017941 */ /* 0x000fea0003800000 */
.L_x_1908:
[----:B------:R-:W0:Y:S01]  /*33b0*/  MUFU.TANH R8, R8 ;  /* 0x0000000800087308 */ /* 0x000e220000002400 */
[----:B------:R-:W-:Y:S01]  /*33c0*/  FMUL.FTZ R9, R2, R9 ;  /* 0x0000000902097220 */ /* 0x000fe20000410000 */
[----:B-----5:R-:W-:Y:S01]  /*33d0*/  HADD2.F32 R0, -RZ, R0.H0_H0 ;  /* 0x20000000ff007230 */ /* 0x020fe20000004100 */
[----:B------:R-:W-:-:S04]  /*33e0*/  IADD3 R3, R3, 0x80, RZ ;  /* 0x0000008003037810 */ /* 0x000fc80007ffe0ff */
[----:B------:R-:W-:Y:S01]  /*33f0*/  ISETP.GE.AND P0, PT, R3, UR6, PT ;  /* 0x0000000603007c0c */ /* 0x000fe2000bf06270 */
[----:B0-----:R-:W-:-:S04]  /*3400*/  FFMA.FTZ R5, -R8, R8, 1 ;  /* 0x3f80000008057423 */ /* 0x001fc80000010108 */
[----:B------:R-:W-:-:S04]  /*3410*/  FFMA.FTZ R5, R5, R9, R8 ;  /* 0x0000000905057223 */ /* 0x000fc80000010008 */
[----:B------:R-:W-:-:S05]  /*3420*/  FMUL.FTZ R5, R0, R5 ;  /* 0x0000000500057220 */ /* 0x000fca0000410000 */
[----:B------:R-:W-:-:S05]  /*3430*/  F2FP.F16.F32.PACK_AB R5, RZ, R5 ;  /* 0x00000005ff05723e */ /* 0x000fca00000000ff */
        /* <DEDUP_REMOVED lines=355> */
.L_x_1910:
        /* <DEDUP_REMOVED lines=48> */
.L_x_1912:
[----:B------:R-:W-:Y:S05]  /*4d70*/  BSYNC B1 ;  /* 0x0000000000017941 */ /* 0x000fea0003800000 */
.L_x_1911:
        /* <DEDUP_REMOVED lines=9> */
.L_x_1906:
[----:B------:R-:W-:Y:S05]  /*4e10*/  BSYNC B0 ;  /* 0x0000000000007941 */ /* 0x000fea0003800000 */
.L_x_1905:
        /* <DEDUP_REMOVED lines=355> */
.L_x_1913:
        /* <DEDUP_REMOVED lines=48> */
.L_x_1915:
[----:B------:R-:W-:Y:S05]  /*6750*/  BSYNC B0 ;  /* 0x0000000000007941 */ /* 0x000fea0003800000 */
.L_x_1914:
[----:B------:R-:W0:Y:S01]  /*6760*/  MUFU.TANH R6, R6 ;  /* 0x0000000600067308 */ /* 0x000e220000002400 */
[----:B------:R-:W-:Y:S01]  /*6770*/  FMUL.FTZ R9, R2, R9 ;  /* 0x0000000902097220 */ /* 0x000fe20000410000 */
[----:B-----5:R-:W-:Y:S02]  /*6780*/  HADD2.F32 R0, -RZ, R0.H0_H0 ;  /* 0x20000000ff007230 */ /* 0x020fe40000004100 */
[----:B0-----:R-:W-:-:S04]  /*6790*/  FFMA.FTZ R3, -R6, R6, 1 ;  /* 0x3f80000006037423 */ /* 0x001fc80000010106 */
[----:B------:R-:W-:-:S04]  /*67a0*/  FFMA.FTZ R3, R3, R9, R6 ;  /* 0x0000000903037223 */ /* 0x000fc80000010006 */
[----:B------:R-:W-:-:S05]  /*67b0*/  FMUL.FTZ R3, R0, R3 ;  /* 0x0000000300037220 */ /* 0x000fca0000410000 */
[----:B------:R-:W-:-:S05]  /*67c0*/  F2FP.F16.F32.PACK_AB R3, RZ, R3 ;  /* 0x00000003ff03723e */ /* 0x000fca00000000ff */
[----:B------:R-:W-:Y:S01]  /*67d0*/  STG.E.U16 desc[UR4][R4.64], R3 ;  /* 0x0000000304007986 */ /* 0x000fe2000c101504 */
[----:B------:R-:W-:Y:S05]  /*67e0*/  EXIT ;  /* 0x000000000000794d */ /* 0x000fea0003800000 */
.L_x_1916:
        /* <DEDUP_REMOVED lines=9> */
.L_x_8583:


//--------------------- .text._ZN2at6native27unrolled_elementwise_kernelIZZZNS0_61_GLOBAL__N__b29612f4_23_ActivationMishKernel_cu_f5210f67_354820mish_backward_kernelERNS_14TensorIteratorEENKUlvE_clEvENKUlvE1_clEvEUlN3c104HalfES8_E_St5arrayIPcLm3EELi4E23TrivialOffsetCalculatorILi2EjESD_ILi1EjENS0_6memory15LoadWithoutCastENSG_16StoreWithoutCastEEEviT_T0_T2_T3_T4_T5_ --------------------------
	.section	.text._ZN2at6native27unrolled_elementwise_kernelIZZZNS0_61_GLOBAL__N__b29612f4_23_ActivationMishKernel_cu_f5210f67_354820mish_backward_kernelERNS_14TensorIteratorEENKUlvE_clEvENKUlvE1_clEvEUlN3c104HalfES8_E_St5arrayIPcLm3EELi4E23TrivialOffsetCalculatorILi2EjESD_ILi1EjENS0_6memory15LoadWithoutCastENSG_16StoreWithoutCastEEEviT_T0_T2_T3_T4_T5_,"ax",@progbits
	.align	128
        .global         _ZN2at6native27unrolled_elementwise_kernelIZZZNS0_61_GLOBAL__N__b29612f4_23_ActivationMishKernel_cu_f5210f67_354820mish_backward_kernelERNS_14TensorIteratorEENKUlvE_clEvENKUlvE1_clEvEUlN3c104HalfES8_E_St5arrayIPcLm3EELi4E23TrivialOffsetCalculatorILi2EjESD_ILi1EjENS0_6memory15LoadWithoutCastENSG_16StoreWithoutCastEEEviT_T0_T2_T3_T4_T5_
        .type           _ZN2at6native27unrolled_elementwise_kernelIZZZNS0_61_GLOBAL__N__b29612f4_23_ActivationMishKernel_cu_f5210f67_354820mish_backward_kernelERNS_14TensorIteratorEENKUlvE_clEvENKUlvE1_clEvEUlN3c104HalfES8_E_St5arrayIPcLm3EELi4E23TrivialOffsetCalculatorILi2EjESD_ILi1EjENS0_6memory15LoadWithoutCastENSG_16StoreWithoutCastEEEviT_T0_T2_T3_T4_T5_,@function
        .size           _ZN2at6native27unrolled_elementwise_kernelIZZZNS0_61_GLOBAL__N__b29612f4_23_ActivationMishKernel_cu_f5210f67_354820mish_backward_kernelERNS_14TensorIteratorEENKUlvE_clEvENKUlvE1_clEvEUlN3c104HalfES8_E_St5arrayIPcLm3EELi4E23TrivialOffsetCalculatorILi2EjESD_ILi1EjENS0_6memory15LoadWithoutCastENSG_16StoreWithoutCastEEEviT_T0_T2_T3_T4_T5_,(.L_x_8584 - _ZN2at6native27unrolled_elementwise_kernelIZZZNS0_61_GLOBAL__N__b29612f4_23_ActivationMishKernel_cu_f5210f67_354820mish_backward_kernelERNS_14TensorIteratorEENKUlvE_clEvENKUlvE1_clEvEUlN3c104HalfES8_E_St5arrayIPcLm3EELi4E23TrivialOffsetCalculatorILi2EjESD_ILi1EjENS0_6memory15LoadWithoutCastENSG_16StoreWithoutCastEEEviT_T0_T2_T3_T4_T5_)
        .other          _ZN2at6native27unrolled_elementwise_kernelIZZZNS0_61_GLOBAL__N__b29612f4_23_ActivationMishKernel_cu_f5210f67_354820mish_backward_kernelERNS_14TensorIteratorEENKUlvE_clEvENKUlvE1_clEvEUlN3c104HalfES8_E_St5arrayIPcLm3EELi4E23TrivialOffsetCalculatorILi2EjESD_ILi1EjENS0_6memory15LoadWithoutCastENSG_16StoreWithoutCastEEEviT_T0_T2_T3_T4_T5_,@"STO_CUDA_ENTRY STV_DEFAULT"
_ZN2at6native27unrolled_elementwise_kernelIZZZNS0_61_GLOBAL__N__b29612f4_23_ActivationMishKernel_cu_f5210f67_354820mish_backward_kernelERNS_14TensorIteratorEENKUlvE_clEvENKUlvE1_clEvEUlN3c104HalfES8_E_St5arrayIPcLm3EELi4E23TrivialOffsetCalculatorILi2EjESD_ILi1EjENS0_6memory15LoadWithoutCastENSG_16StoreWithoutCastEEEviT_T0_T2_T3_T4_T5_:
.text._ZN2at6native27unrolled_elementwise_kernelIZZZNS0_61_GLOBAL__N__b29612f4_23_ActivationMishKernel_cu_f5210f67_354820mish_backward_kernelERNS_14TensorIteratorEENKUlvE_clEvENKUlvE1_clEvEUlN3c104HalfES8_E_St5arrayIPcLm3EELi4E23TrivialOffsetCalculatorILi2EjESD_ILi1EjENS0_6memory15LoadWithoutCastENSG_16StoreWithoutCastEEEviT_T0_T2_T3_T4_T5_:
        /* <DEDUP_REMOVED lines=52> */
[----:B-----5:R-:W-:Y:S01]  /*0340*/  HADD2.F32 R21, -RZ, R21.H0_H0 ;  /* 0x20000015ff157230 */ /* 0x020fe20000004100 */
        /* <DEDUP_REMOVED lines=36> */
.L_x_1920:
[----:B------:R-:W-:Y:S05]  /*0590*/  BSYNC B1 ;  /* 0x0000000000017941 */ /* 0x000fea0003800000 */
.L_x_1919:
[----:B------:R-:W0:Y:S01]  /*05a0*/  MUFU.TANH R3, R3 ;  /* 0x0000000300037308 */ /* 0x000e220000002400 */
[----:B------:R-:W-:Y:S01]  /*05b0*/  FMUL.FTZ R8, R21, R8 ;  /* 0x0000000815087220 */ /* 0x000fe20000410000 */
[----:B------:R-:W-:Y:S02]  /*05c0*/  HADD2.F32 R5, -RZ, R20.H0_H0 ;  /* 0x20000014ff057230 */ /* 0x000fe40000004100 */
[----:B0-----:R-:W-:-:S04]  /*05d0*/  FFMA.FTZ R2, -R3, R3, 1 ;  /* 0x3f80000003027423 */ /* 0x001fc80000010103 */
[----:B------:R-:W-:-:S04]  /*05e0*/  FFMA.FTZ R2, R2, R8, R3 ;  /* 0x0000000802027223 */ /* 0x000fc80000010003 */
[----:B------:R-:W-:-:S05]  /*05f0*/  FMUL.FTZ R2, R5, R2 ;  /* 0x0000000205027220 */ /* 0x000fca0000410000 */
[----:B------:R-:W-:-:S07]  /*0600*/  F2FP.F16.F32.PACK_AB R2, RZ, R2 ;  /* 0x00000002ff02723e */ /* 0x000fce00000000ff */
.L_x_1918:
[----:B------:R-:W-:Y:S05]  /*0610*/  BSYNC B0 ;  /* 0x0000000000007941 */ /* 0x000fea0003800000 */
.L_x_1917:
[----:B-1----:R-:W-:Y:S01]  /*0620*/  IADD3 R3, R19, 0x80, RZ ;  /* 0x0000008013037810 */ /* 0x002fe20007ffe0ff */
[----:B------:R-:W-:Y:S03]  /*0630*/  BSSY B0, `(.L_x_1921) ;  /* 0x0000030000007945 */ /* 0x000fe60003800000 */
[----:B------:R-:W-:-:S13]  /*0640*/  ISETP.GE.AND P0, PT, R3, R18, PT ;  /* 0x000000120300720c */ /* 0x000fda0003f06270 */
[----:B------:R-:W-:Y:S05]  /*0650*/  @P0 BRA `(.L_x_1922) ;  /* 0x0000000000b40947 */ /* 0x000fea0003800000 */
[----:B-----5:R-:W-:Y:S01]  /*0660*/  HADD2.F32 R25, -RZ, R25.H0_H0 ;  /* 0x20000019ff197230 */ /* 0x020fe20000004100 */
        /* <DEDUP_REMOVED lines=36> */
.L_x_1924:
[----:B------:R-:W-:Y:S05]  /*08b0*/  BSYNC B1 ;  /* 0x0000000000017941 */ /* 0x000fea0003800000 */
.L_x_1923:
[----:B------:R-:W0:Y:S01]  /*08c0*/  MUFU.TANH R5, R5 ;  /* 0x0000000500057308 */ /* 0x000e220000002400 */
[----:B------:R-:W-:Y:S01]  /*08d0*/  FMUL.FTZ R10, R25, R10 ;  /* 0x0000000a190a7220 */ /* 0x000fe20000410000 */
[----:B------:R-:W-:Y:S02]  /*08e0*/  HADD2.F32 R7, -RZ, R22.H0_H0 ;  /* 0x20000016ff077230 */ /* 0x000fe40000004100 */
[----:B0-----:R-:W-:-:S04]  /*08f0*/  FFMA.FTZ R4, -R5, R5, 1 ;  /* 0x3f80000005047423 */ /* 0x001fc80000010105 */
[----:B------:R-:W-:-:S04]  /*0900*/  FFMA.FTZ R4, R4, R10, R5 ;  /* 0x0000000a04047223 */ /* 0x000fc80000010005 */
[----:B------:R-:W-:-:S05]  /*0910*/  FMUL.FTZ R4, R7, R4 ;  /* 0x0000000407047220 */ /* 0x000fca0000410000 */
[----:B------:R-:W-:-:S07]  /*0920*/  F2FP.F16.F32.PACK_AB R4, RZ, R4 ;  /* 0x00000004ff04723e */ /* 0x000fce00000000ff */
.L_x_1922:
[----:B------:R-:W-:Y:S05]  /*0930*/  BSYNC B0 ;  /* 0x0000000000007941 */ /* 0x000fea0003800000 */
.L_x_1921:
[----:B------:R-:W-:Y:S01]  /*0940*/  IADD3 R5, R19, 0x100, RZ ;  /* 0x0000010013057810 */ /* 0x000fe20007ffe0ff */
        /* <DEDUP_REMOVED lines=40> */
.L_x_1928:
[----:B------:R-:W-:Y:S05]  /*0bd0*/  BSYNC B1 ;  /* 0x0000000000017941 */ /* 0x000fea0003800000 */
.L_x_1927:
[----:B------:R-:W0:Y:S01]  /*0be0*/  MUFU.TANH R6, R6 ;  /* 0x0000000600067308 */ /* 0x000e220000002400 */
[----:B------:R-:W-:Y:S01]  /*0bf0*/  FMUL.FTZ R10, R23, R10 ;  /* 0x0000000a170a7220 */ /* 0x000fe20000410000 */
[----:B------:R-:W-:Y:S02]  /*0c00*/  HADD2.F32 R24, -RZ, R24.H0_H0 ;  /* 0x20000018ff187230 */ /* 0x000fe40000004100 */
[----:B0-----:R-:W-:-:S04]  /*0c10*/  FFMA.FTZ R5, -R6, R6, 1 ;  /* 0x3f80000006057423 */ /* 0x001fc80000010106 */
[----:B------:R-:W-:-:S04]  /*0c20*/  FFMA.FTZ R5, R5, R10, R6 ;  /* 0x0000000a05057223 */ /* 0x000fc80000010006 */
[----:B------:R-:W-:-:S05]  /*0c30*/  FMUL.FTZ R5, R24, R5 ;  /* 0x0000000518057220 */ /* 0x000fca0000410000 */
[----:B------:R-:W-:-:S07]  /*0c40*/  F2FP.F16.F32.PACK_AB R5, RZ, R5 ;  /* 0x00000005ff05723e */ /* 0x000fce00000000ff */
.L_x_1926:
[----:B------:R-:W-:Y:S05]  /*0c50*/  BSYNC B0 ;  /* 0x0000000000007941 */ /* 0x000fea0003800000 */
.L_x_1925:
        /* <DEDUP_REMOVED lines=41> */
.L_x_1932:
[----:B------:R-:W-:Y:S05]  /*0ef0*/  BSYNC B1 ;  /* 0x0000000000017941 */ /* 0x000fea0003800000 */
.L_x_1931:
[----:B------:R-:W0:Y:S01]  /*0f00*/  MUFU.TANH R7, R7 ;  /* 0x0000000700077308 */ /* 0x000e220000002400 */
[----:B------:R-:W-:Y:S01]  /*0f10*/  FMUL.FTZ R11, R12, R11 ;  /* 0x0000000b0c0b7220 */ /* 0x000fe20000410000 */
[----:B------:R-:W-:Y:S02]  /*0f20*/  HADD2.F32 R13, -RZ, R13.H0_H0 ;  /* 0x2000000dff0d7230 */ /* 0x000fe40000004100 */
[----:B0-----:R-:W-:-:S04]  /*0f30*/  FFMA.FTZ R6, -R7, R7, 1 ;  /* 0x3f80000007067423 */ /* 0x001fc80000010107 */
[----:B------:R-:W-:-:S04]  /*0f40*/  FFMA.FTZ R6, R6, R11, R7 ;  /* 0x0000000b06067223 */ /* 0x000fc80000010007 */
[----:B------:R-:W-:-:S05]  /*0f50*/  FMUL.FTZ R6, R13, R6 ;  /* 0x000000060d067220 */ /* 0x000fca0000410000 */
[----:B------:R-:W-:-:S07]  /*0f60*/  F2FP.F16.F32.PACK_AB R6, RZ, R6 ;  /* 0x00000006ff06723e */ /* 0x000fce00000000ff */
.L_x_1930:
[----:B------:R-:W-:Y:S05]  /*0f70*/  BSYNC B0 ;  /* 0x0000000000007941 */ /* 0x000fea0003800000 */
.L_x_1929:
        /* <DEDUP_REMOVED lines=17> */
.L_x_1935:
[----:B------:R-:W-:Y:S05]  /*1090*/  BSYNC B1 ;  /* 0x0000000000017941 */ /* 0x000fea0003800000 */
.L_x_1934:
[----:B------:R-:W-:-:S13]  /*10a0*/  ISETP.GE.AND P0, PT, R19, R18, PT ;  /* 0x000000121300720c */ /* 0x000fda0003f06270 */
[----:B0-----:R-:W0:Y:S01]  /*10b0*/  @!P0 LDC.64 R2, c[0x0][0x218] ;  /* 0x00008600ff028b82 */ /* 0x001e220000000a00 */
[----:B------:R-:W-:Y:S02]  /*10c0*/  @!P0 LEA R7, R0, R19, 0x9 ;  /* 0x0000001300078211 */ /* 0x000fe400078e48ff */
[----:B------:R-:W-:-:S03]  /*10d0*/  @!P0 IADD3 R19, R19, 0x80, RZ ;  /* 0x0000008013138810 */ /* 0x000fc60007ffe0ff */
[----:B0-----:R-:W-:-:S05]  /*10e0*/  @!P0 IMAD.WIDE.U32 R2, R7, 0x2, R2 ;  /* 0x0000000207028825 */ /* 0x001fca00078e0002 */
[----:B------:R0:W-:Y:S02]  /*10f0*/  @!P0 STG.E.U16 desc[UR4][R2.64], R5 ;  /* 0x0000000502008986 */ /* 0x0001e4000c101504 */
.L_x_1936:
[----:B------:R-:W-:Y:S05]  /*1100*/  BSYNC B0 ;  /* 0x0000000000007941 */ /* 0x000fea0003800000 */
.L_x_1933:
        /* <DEDUP_REMOVED lines=8> */
.L_x_1937:
        /* <DEDUP_REMOVED lines=15> */
.L_x_8584:


//--------------------- .text._ZN2at6native29vectorized_elementwise_kernelILi2EZZZNS0_61_GLOBAL__N__b29612f4_23_ActivationMishKernel_cu_f5210f67_354820mish_backward_kernelERNS_14TensorIteratorEENKUlvE_clEvENKUlvE1_clEvEUlN3c104HalfES8_E_St5arrayIPcLm3EEEEviT0_T1_ --------------------------
	.section	.text._ZN2at6native29vectorized_elementwise_kernelILi2EZZZNS0_61_GLOBAL__N__b29612f4_23_ActivationMishKernel_cu_f5210f67_354820mish_backward_kernelERNS_14TensorIteratorEENKUlvE_clEvENKUlvE1_clEvEUlN3c104HalfES8_E_St5arrayIPcLm3EEEEviT0_T1_,"ax",@progbits
	.align	128
        .global         _ZN2at6native29vectorized_elementwise_kernelILi2EZZZNS0_61_GLOBAL__N__b29612f4_23_ActivationMishKernel_cu_f5210f67_354820mish_backward_kernelERNS_14TensorIteratorEENKUlvE_clEvENKUlvE1_clEvEUlN3c104HalfES8_E_St5arrayIPcLm3EEEEviT0_T1_
        .type           _ZN2at6native29vectorized_elementwise_kernelILi2EZZZNS0_61_GLOBAL__N__b29612f4_23_ActivationMishKernel_cu_f5210f67_354820mish_backward_kernelERNS_14TensorIteratorEENKUlvE_clEvENKUlvE1_clEvEUlN3c104HalfES8_E_St5arrayIPcLm3EEEEviT0_T1_,@function
        .size           _ZN2at6native29vectorized_elementwise_kernelILi2EZZZNS0_61_GLOBAL__N__b29612f4_23_ActivationMishKernel_cu_f5210f67_354820mish_backward_kernelERNS_14TensorIteratorEENKUlvE_clEvENKUlvE1_clEvEUlN3c104HalfES8_E_St5arrayIPcLm3EEEEviT0_T1_,(.L_x_8585 - _ZN2at6native29vectorized_elementwise_kernelILi2EZZZNS0_61_GLOBAL__N__b29612f4_23_ActivationMishKernel_cu_f5210f67_354820mish_backward_kernelERNS_14TensorIteratorEENKUlvE_clEvENKUlvE1_clEvEUlN3c104HalfES8_E_St5arrayIPcLm3EEEEviT0_T1_)
        .other          _ZN2at6native29vectorized_elementwise_kernelILi2EZZZNS0_61_GLOBAL__N__b29612f4_23_ActivationMishKernel_cu_f5210f67_354820mish_backward_kernelERNS_14TensorIteratorEENKUlvE_clEvENKUlvE1_clEvEUlN3c104HalfES8_E_St5arrayIPcLm3EEEEviT0_T1_,@"STO_CUDA_ENTRY STV_DEFAULT"
_ZN2at6native29vectorized_elementwise_kernelILi2EZZZNS0_61_GLOBAL__N__b29612f4_23_ActivationMishKernel_cu_f5210f67_354820mish_backward_kernelERNS_14TensorIteratorEENKUlvE_clEvENKUlvE1_clEvEUlN3c104HalfES8_E_St5arrayIPcLm3EEEEviT0_T1_:
.text._ZN2at6native29vectorized_elementwise_kernelILi2EZZZNS0_61_GLOBAL__N__b29612f4_23_ActivationMishKernel_cu_f5210f67_354820mish_backward_kernelERNS_14TensorIteratorEENKUlvE_clEvENKUlvE1_clEvEUlN3c104HalfES8_E_St5arrayIPcLm3EEEEviT0_T1_:
        /* <DEDUP_REMOVED lines=9> */
[----:B------:R-:W1:Y:S08]  /*0090*/  LDC.64 R2, c[0x0][0x228] ;  /* 0x00008a00ff027b82 */ /* 0x000e700000000a00 */
[----:B------:R-:W2:Y:S01]  /*00a0*/  LDC.64 R6, c[0x0][0x220] ;  /* 0x00008800ff067b82 */ /* 0x000ea20000000a00 */
[----:B-1----:R-:W-:-:S04]  /*00b0*/  IMAD.WIDE R2, R4, 0x2, R2 ;  /* 0x0000000204027825 */ /* 0x002fc800078e0202 */
[----:B0-----:R-:W-:-:S05]  /*00c0*/  IMAD.WIDE.U32 R18, R11, 0x4, R2 ;  /* 0x000000040b127825 */ /* 0x001fca00078e0002 */
[----:B------:R-:W3:Y:S04]  /*00d0*/  LDG.E R5, desc[UR4][R18.64] ;  /* 0x0000000412057981 */ /* 0x000ee8000c1e1900 */
[----:B------:R-:W4:Y:S01]  /*00e0*/  LDG.E R3, desc[UR4][R18.64+0x200] ;  /* 0x0002000412037981 */ /* 0x000f22000c1e1900 */
[----:B--2---:R-:W-:Y:S01]  /*00f0*/  IMAD.WIDE R6, R4, 0x2, R6 ;  /* 0x0000000204067825 */ /* 0x004fe200078e0206 */
[----:B------:R-:W-:Y:S02]  /*0100*/  HFMA2.MMA R21, -RZ, RZ, 1.625, 0 ;  /* 0x3e800000ff157435 */ /* 0x000fe400000001ff */
[----:B------:R-:W5:Y:S01]  /*0110*/  LDG.E R0, desc[UR4][R18.64+0x400] ;  /* 0x0004000412007981 */ /* 0x000f62000c1e1900 */
[----:B------:R-:W-:-:S03]  /*0120*/  IMAD.WIDE.U32 R12, R11, 0x4, R6 ;  /* 0x000000040b0c7825 */ /* 0x000fc600078e0006 */
[----:B------:R-:W5:Y:S04]  /*0130*/  LDG.E R15, desc[UR4][R18.64+0x600] ;  /* 0x00060004120f7981 */ /* 0x000f68000c1e1900 */
[----:B------:R-:W5:Y:S04]  /*0140*/  LDG.E R10, desc[UR4][R12.64] ;  /* 0x000000040c0a7981 */ /* 0x000f68000c1e1900 */
[----:B------:R-:W5:Y:S04]  /*0150*/  LDG.E R9, desc[UR4][R12.64+0x200] ;  /* 0x000200040c097981 */ /* 0x000f68000c1e1900 */
[----:B------:R-:W5:Y:S04]  /*0160*/  LDG.E R8, desc[UR4][R12.64+0x400] ;  /* 0x000400040c087981 */ /* 0x000f68000c1e1900 */
[----:B------:R0:W5:Y:S01]  /*0170*/  LDG.E R7, desc[UR4][R12.64+0x600] ;  /* 0x000600040c077981 */ /* 0x000162000c1e1900 */
[----:B------:R-:W-:Y:S01]  /*0180*/  MOV R20, 0x3d39bf78 ;  /* 0x3d39bf7800147802 */ /* 0x000fe20000000f00 */
[----:B------:R-:W-:Y:S01]  /*0190*/  BSSY B0, `(.L_x_1939) ;  /* 0x0000045000007945 */ /* 0x000fe20003800000 */
[----:B---3--:R-:W-:-:S02]  /*01a0*/  HADD2.F32 R2, -RZ, R5.H0_H0 ;  /* 0x20000005ff027230 */ /* 0x008fc40000004100 */
[----:B------:R-:W-:-:S03]  /*01b0*/  HADD2.F32 R5, -RZ, R5.H1_H1 ;  /* 0x30000005ff057230 */ /* 0x000fc60000004100 */
[----:B------:R-:W-:Y:S02]  /*01c0*/  FMUL.FTZ R16, R2, 1.4426950216293334961 ;  /* 0x3fb8aa3b02107820 */ /* 0x000fe40000410000 */
[----:B------:R-:W-:-:S04]  /*01d0*/  FMUL.FTZ R6, R5, 1.4426950216293334961 ;  /* 0x3fb8aa3b05067820 */ /* 0x000fc80000410000 */
[----:B------:R-:W1:Y:S08]  /*01e0*/  MUFU.EX2 R16, R16 ;  /* 0x0000001000107308 */ /* 0x000e700000000800 */
[----:B------:R-:W0:Y:S01]  /*01f0*/  MUFU.EX2 R6, R6 ;  /* 0x0000000600067308 */ /* 0x000e220000000800 */
[----:B-1----:R-:W-:-:S05]  /*0200*/  FADD.FTZ.RZ R14, R16, 1 ;  /* 0x3f800000100e7421 */ /* 0x002fca000001c000 */
[----:B------:R-:W-:Y:S01]  /*0210*/  IADD3 R14, R14, -0x3f400000, RZ ;  /* 0xc0c000000e0e7810 */ /* 0x000fe20007ffe0ff */
[----:B0-----:R-:W-:-:S03]  /*0220*/  FADD.FTZ.RZ R13, R6, 1 ;  /* 0x3f800000060d7421 */ /* 0x001fc6000001c000 */
[----:B------:R-:W-:Y:S02]  /*0230*/  LOP3.LUT R17, R14, 0xff800000, RZ, 0xc0, !PT ;  /* 0xff8000000e117812 */ /* 0x000fe400078ec0ff */
[----:B------:R-:W-:Y:S02]  /*0240*/  IADD3 R13, R13, -0x3f400000, RZ ;  /* 0xc0c000000d0d7810 */ /* 0x000fe40007ffe0ff */
[----:B------:R-:W-:Y:S02]  /*0250*/  IADD3 R12, -R17, 0x40800000, RZ ;  /* 0x40800000110c7810 */ /* 0x000fe40007ffe1ff */
[----:B------:R-:W-:Y:S02]  /*0260*/  LOP3.LUT R19, R13, 0xff800000, RZ, 0xc0, !PT ;  /* 0xff8000000d137812 */ /* 0x000fe400078ec0ff */
[----:B------:R-:W-:Y:S01]  /*0270*/  IADD3 R23, R16, -R17, RZ ;  /* 0x8000001110177210 */ /* 0x000fe20007ffe0ff */
[----:B------:R-:W-:Y:S01]  /*0280*/  FFMA.FTZ R12, R12, R21, -1 ;  /* 0xbf8000000c0c7423 */ /* 0x000fe20000010015 */
[----:B------:R-:W-:-:S02]  /*0290*/  IADD3 R14, -R19, 0x40800000, RZ ;  /* 0x40800000130e7810 */ /* 0x000fc40007ffe1ff */
[----:B------:R-:W-:Y:S01]  /*02a0*/  IADD3 R25, R6, -R19, RZ ;  /* 0x8000001306197210 */ /* 0x000fe20007ffe0ff */
[----:B------:R-:W-:Y:S02]  /*02b0*/  FADD.FTZ R23, R23, R12 ;  /* 0x0000000c17177221 */ /* 0x000fe40000010000 */
[----:B------:R-:W-:Y:S02]  /*02c0*/  FFMA.FTZ R14, R14, R21, -1 ;  /* 0xbf8000000e0e7423 */ /* 0x000fe40000010015 */
[----:B------:R-:W-:Y:S02]  /*02d0*/  FFMA.FTZ R12, R23, -R20, 0.10546888411045074463 ;  /* 0x3dd80012170c7423 */ /* 0x000fe40000010814 */
[----:B------:R-:W-:Y:S02]  /*02e0*/  FADD.FTZ R25, R25, R14 ;  /* 0x0000000e19197221 */ /* 0x000fe40000010000 */
[----:B------:R-:W-:Y:S02]  /*02f0*/  FFMA.FTZ R12, R23, R12, -0.13229703903198242188 ;  /* 0xbe0778e0170c7423 */ /* 0x000fe4000001000c */
[----:B------:R-:W-:-:S02]  /*0300*/  FFMA.FTZ R14, R25, -R20, 0.10546888411045074463 ;  /* 0x3dd80012190e7423 */ /* 0x000fc40000010814 */
[----:B------:R-:W-:Y:S02]  /*0310*/  FFMA.FTZ R12, R23, R12, 0.14491446316242218018 ;  /* 0x3e146475170c7423 */ /* 0x000fe4000001000c */
[----:B------:R-:W-:Y:S02]  /*0320*/  FFMA.FTZ R14, R25, R14, -0.13229703903198242188 ;  /* 0xbe0778e0190e7423 */ /* 0x000fe4000001000e */
[----:B------:R-:W-:Y:S01]  /*0330*/  FFMA.FTZ R12, R23, R12, -0.16641564667224884033 ;  /* 0xbe2a68dd170c7423 */ /* 0x000fe2000001000c */
[----:B------:R-:W-:Y:S01]  /*0340*/  FMUL.FTZ R18, R2, -1.4426950216293334961 ;  /* 0xbfb8aa3b02127820 */ /* 0x000fe20000410000 */
[----:B------:R-:W-:Y:S01]  /*0350*/  FFMA.FTZ R14, R25, R14, 0.14491446316242218018 ;  /* 0x3e146475190e7423 */ /* 0x000fe2000001000e */
[----:B------:R-:W-:Y:S01]  /*0360*/  FMUL.FTZ R22, R5, -1.4426950216293334961 ;  /* 0xbfb8aa3b05167820 */ /* 0x000fe20000410000 */
[----:B------:R-:W-:Y:S01]  /*0370*/  FFMA.FTZ R12, R23, R12, 0.19988867640495300293 ;  /* 0x3e4caf9e170c7423 */ /* 0x000fe2000001000c */
[----:B----4-:R-:W-:Y:S02]  /*0380*/  HADD2.F32 R13, -RZ, R3.H0_H0 ;  /* 0x20000003ff0d7230 */ /* 0x010fe40000004100 */
[----:B------:R-:W-:Y:S01]  /*0390*/  FFMA.FTZ R14, R25, R14, -0.16641564667224884033 ;  /* 0xbe2a68dd190e7423 */ /* 0x000fe2000001000e */
[----:B------:R-:W0:Y:S01]  /*03a0*/  MUFU.EX2 R18, R18 ;  /* 0x0000001200127308 */ /* 0x000e220000000800 */
[----:B------:R-:W-:Y:S01]  /*03b0*/  FFMA.FTZ R12, R23, R12, -0.25000196695327758789 ;  /* 0xbe800042170c7423 */ /* 0x000fe2000001000c */
[----:B------:R-:W-:Y:S01]  /*03c0*/  FMUL.FTZ R27, R13, 1.4426950216293334961 ;  /* 0x3fb8aa3b0d1b7820 */ /* 0x000fe20000410000 */
[----:B------:R-:W-:-:S02]  /*03d0*/  FFMA.FTZ R24, R25, R14, 0.19988867640495300293 ;  /* 0x3e4caf9e19187423 */ /* 0x000fc4000001000e */
[----:B------:R-:W-:-:S03]  /*03e0*/  FFMA.FTZ R12, R23, R12, 0.33333510160446166992 ;  /* 0x3eaaaae6170c7423 */ /* 0x000fc6000001000c */
[----:B------:R-:W1:Y:S01]  /*03f0*/  MUFU.EX2 R22, R22 ;  /* 0x0000001600167308 */ /* 0x000e620000000800 */
[----:B------:R-:W-:Y:S01]  /*0400*/  FFMA.FTZ R26, R25, R24, -0.25000196695327758789 ;  /* 0xbe800042191a7423 */ /* 0x000fe20000010018 */
[----:B------:R-:W-:-:S06]  /*0410*/  FFMA.FTZ R12, R23, R12, -0.5 ;  /* 0xbf000000170c7423 */ /* 0x000fcc000001000c */
[----:B------:R-:W2:Y:S01]  /*0420*/  MUFU.EX2 R14, R27 ;  /* 0x0000001b000e7308 */ /* 0x000ea20000000800 */
[----:B------:R-:W-:Y:S01]  /*0430*/  FFMA.FTZ R26, R25, R26, 0.33333510160446166992 ;  /* 0x3eaaaae6191a7423 */ /* 0x000fe2000001001a */
[----:B------:R-:W-:Y:S01]  /*0440*/  FMUL.FTZ R12, R23, R12 ;  /* 0x0000000c170c7220 */ /* 0x000fe20000410000 */
[----:B------:R-:W-:Y:S02]  /*0450*/  HADD2.F32 R3, -RZ, R3.H1_H1 ;  /* 0x30000003ff037230 */ /* 0x000fe40000004100 */
[----:B------:R-:W-:Y:S01]  /*0460*/  FFMA.FTZ R26, R25, R26, -0.5 ;  /* 0xbf000000191a7423 */ /* 0x000fe2000001001a */
[----:B------:R-:W-:Y:S01]  /*0470*/  FFMA.FTZ R24, R23, R12, R23 ;  /* 0x0000000c17187223 */ /* 0x000fe20000010017 */
[----:B0-----:R-:W-:Y:S01]  /*0480*/  FADD.FTZ R23, R18, 1 ;  /* 0x3f80000012177421 */ /* 0x001fe20000010000 */
[----:B------:R-:W-:Y:S01]  /*0490*/  FMUL.FTZ R12, R3, 1.4426950216293334961 ;  /* 0x3fb8aa3b030c7820 */ /* 0x000fe20000410000 */
[----:B------:R-:W-:Y:S01]  /*04a0*/  FMUL.FTZ R18, R25, R26 ;  /* 0x0000001a19127220 */ /* 0x000fe20000410000 */
[----:B-1----:R-:W-:Y:S01]  /*04b0*/  FADD.FTZ R22, R22, 1 ;  /* 0x3f80000016167421 */ /* 0x002fe20000010000 */
[----:B------:R-:W-:-:S02]  /*04c0*/  ISETP.GE.U32.AND P0, PT, R16, 0x7f800000, PT ;  /* 0x7f8000001000780c */ /* 0x000fc40003f06070 */
[----:B------:R-:W-:Y:S01]  /*04d0*/  FFMA.FTZ R18, R25, R18, R25 ;  /* 0x0000001219127223 */ /* 0x000fe20000010019 */
[----:B------:R-:W0:Y:S01]  /*04e0*/  MUFU.EX2 R12, R12 ;  /* 0x0000000c000c7308 */ /* 0x000e220000000800 */
[----:B--2---:R-:W-:Y:S01]  /*04f0*/  FADD.FTZ.RZ R25, R14, 1 ;  /* 0x3f8000000e197421 */ /* 0x004fe2000001c000 */
[----:B------:R-:W-:-:S06]  /*0500*/  I2FP.F32.S32 R17, R17 ;  /* 0x0000001100117245 */ /* 0x000fcc0000201400 */
[----:B------:R-:W1:Y:S01]  /*0510*/  MUFU.RCP R23, R23 ;  /* 0x0000001700177308 */ /* 0x000e620000001000 */
[----:B------:R-:W-:-:S07]  /*0520*/  IADD3 R26, R25, -0x3f400000, RZ ;  /* 0xc0c00000191a7810 */ /* 0x000fce0007ffe0ff */
[----:B------:R-:W2:Y:S01]  /*0530*/  MUFU.RCP R22, R22 ;  /* 0x0000001600167308 */ /* 0x000ea20000001000 */
[----:B------:R-:W-:Y:S01]  /*0540*/  FMUL.FTZ R25, R17, 1.1920928955078125e-07 ;  /* 0x3400000011197820 */ /* 0x000fe20000410000 */
[----:B------:R-:W-:-:S03]  /*0550*/  LOP3.LUT R17, R26, 0xff800000, RZ, 0xc0, !PT ;  /* 0xff8000001a117812 */ /* 0x000fc600078ec0ff */
[----:B------:R-:W-:Y:S01]  /*0560*/  FFMA.FTZ R24, R25, 0.69314718246459960938, R24 ;  /* 0x3f31721819187823 */ /* 0x000fe20000010018 */
[----:B------:R-:W-:Y:S01]  /*0570*/  IADD3 R26, -R17, 0x40800000, RZ ;  /* 0x40800000111a7810 */ /* 0x000fe20007ffe1ff */
[----:B0-----:R-:W-:Y:S06]  /*0580*/  @!P0 BRA `(.L_x_1940) ;  /* 0x0000000000148947 */ /* 0x001fec0003800000 */
[----:B------:R-:W-:-:S13]  /*0590*/  ISETP.GE.AND P0, PT, R16, -0x407fffff, PT ;  /* 0xbf8000011000780c */ /* 0x000fda0003f06270 */
[----:B------:R-:W-:-:S05]  /*05a0*/  @P0 MOV R25, 0x7f800000 ;  /* 0x7f80000000190802 */ /* 0x000fca0000000f00 */
[C---:B------:R-:W-:Y:S01]  /*05b0*/  @P0 FFMA.FTZ R24, R16.reuse, R25, +INF ;  /* 0x7f80000010180423 */ /* 0x040fe20000010019 */
[----:B------:R-:W-:-:S04]  /*05c0*/  FSETP.NEU.FTZ.AND P0, PT, R16, RZ, PT ;  /* 0x000000ff1000720b */ /* 0x000fc80003f1d000 */
[----:B------:R-:W-:-:S09]  /*05d0*/  FSEL R24, R24, -RZ, P0 ;  /* 0x800000ff18187208 */ /* 0x000fd20000000000 */
.L_x_1940:
[----:B------:R-:W-:Y:S05]  /*05e0*/  BSYNC B0 ;  /* 0x0000000000007941 */ /* 0x000fea0003800000 */
.L_x_1939:
[----:B------:R-:W-:Y:S01]  /*05f0*/  ISETP.GE.U32.AND P0, PT, R6, 0x7f800000, PT ;  /* 0x7f8000000600780c */ /* 0x000fe20003f06070 */
[----:B------:R-:W-:Y:S01]  /*0600*/  FFMA.FTZ R26, R26, R21, -1 ;  /* 0xbf8000001a1a7423 */ /* 0x000fe20000010015 */
[----:B------:R-:W-:Y:S01]  /*0610*/  IADD3 R25, R14, -R17, RZ ;  /* 0x800000110e197210 */ /* 0x000fe20007ffe0ff */
[----:B------:R0:W3:Y:S01]  /*0620*/  MUFU.TANH R16, R24 ;  /* 0x0000001800107308 */ /* 0x0000e20000002400 */
[----:B------:R-:W-:Y:S01]  /*0630*/  I2FP.F32.S32 R19, R19 ;  /* 0x0000001300137245 */ /* 0x000fe20000201400 */
[----:B------:R-:W-:Y:S02]  /*0640*/  BSSY B0, `(.L_x_1941) ;  /* 0x000000c000007945 */ /* 0x000fe40003800000 */
[----:B------:R-:W-:Y:S02]  /*0650*/  FADD.FTZ R25, R25, R26 ;  /* 0x0000001a19197221 */ /* 0x000fe40000010000 */
[----:B------:R-:W-:Y:S02]  /*0660*/  FMUL.FTZ R19, R19, 1.1920928955078125e-07 ;  /* 0x3400000013137820 */ /* 0x000fe40000410000 */
[----:B------:R-:W-:-:S02]  /*0670*/  FFMA.FTZ R26, R25, -R20, 0.10546888411045074463 ;  /* 0x3dd80012191a7423 */ /* 0x000fc40000010814 */
[----:B------:R-:W-:Y:S02]  /*0680*/  FFMA.FTZ R18, R19, 0.69314718246459960938, R18 ;  /* 0x3f31721813127823 */ /* 0x000fe40000010012 */
[----:B------:R-:W-:Y:S01]  /*0690*/  FFMA.FTZ R26, R25, R26, -0.13229703903198242188 ;  /* 0xbe0778e0191a7423 */ /* 0x000fe2000001001a */
[----:B0-----:R-:W-:Y:S06]  /*06a0*/  @!P0 BRA `(.L_x_1942) ;  /* 0x0000000000148947 */ /* 0x001fec0003800000 */
[----:B------:R-:W-:-:S13]  /*06b0*/  ISETP.GE.AND P0, PT, R6, -0x407fffff, PT ;  /* 0xbf8000010600780c */ /* 0x000fda0003f06270 */
[----:B------:R-:W-:-:S05]  /*06c0*/  @P0 MOV R19, 0x7f800000 ;  /* 0x7f80000000130802 */ /* 0x000fca0000000f00 */
[C---:B------:R-:W-:Y:S01]  /*06d0*/  @P0 FFMA.FTZ R18, R6.reuse, R19, +INF ;  /* 0x7f80000006120423 */ /* 0x040fe20000010013 */
[----:B------:R-:W-:-:S04]  /*06e0*/  FSETP.NEU.FTZ.AND P0, PT, R6, RZ, PT ;  /* 0x000000ff0600720b */ /* 0x000fc80003f1d000 */
[----:B------:R-:W-:-:S09]  /*06f0*/  FSEL R18, R18, -RZ, P0 ;  /* 0x800000ff12127208 */ /* 0x000fd20000000000 */
.L_x_1942:
[----:B------:R-:W-:Y:S05]  /*0700*/  BSYNC B0 ;  /* 0x0000000000007941 */ /* 0x000fea0003800000 */
.L_x_1941:
[----:B------:R-:W-:Y:S01]  /*0710*/  FADD.FTZ.RZ R24, R12, 1 ;  /* 0x3f8000000c187421 */ /* 0x000fe2000001c000 */
[----:B-1----:R-:W-:Y:S01]  /*0720*/  FMUL.FTZ R2, R2, R23 ;  /* 0x0000001702027220 */ /* 0x002fe20000410000 */
[----:B---3--:R-:W-:Y:S01]  /*0730*/  FFMA.FTZ R19, -R16, R16, 1 ;  /* 0x3f80000010137423 */ /* 0x008fe20000010110 */
[----:B------:R0:W1:Y:S01]  /*0740*/  MUFU.TANH R6, R18 ;  /* 0x0000001200067308 */ /* 0x0000620000002400 */
[----:B------:R-:W-:Y:S01]  /*0750*/  FFMA.FTZ R26, R25, R26, 0.14491446316242218018 ;  /* 0x3e146475191a7423 */ /* 0x000fe2000001001a */
[----:B------:R-:W-:Y:S01]  /*0760*/  IADD3 R24, R24, -0x3f400000, RZ ;  /* 0xc0c0000018187810 */ /* 0x000fe20007ffe0ff */
[----:B------:R-:W-:Y:S01]  /*0770*/  FFMA.FTZ R2, R19, R2, R16 ;  /* 0x0000000213027223 */ /* 0x000fe20000010010 */
[----:B--2---:R-:W-:Y:S01]  /*0780*/  FMUL.FTZ R5, R5, R22 ;  /* 0x0000001605057220 */ /* 0x004fe20000410000 */
[----:B------:R-:W-:Y:S01]  /*0790*/  FFMA.FTZ R26, R25, R26, -0.16641564667224884033 ;  /* 0xbe2a68dd191a7423 */ /* 0x000fe2000001001a */
[----:B------:R-:W-:Y:S01]  /*07a0*/  LOP3.LUT R19, R24, 0xff800000, RZ, 0xc0, !PT ;  /* 0xff80000018137812 */ /* 0x000fe200078ec0ff */
[----:B------:R-:W-:Y:S01]  /*07b0*/  FMUL.FTZ R28, R3, -1.4426950216293334961 ;  /* 0xbfb8aa3b031c7820 */ /* 0x000fe20000410000 */
[----:B------:R-:W-:Y:S01]  /*07c0*/  ISETP.GE.U32.AND P0, PT, R14, 0x7f800000, PT ;  /* 0x7f8000000e00780c */ /* 0x000fe20003f06070 */
[----:B0-----:R-:W-:Y:S01]  /*07d0*/  FMUL.FTZ R18, R13, -1.4426950216293334961 ;  /* 0xbfb8aa3b0d127820 */ /* 0x001fe20000410000 */
[----:B------:R-:W-:Y:S01]  /*07e0*/  IADD3 R16, -R19, 0x40800000, RZ ;  /* 0x4080000013107810 */ /* 0x000fe20007ffe1ff */
[C---:B------:R-:W-:Y:S01]  /*07f0*/  FFMA.FTZ R26, R25.reuse, R26, 0.19988867640495300293 ;  /* 0x3e4caf9e191a7423 */ /* 0x040fe2000001001a */
[----:B------:R-:W-:Y:S01]  /*0800*/  IADD3 R27, R12, -R19, RZ ;  /* 0x800000130c1b7210 */ /* 0x000fe20007ffe0ff */
[----:B------:R-:W-:Y:S01]  /*0810*/  BSSY B0, `(.L_x_1943) ;  /* 0x0000025000007945 */ /* 0x000fe20003800000 */
[----:B------:R-:W-:Y:S01]  /*0820*/  I2FP.F32.S32 R17, R17 ;  /* 0x0000001100117245 */ /* 0x000fe20000201400 */
[----:B------:R-:W-:Y:S01]  /*0830*/  FFMA.FTZ R16, R16, R21, -1 ;  /* 0xbf80000010107423 */ /* 0x000fe20000010015 */
[----:B------:R-:W0:Y:S01]  /*0840*/  MUFU.EX2 R18, R18 ;  /* 0x0000001200127308 */ /* 0x000e220000000800 */
[----:B-1----:R-:W-:Y:S01]  /*0850*/  FFMA.FTZ R23, -R6, R6, 1 ;  /* 0x3f80000006177423 */ /* 0x002fe20000010106 */
[----:B------:R-:W-:Y:S01]  /*0860*/  FFMA.FTZ R26, R25, R26, -0.25000196695327758789 ;  /* 0xbe800042191a7423 */ /* 0x000fe2000001001a */
[----:B------:R-:W-:-:S02]  /*0870*/  FADD.FTZ R27, R27, R16 ;  /* 0x000000101b1b7221 */ /* 0x000fc40000010000 */
[----:B------:R-:W-:Y:S01]  /*0880*/  FFMA.FTZ R6, R23, R5, R6 ;  /* 0x0000000517067223 */ /* 0x000fe20000010006 */
[--C-:B-----5:R-:W-:Y:S02]  /*0890*/  HADD2.F32 R5, -RZ, R0.reuse.H0_H0 ;  /* 0x20000000ff057230 */ /* 0x120fe40000004100 */
[----:B------:R-:W-:Y:S01]  /*08a0*/  FFMA.FTZ R22, R27, -R20, 0.10546888411045074463 ;  /* 0x3dd800121b167423 */ /* 0x000fe20000010814 */
[----:B------:R-:W-:Y:S02]  /*08b0*/  HADD2.F32 R0, -RZ, R0.H1_H1 ;  /* 0x30000000ff007230 */ /* 0x000fe40000004100 */
[----:B------:R-:W-:Y:S01]  /*08c0*/  FFMA.FTZ R26, R25, R26, 0.33333510160446166992 ;  /* 0x3eaaaae6191a7423 */ /* 0x000fe2000001001a */
[----:B------:R1:W2:Y:S01]  /*08d0*/  MUFU.EX2 R16, R28 ;  /* 0x0000001c00107308 */ /* 0x0002a20000000800 */
[----:B------:R-:W-:Y:S01]  /*08e0*/  FFMA.FTZ R24, R27, R22, -0.13229703903198242188 ;  /* 0xbe0778e01b187423 */ /* 0x000fe20000010016 */
[----:B------:R-:W-:Y:S01]  /*08f0*/  FMUL.FTZ R29, R5, 1.4426950216293334961 ;  /* 0x3fb8aa3b051d7820 */ /* 0x000fe20000410000 */
[----:B------:R-:W-:Y:S01]  /*0900*/  FMUL.FTZ R23, R0, 1.4426950216293334961 ;  /* 0x3fb8aa3b00177820 */ /* 0x000fe20000410000 */
[----:B------:R-:W-:Y:S01]  /*0910*/  FFMA.FTZ R26, R25, R26, -0.5 ;  /* 0xbf000000191a7423 */ /* 0x000fe2000001001a */
[----:B------:R-:W-:Y:S01]  /*0920*/  FFMA.FTZ R24, R27, R24, 0.14491446316242218018 ;  /* 0x3e1464751b187423 */ /* 0x000fe20000010018 */
[----:B0-----:R-:W-:-:S02]  /*0930*/  FADD.FTZ R18, R18, 1 ;  /* 0x3f80000012127421 */ /* 0x001fc40000010000 */
[----:B------:R-:W-:Y:S01]  /*0940*/  FMUL.FTZ R26, R25, R26 ;  /* 0x0000001a191a7220 */ /* 0x000fe20000410000 */
[----:B------:R-:W-:Y:S01]  /*0950*/  FFMA.FTZ R24, R27, R24, -0.16641564667224884033 ;  /* 0xbe2a68dd1b187423 */ /* 0x000fe20000010018 */
[----:B------:R1:W0:Y:S02]  /*0960*/  MUFU.EX2 R22, R29 ;  /* 0x0000001d00167308 */ /* 0x0002240000000800 */
[----:B------:R-:W-:Y:S01]  /*0970*/  FFMA.FTZ R25, R25, R26, R25 ;  /* 0x0000001a19197223 */ /* 0x000fe20000010019 */
[----:B------:R-:W-:-:S04]  /*0980*/  FFMA.FTZ R24, R27, R24, 0.19988867640495300293 ;  /* 0x3e4caf9e1b187423 */ /* 0x000fc80000010018 */
[----:B------:R-:W-:Y:S01]  /*0990*/  FFMA.FTZ R26, R27, R24, -0.25000196695327758789 ;  /* 0xbe8000421b1a7423 */ /* 0x000fe20000010018 */
[----:B------:R-:W3:Y:S01]  /*09a0*/  MUFU.EX2 R23, R23 ;  /* 0x0000001700177308 */ /* 0x000ee20000000800 */
[----:B------:R-:W-:Y:S02]  /*09b0*/  FMUL.FTZ R24, R17, 1.1920928955078125e-07 ;  /* 0x3400000011187820 */ /* 0x000fe40000410000 */
[C---:B------:R-:W-:Y:S02]  /*09c0*/  FFMA.FTZ R26, R27.reuse, R26, 0.33333510160446166992 ;  /* 0x3eaaaae61b1a7423 */ /* 0x040fe4000001001a */
[----:B------:R-:W-:Y:S02]  /*09d0*/  FFMA.FTZ R17, R24, 0.69314718246459960938, R25 ;  /* 0x3f31721818117823 */ /* 0x000fe40000010019 */
[----:B------:R-:W-:Y:S01]  /*09e0*/  FFMA.FTZ R26, R27, R26, -0.5 ;  /* 0xbf0000001b1a7423 */ /* 0x000fe2000001001a */
[----:B------:R-:W4:Y:S01]  /*09f0*/  MUFU.RCP R18, R18 ;  /* 0x0000001200127308 */ /* 0x000f220000001000 */
[----:B012---:R-:W-:Y:S05]  /*0a00*/  @!P0 BRA `(.L_x_1944) ;  /* 0x0000000000148947 */ /* 0x007fea0003800000 */
[----:B------:R-:W-:-:S13]  /*0a10*/  ISETP.GE.AND P0, PT, R14, -0x407fffff, PT ;  /* 0xbf8000010e00780c */ /* 0x000fda0003f06270 */
[----:B------:R-:W-:-:S05]  /*0a20*/  @P0 MOV R25, 0x7f800000 ;  /* 0x7f80000000190802 */ /* 0x000fca0000000f00 */
[C---:B------:R-:W-:Y:S01]  /*0a30*/  @P0 FFMA.FTZ R17, R14.reuse, R25, +INF ;  /* 0x7f8000000e110423 */ /* 0x040fe20000010019 */
[----:B------:R-:W-:-:S04]  /*0a40*/  FSETP.NEU.FTZ.AND P0, PT, R14, RZ, PT ;  /* 0x000000ff0e00720b */ /* 0x000fc80003f1d000 */
[----:B------:R-:W-:-:S09]  /*0a50*/  FSEL R17, R17, -RZ, P0 ;  /* 0x800000ff11117208 */ /* 0x000fd20000000000 */
.L_x_1944:
[----:B------:R-:W-:Y:S05]  /*0a60*/  BSYNC B0 ;  /* 0x0000000000007941 */ /* 0x000fea0003800000 */
.L_x_1943:
[----:B------:R-:W-:Y:S01]  /*0a70*/  FADD.FTZ R14, R16, 1 ;  /* 0x3f800000100e7421 */ /* 0x000fe20000010000 */
[----:B------:R-:W0:Y:S01]  /*0a80*/  MUFU.TANH R17, R17 ;  /* 0x0000001100117308 */ /* 0x000e220000002400 */
[----:B------:R-:W-:Y:S01]  /*0a90*/  ISETP.GE.U32.AND P0, PT, R12, 0x7f800000, PT ;  /* 0x7f8000000c00780c */ /* 0x000fe20003f06070 */
[----:B------:R-:W-:Y:S01]  /*0aa0*/  FMUL.FTZ R26, R27, R26 ;  /* 0x0000001a1b1a7220 */ /* 0x000fe20000410000 */
[----:B------:R-:W-:Y:S01]  /*0ab0*/  I2FP.F32.S32 R19, R19 ;  /* 0x0000001300137245 */ /* 0x000fe20000201400 */
[----:B------:R-:W-:Y:S01]  /*0ac0*/  FADD.FTZ.RZ R16, R22, 1 ;  /* 0x3f80000016107421 */ /* 0x000fe2000001c000 */
[----:B----4-:R-:W-:Y:S01]  /*0ad0*/  FMUL.FTZ R18, R13, R18 ;  /* 0x000000120d127220 */ /* 0x010fe20000410000 */
[----:B------:R-:W-:Y:S01]  /*0ae0*/  FFMA.FTZ R26, R27, R26, R27 ;  /* 0x0000001a1b1a7223 */ /* 0x000fe2000001001b */
[----:B------:R-:W-:Y:S01]  /*0af0*/  BSSY B0, `(.L_x_1945) ;  /* 0x000000e000007945 */ /* 0x000fe20003800000 */
[----:B------:R-:W1:Y:S01]  /*0b00*/  MUFU.RCP R14, R14 ;  /* 0x0000000e000e7308 */ /* 0x000e620000001000 */
[----:B------:R-:W-:Y:S01]  /*0b10*/  FMUL.FTZ R19, R19, 1.1920928955078125e-07 ;  /* 0x3400000013137820 */ /* 0x000fe20000410000 */
[----:B------:R-:W-:Y:S01]  /*0b20*/  IADD3 R16, R16, -0x3f400000, RZ ;  /* 0xc0c0000010107810 */ /* 0x000fe20007ffe0ff */
[----:B---3--:R-:W-:-:S02]  /*0b30*/  FADD.FTZ.RZ R24, R23, 1 ;  /* 0x3f80000017187421 */ /* 0x008fc4000001c000 */
[----:B------:R-:W-:Y:S01]  /*0b40*/  FFMA.FTZ R13, R19, 0.69314718246459960938, R26 ;  /* 0x3f317218130d7823 */ /* 0x000fe2000001001a */
[----:B------:R-:W-:Y:S01]  /*0b50*/  LOP3.LUT R19, R16, 0xff800000, RZ, 0xc0, !PT ;  /* 0xff80000010137812 */ /* 0x000fe200078ec0ff */
[----:B0-----:R-:W-:Y:S01]  /*0b60*/  FFMA.FTZ R16, -R17, R17, 1 ;  /* 0x3f80000011107423 */ /* 0x001fe20000010111 */
[----:B------:R-:W-:Y:S06]  /*0b70*/  @!P0 BRA `(.L_x_1946) ;  /* 0x0000000000148947 */ /* 0x000fec0003800000 */
[----:B------:R-:W-:-:S13]  /*0b80*/  ISETP.GE.AND P0, PT, R12, -0x407fffff, PT ;  /* 0xbf8000010c00780c */ /* 0x000fda0003f06270 */
[----:B------:R-:W-:-:S05]  /*0b90*/  @P0 MOV R25, 0x7f800000 ;  /* 0x7f80000000190802 */ /* 0x000fca0000000f00 */
[C---:B------:R-:W-:Y:S01]  /*0ba0*/  @P0 FFMA.FTZ R13, R12.reuse, R25, +INF ;  /* 0x7f8000000c0d0423 */ /* 0x040fe20000010019 */
[----:B------:R-:W-:-:S04]  /*0bb0*/  FSETP.NEU.FTZ.AND P0, PT, R12, RZ, PT ;  /* 0x000000ff0c00720b */ /* 0x000fc80003f1d000 */
[----:B------:R-:W-:-:S09]  /*0bc0*/  FSEL R13, R13, -RZ, P0 ;  /* 0x800000ff0d0d7208 */ /* 0x000fd20000000000 */
.L_x_1946:
[----:B------:R-:W-:Y:S05]  /*0bd0*/  BSYNC B0 ;  /* 0x0000000000007941 */ /* 0x000fea0003800000 */
.L_x_1945:
[----:B------:R-:W-:Y:S01]  /*0be0*/  IADD3 R25, R24, -0x3f400000, RZ ;  /* 0xc0c0000018197810 */ /* 0x000fe20007ffe0ff */
[----:B------:R-:W-:Y:S01]  /*0bf0*/  FFMA.FTZ R12, R16, R18, R17 ;  /* 0x00000012100c7223 */ /* 0x000fe20000010011 */
[----:B------:R-:W-:Y:S01]  /*0c00*/  IADD3 R24, -R19, 0x40800000, RZ ;  /* 0x4080000013187810 */ /* 0x000fe20007ffe1ff */
[----:B------:R-:W0:Y:S01]  /*0c10*/  MUFU.TANH R13, R13 ;  /* 0x0000000d000d7308 */ /* 0x000e220000002400 */
[----:B------:R-:W-:Y:S01]  /*0c20*/  LOP3.LUT R16, R25, 0xff800000, RZ, 0xc0, !PT ;  /* 0xff80000019107812 */ /* 0x000fe200078ec0ff */
[----:B-1----:R-:W-:Y:S01]  /*0c30*/  FMUL.FTZ R3, R3, R14 ;  /* 0x0000000e03037220 */ /* 0x002fe20000410000 */
[----:B------:R-:W-:Y:S01]  /*0c40*/  IADD3 R27, R22, -R19, RZ ;  /* 0x80000013161b7210 */ /* 0x000fe20007ffe0ff */
[----:B------:R-:W-:Y:S01]  /*0c50*/  FFMA.FTZ R24, R24, R21, -1 ;  /* 0xbf80000018187423 */ /* 0x000fe20000010015 */
[----:B------:R-:W-:Y:S01]  /*0c60*/  IADD3 R18, -R16, 0x40800000, RZ ;  /* 0x4080000010127810 */ /* 0x000fe20007ffe1ff */
[----:B------:R-:W-:Y:S01]  /*0c70*/  BSSY B0, `(.L_x_1947) ;  /* 0x0000035000007945 */ /* 0x000fe20003800000 */
[----:B------:R-:W-:Y:S01]  /*0c80*/  IADD3 R25, R23, -R16, RZ ;  /* 0x8000001017197210 */ /* 0x000fe20007ffe0ff */
[----:B------:R-:W-:Y:S01]  /*0c90*/  FADD.FTZ R27, R27, R24 ;  /* 0x000000181b1b7221 */ /* 0x000fe20000010000 */
[----:B------:R-:W-:Y:S01]  /*0ca0*/  I2FP.F32.S32 R19, R19 ;  /* 0x0000001300137245 */ /* 0x000fe20000201400 */
[----:B------:R-:W-:Y:S01]  /*0cb0*/  FFMA.FTZ R24, R18, R21, -1 ;  /* 0xbf80000012187423 */ /* 0x000fe20000010015 */
[----:B------:R-:W-:Y:S01]  /*0cc0*/  ISETP.GE.U32.AND P0, PT, R22, 0x7f800000, PT ;  /* 0x7f8000001600780c */ /* 0x000fe20003f06070 */
[----:B------:R-:W-:Y:S01]  /*0cd0*/  FFMA.FTZ R18, R27, -R20, 0.10546888411045074463 ;  /* 0x3dd800121b127423 */ /* 0x000fe20000010814 */
[----:B------:R-:W-:Y:S01]  /*0ce0*/  I2FP.F32.S32 R16, R16 ;  /* 0x0000001000107245 */ /* 0x000fe20000201400 */
[----:B------:R-:W-:-:S02]  /*0cf0*/  FADD.FTZ R25, R25, R24 ;  /* 0x0000001819197221 */ /* 0x000fc40000010000 */
[----:B------:R-:W-:Y:S01]  /*0d00*/  FFMA.FTZ R18, R27, R18, -0.13229703903198242188 ;  /* 0xbe0778e01b127423 */ /* 0x000fe20000010012 */
[----:B0-----:R-:W-:Y:S01]  /*0d10*/  FFMA.FTZ R14, -R13, R13, 1 ;  /* 0x3f8000000d0e7423 */ /* 0x001fe2000001010d */
[----:B------:R-:W-:Y:S02]  /*0d20*/  FFMA.FTZ R24, R25, -R20, 0.10546888411045074463 ;  /* 0x3dd8001219187423 */ /* 0x000fe40000010814 */
[----:B------:R-:W-:Y:S01]  /*0d30*/  FFMA.FTZ R18, R27, R18, 0.14491446316242218018 ;  /* 0x3e1464751b127423 */ /* 0x000fe20000010012 */
[----:B------:R-:W-:Y:S01]  /*0d40*/  FFMA.FTZ R14, R14, R3, R13 ;  /* 0x000000030e0e7223 */ /* 0x000fe2000001000d */
[----:B------:R-:W-:Y:S01]  /*0d50*/  FFMA.FTZ R24, R25, R24, -0.13229703903198242188 ;  /* 0xbe0778e019187423 */ /* 0x000fe20000010018 */
[--C-:B------:R-:W-:Y:S02]  /*0d60*/  HADD2.F32 R13, -RZ, R15.reuse.H0_H0 ;  /* 0x2000000fff0d7230 */ /* 0x100fe40000004100 */
[----:B------:R-:W-:Y:S01]  /*0d70*/  FFMA.FTZ R18, R27, R18, -0.16641564667224884033 ;  /* 0xbe2a68dd1b127423 */ /* 0x000fe20000010012 */
[----:B------:R-:W-:-:S02]  /*0d80*/  HADD2.F32 R15, -RZ, R15.H1_H1 ;  /* 0x3000000fff0f7230 */ /* 0x000fc40000004100 */
[----:B------:R-:W-:Y:S01]  /*0d90*/  FFMA.FTZ R24, R25, R24, 0.14491446316242218018 ;  /* 0x3e14647519187423 */ /* 0x000fe20000010018 */
[----:B------:R-:W-:Y:S01]  /*0da0*/  FMUL.FTZ R3, R19, 1.1920928955078125e-07 ;  /* 0x3400000013037820 */ /* 0x000fe20000410000 */
[----:B------:R-:W-:Y:S01]  /*0db0*/  FFMA.FTZ R18, R27, R18, 0.19988867640495300293 ;  /* 0x3e4caf9e1b127423 */ /* 0x000fe20000010012 */
[----:B------:R-:W-:Y:S01]  /*0dc0*/  FMUL.FTZ R17, R13, 1.4426950216293334961 ;  /* 0x3fb8aa3b0d117820 */ /* 0x000fe20000410000 */
[----:B------:R-:W-:Y:S02]  /*0dd0*/  FFMA.FTZ R24, R25, R24, -0.16641564667224884033 ;  /* 0xbe2a68dd19187423 */ /* 0x000fe40000010018 */
[----:B------:R-:W-:Y:S02]  /*0de0*/  FFMA.FTZ R18, R27, R18, -0.25000196695327758789 ;  /* 0xbe8000421b127423 */ /* 0x000fe40000010012 */
[----:B------:R-:W-:Y:S01]  /*0df0*/  FFMA.FTZ R26, R25, R24, 0.19988867640495300293 ;  /* 0x3e4caf9e191a7423 */ /* 0x000fe20000010018 */
[----:B------:R-:W0:Y:S01]  /*0e00*/  MUFU.EX2 R17, R17 ;  /* 0x0000001100117308 */ /* 0x000e220000000800 */
[----:B------:R-:W-:Y:S01]  /*0e10*/  FFMA.FTZ R24, R27, R18, 0.33333510160446166992 ;  /* 0x3eaaaae61b187423 */ /* 0x000fe20000010012 */
[----:B------:R-:W-:Y:S01]  /*0e20*/  FMUL.FTZ R18, R15, 1.4426950216293334961 ;  /* 0x3fb8aa3b0f127820 */ /* 0x000fe20000410000 */
[----:B------:R-:W-:-:S02]  /*0e30*/  FFMA.FTZ R26, R25, R26, -0.25000196695327758789 ;  /* 0xbe800042191a7423 */ /* 0x000fc4000001001a */
[----:B------:R-:W-:Y:S02]  /*0e40*/  FFMA.FTZ R24, R27, R24, -0.5 ;  /* 0xbf0000001b187423 */ /* 0x000fe40000010018 */
[----:B------:R-:W-:Y:S01]  /*0e50*/  FFMA.FTZ R26, R25, R26, 0.33333510160446166992 ;  /* 0x3eaaaae6191a7423 */ /* 0x000fe2000001001a */
[----:B------:R-:W1:Y:S01]  /*0e60*/  MUFU.EX2 R18, R18 ;  /* 0x0000001200127308 */ /* 0x000e620000000800 */
[----:B------:R-:W-:Y:S02]  /*0e70*/  FMUL.FTZ R24, R27, R24 ;  /* 0x000000181b187220 */ /* 0x000fe40000410000 */
[----:B------:R-:W-:Y:S02]  /*0e80*/  FFMA.FTZ R26, R25, R26, -0.5 ;  /* 0xbf000000191a7423 */ /* 0x000fe4000001001a */
[----:B------:R-:W-:Y:S02]  /*0e90*/  FFMA.FTZ R24, R27, R24, R27 ;  /* 0x000000181b187223 */ /* 0x000fe4000001001b */
[----:B------:R-:W-:-:S04]  /*0ea0*/  FMUL.FTZ R26, R25, R26 ;  /* 0x0000001a191a7220 */ /* 0x000fc80000410000 */
[----:B------:R-:W-:Y:S01]  /*0eb0*/  FFMA.FTZ R19, R25, R26, R25 ;  /* 0x0000001a19137223 */ /* 0x000fe20000010019 */
[----:B------:R-:W-:Y:S01]  /*0ec0*/  FFMA.FTZ R25, R3, 0.69314718246459960938, R24 ;  /* 0x3f31721803197823 */ /* 0x000fe20000010018 */
[----:B0-----:R-:W-:Y:S01]  /*0ed0*/  FADD.FTZ.RZ R3, R17, 1 ;  /* 0x3f80000011037421 */ /* 0x001fe2000001c000 */
[----:B------:R-:W-:Y:S01]  /*0ee0*/  FMUL.FTZ R24, R16, 1.1920928955078125e-07 ;  /* 0x3400000010187820 */ /* 0x000fe20000410000 */
[----:B-1----:R-:W-:-:S03]  /*0ef0*/  FADD.FTZ.RZ R26, R18, 1 ;  /* 0x3f800000121a7421 */ /* 0x002fc6000001c000 */
[----:B------:R-:W-:Y:S01]  /*0f00*/  IADD3 R3, R3, -0x3f400000, RZ ;  /* 0xc0c0000003037810 */ /* 0x000fe20007ffe0ff */
[----:B------:R-:W-:Y:S01]  /*0f10*/  FFMA.FTZ R19, R24, 0.69314718246459960938, R19 ;  /* 0x3f31721818137823 */ /* 0x000fe20000010013 */
[----:B------:R-:W-:Y:S02]  /*0f20*/  IADD3 R26, R26, -0x3f400000, RZ ;  /* 0xc0c000001a1a7810 */ /* 0x000fe40007ffe0ff */
[----:B------:R-:W-:Y:S02]  /*0f30*/  LOP3.LUT R16, R3, 0xff800000, RZ, 0xc0, !PT ;  /* 0xff80000003107812 */ /* 0x000fe400078ec0ff */
[----:B------:R-:W-:Y:S02]  /*0f40*/  LOP3.LUT R3, R26, 0xff800000, RZ, 0xc0, !PT ;  /* 0xff8000001a037812 */ /* 0x000fe400078ec0ff */
[----:B------:R-:W-:Y:S01]  /*0f50*/  IADD3 R24, -R16, 0x40800000, RZ ;  /* 0x4080000010187810 */ /* 0x000fe20007ffe1ff */
[----:B------:R-:W-:Y:S06]  /*0f60*/  @!P0 BRA `(.L_x_1948) ;  /* 0x0000000000148947 */ /* 0x000fec0003800000 */
[----:B------:R-:W-:-:S13]  /*0f70*/  ISETP.GE.AND P0, PT, R22, -0x407fffff, PT ;  /* 0xbf8000011600780c */ /* 0x000fda0003f06270 */
[----:B------:R-:W-:-:S05]  /*0f80*/  @P0 MOV R27, 0x7f800000 ;  /* 0x7f800000001b0802 */ /* 0x000fca0000000f00 */
[C---:B------:R-:W-:Y:S01]  /*0f90*/  @P0 FFMA.FTZ R25, R22.reuse, R27, +INF ;  /* 0x7f80000016190423 */ /* 0x040fe2000001001b */
[----:B------:R-:W-:-:S04]  /*0fa0*/  FSETP.NEU.FTZ.AND P0, PT, R22, RZ, PT ;  /* 0x000000ff1600720b */ /* 0x000fc80003f1d000 */
[----:B------:R-:W-:-:S09]  /*0fb0*/  FSEL R25, R25, -RZ, P0 ;  /* 0x800000ff19197208 */ /* 0x000fd20000000000 */
.L_x_1948:
[----:B------:R-:W-:Y:S05]  /*0fc0*/  BSYNC B0 ;  /* 0x0000000000007941 */ /* 0x000fea0003800000 */
.L_x_1947:
[----:B------:R-:W-:Y:S01]  /*0fd0*/  ISETP.GE.U32.AND P0, PT, R23, 0x7f800000, PT ;  /* 0x7f8000001700780c */ /* 0x000fe20003f06070 */
[----:B------:R-:W-:Y:S01]  /*0fe0*/  FFMA.FTZ R24, R24, R21, -1 ;  /* 0xbf80000018187423 */ /* 0x000fe20000010015 */
[----:B------:R-:W-:Y:S01]  /*0ff0*/  IADD3 R27, R17, -R16, RZ ;  /* 0x80000010111b7210 */ /* 0x000fe20007ffe0ff */
[----:B------:R-:W-:Y:S01]  /*1000*/  BSSY B0, `(.L_x_1949) ;  /* 0x000000e000007945 */ /* 0x000fe20003800000 */
[----:B------:R-:W-:-:S03]  /*1010*/  IADD3 R22, -R3, 0x40800000, RZ ;  /* 0x4080000003167810 */ /* 0x000fc60007ffe1ff */
[----:B------:R-:W-:Y:S02]  /*1020*/  FADD.FTZ R27, R27, R24 ;  /* 0x000000181b1b7221 */ /* 0x000fe40000010000 */
[----:B------:R-:W-:Y:S01]  /*1030*/  FFMA.FTZ R26, R22, R21, -1 ;  /* 0xbf800000161a7423 */ /* 0x000fe20000010015 */
[----:B------:R-:W-:Y:S01]  /*1040*/  IADD3 R21, R18, -R3, RZ ;  /* 0x8000000312157210 */ /* 0x000fe20007ffe0ff */
[----:B------:R-:W-:-:S04]  /*1050*/  FFMA.FTZ R22, R27, -R20, 0.10546888411045074463 ;  /* 0x3dd800121b167423 */ /* 0x000fc80000010814 */
[----:B------:R-:W-:Y:S01]  /*1060*/  FADD.FTZ R21, R21, R26 ;  /* 0x0000001a15157221 */ /* 0x000fe20000010000 */
[----:B------:R-:W-:Y:S01]  /*1070*/  FFMA.FTZ R22, R27, R22, -0.13229703903198242188 ;  /* 0xbe0778e01b167423 */ /* 0x000fe20000010016 */
[----:B------:R-:W-:Y:S06]  /*1080*/  @!P0 BRA `(.L_x_1950) ;  /* 0x0000000000148947 */ /* 0x000fec0003800000 */
[----:B------:R-:W-:-:S13]  /*1090*/  ISETP.GE.AND P0, PT, R23, -0x407fffff, PT ;  /* 0xbf8000011700780c */ /* 0x000fda0003f06270 */
[----:B------:R-:W-:-:S05]  /*10a0*/  @P0 MOV R24, 0x7f800000 ;  /* 0x7f80000000180802 */ /* 0x000fca0000000f00 */
[C---:B------:R-:W-:Y:S01]  /*10b0*/  @P0 FFMA.FTZ R19, R23.reuse, R24, +INF ;  /* 0x7f80000017130423 */ /* 0x040fe20000010018 */
[----:B------:R-:W-:-:S04]  /*10c0*/  FSETP.NEU.FTZ.AND P0, PT, R23, RZ, PT ;  /* 0x000000ff1700720b */ /* 0x000fc80003f1d000 */
[----:B------:R-:W-:-:S09]  /*10d0*/  FSEL R19, R19, -RZ, P0 ;  /* 0x800000ff13137208 */ /* 0x000fd20000000000 */
.L_x_1950:
[----:B------:R-:W-:Y:S05]  /*10e0*/  BSYNC B0 ;  /* 0x0000000000007941 */ /* 0x000fea0003800000 */
.L_x_1949:
[----:B------:R-:W-:Y:S01]  /*10f0*/  FFMA.FTZ R22, R27, R22, 0.14491446316242218018 ;  /* 0x3e1464751b167423 */ /* 0x000fe20000010016 */
[----:B------:R-:W-:Y:S01]  /*1100*/  FFMA.FTZ R20, R21, -R20, 0.10546888411045074463 ;  /* 0x3dd8001215147423 */ /* 0x000fe20000010814 */
[----:B------:R-:W-:Y:S01]  /*1110*/  FMUL.FTZ R28, R0, -1.4426950216293334961 ;  /* 0xbfb8aa3b001c7820 */ /* 0x000fe20000410000 */
[----:B------:R-:W-:Y:S01]  /*1120*/  FMUL.FTZ R29, R15, -1.4426950216293334961 ;  /* 0xbfb8aa3b0f1d7820 */ /* 0x000fe20000410000 */
[----:B------:R-:W-:Y:S01]  /*1130*/  FFMA.FTZ R22, R27, R22, -0.16641564667224884033 ;  /* 0xbe2a68dd1b167423 */ /* 0x000fe20000010016 */
[----:B------:R-:W-:Y:S01]  /*1140*/  FFMA.FTZ R20, R21, R20, -0.13229703903198242188 ;  /* 0xbe0778e015147423 */ /* 0x000fe20000010014 */
[----:B------:R-:W-:Y:S01]  /*1150*/  ISETP.GE.U32.AND P0, PT, R17, 0x7f800000, PT ;  /* 0x7f8000001100780c */ /* 0x000fe20003f06070 */
[----:B------:R-:W-:Y:S01]  /*1160*/  MUFU.EX2 R23, R29 ;  /* 0x0000001d00177308 */ /* 0x000fe20000000800 */
[----:B------:R-:W-:Y:S01]  /*1170*/  FFMA.FTZ R22, R27, R22, 0.19988867640495300293 ;  /* 0x3e4caf9e1b167423 */ /* 0x000fe20000010016 */
[----:B------:R-:W-:Y:S01]  /*1180*/  FFMA.FTZ R20, R21, R20, 0.14491446316242218018 ;  /* 0x3e14647515147423 */ /* 0x000fe20000010014 */
[----:B------:R-:W-:Y:S01]  /*1190*/  I2FP.F32.S32 R16, R16 ;  /* 0x0000001000107245 */ /* 0x000fe20000201400 */
[----:B------:R-:W-:Y:S01]  /*11a0*/  BSSY B0, `(.L_x_1951) ;  /* 0x0000024000007945 */ /* 0x000fe20003800000 */
[----:B------:R-:W-:Y:S01]  /*11b0*/  FFMA.FTZ R22, R27, R22, -0.25000196695327758789 ;  /* 0xbe8000421b167423 */ /* 0x000fe20000010016 */
[----:B------:R-:W-:-:S02]  /*11c0*/  FFMA.FTZ R20, R21, R20, -0.16641564667224884033 ;  /* 0xbe2a68dd15147423 */ /* 0x000fc40000010014 */
[----:B------:R-:W0:Y:S01]  /*11d0*/  MUFU.EX2 R28, R28 ;  /* 0x0000001c001c7308 */ /* 0x000e220000000800 */
[----:B------:R-:W-:Y:S01]  /*11e0*/  FFMA.FTZ R22, R27, R22, 0.33333510160446166992 ;  /* 0x3eaaaae61b167423 */ /* 0x000fe20000010016 */
[----:B------:R-:W-:Y:S01]  /*11f0*/  FFMA.FTZ R24, R21, R20, 0.19988867640495300293 ;  /* 0x3e4caf9e15187423 */ /* 0x000fe20000010014 */
[----:B------:R-:W-:Y:S02]  /*1200*/  FMUL.FTZ R16, R16, 1.1920928955078125e-07 ;  /* 0x3400000010107820 */ /* 0x000fe40000410000 */
[----:B------:R-:W-:Y:S01]  /*1210*/  FFMA.FTZ R20, R27, R22, -0.5 ;  /* 0xbf0000001b147423 */ /* 0x000fe20000010016 */
[----:B------:R-:W-:Y:S01]  /*1220*/  FMUL.FTZ R22, R5, -1.4426950216293334961 ;  /* 0xbfb8aa3b05167820 */ /* 0x000fe20000410000 */
[----:B------:R-:W-:Y:S01]  /*1230*/  FFMA.FTZ R24, R21, R24, -0.25000196695327758789 ;  /* 0xbe80004215187423 */ /* 0x000fe20000010018 */
[----:B------:R-:W-:Y:S01]  /*1240*/  MUFU.TANH R19, R19 ;  /* 0x0000001300137308 */ /* 0x000fe20000002400 */
[----:B------:R-:W-:Y:S02]  /*1250*/  FMUL.FTZ R20, R27, R20 ;  /* 0x000000141b147220 */ /* 0x000fe40000410000 */
[----:B------:R-:W-:-:S02]  /*1260*/  FFMA.FTZ R24, R21, R24, 0.33333510160446166992 ;  /* 0x3eaaaae615187423 */ /* 0x000fc40000010018 */
[----:B------:R-:W-:Y:S01]  /*1270*/  FFMA.FTZ R27, R27, R20, R27 ;  /* 0x000000141b1b7223 */ /* 0x000fe2000001001b */
[----:B------:R-:W-:Y:S01]  /*1280*/  FMUL.FTZ R20, R13, -1.4426950216293334961 ;  /* 0xbfb8aa3b0d147820 */ /* 0x000fe20000410000 */
[C---:B------:R-:W-:Y:S01]  /*1290*/  FFMA.FTZ R24, R21.reuse, R24, -0.5 ;  /* 0xbf00000015187423 */ /* 0x040fe20000010018 */
[----:B------:R-:W1:Y:S01]  /*12a0*/  MUFU.EX2 R22, R22 ;  /* 0x0000001600167308 */ /* 0x000e620000000800 */
[----:B------:R-:W-:Y:S02]  /*12b0*/  FFMA.FTZ R16, R16, 0.69314718246459960938, R27 ;  /* 0x3f31721810107823 */ /* 0x000fe4000001001b */
[----:B------:R-:W-:-:S04]  /*12c0*/  FMUL.FTZ R24, R21, R24 ;  /* 0x0000001815187220 */ /* 0x000fc80000410000 */
[----:B------:R-:W-:Y:S01]  /*12d0*/  FFMA.FTZ R26, R21, R24, R21 ;  /* 0x00000018151a7223 */ /* 0x000fe20000010015 */
[----:B------:R-:W2:Y:S01]  /*12e0*/  MUFU.EX2 R20, R20 ;  /* 0x0000001400147308 */ /* 0x000ea20000000800 */
[----:B0-----:R-:W-:Y:S01]  /*12f0*/  FADD.FTZ R21, R28, 1 ;  /* 0x3f8000001c157421 */ /* 0x001fe20000010000 */
[----:B------:R-:W-:-:S06]  /*1300*/  FADD.FTZ R28, R23, 1 ;  /* 0x3f800000171c7421 */ /* 0x000fcc0000010000 */
[----:B------:R-:W0:Y:S01]  /*1310*/  MUFU.RCP R21, R21 ;  /* 0x0000001500157308 */ /* 0x000e220000001000 */
[----:B-1----:R-:W-:-:S07]  /*1320*/  FADD.FTZ R24, R22, 1 ;  /* 0x3f80000016187421 */ /* 0x002fce0000010000 */
[----:B------:R-:W1:Y:S01]  /*1330*/  MUFU.RCP R24, R24 ;  /* 0x0000001800187308 */ /* 0x000e620000001000 */
[----:B--2---:R-:W-:-:S07]  /*1340*/  FADD.FTZ R22, R20, 1 ;  /* 0x3f80000014167421 */ /* 0x004fce0000010000 */
[----:B------:R-:W2:Y:S08]  /*1350*/  MUFU.RCP R22, R22 ;  /* 0x0000001600167308 */ /* 0x000eb00000001000 */
[----:B------:R3:W4:Y:S08]  /*1360*/  MUFU.RCP R20, R28 ;  /* 0x0000001c00147308 */ /* 0x0007300000001000 */
[----:B------:R3:W0:Y:S01]  /*1370*/  MUFU.TANH R23, R25 ;  /* 0x0000001900177308 */ /* 0x0006220000002400 */
[----:B-12---:R-:W-:Y:S05]  /*1380*/  @!P0 BRA `(.L_x_1952) ;  /* 0x0000000000148947 */ /* 0x006fea0003800000 */
[----:B------:R-:W-:-:S13]  /*1390*/  ISETP.GE.AND P0, PT, R17, -0x407fffff, PT ;  /* 0xbf8000011100780c */ /* 0x000fda0003f06270 */
[----:B---3--:R-:W-:-:S05]  /*13a0*/  @P0 MOV R28, 0x7f800000 ;  /* 0x7f800000001c0802 */ /* 0x008fca0000000f00 */
[C---:B------:R-:W-:Y:S01]  /*13b0*/  @P0 FFMA.FTZ R16, R17.reuse, R28, +INF ;  /* 0x7f80000011100423 */ /* 0x040fe2000001001c */
[----:B------:R-:W-:-:S04]  /*13c0*/  FSETP.NEU.FTZ.AND P0, PT, R17, RZ, PT ;  /* 0x000000ff1100720b */ /* 0x000fc80003f1d000 */
[----:B------:R-:W-:-:S09]  /*13d0*/  FSEL R16, R16, -RZ, P0 ;  /* 0x800000ff10107208 */ /* 0x000fd20000000000 */
.L_x_1952:
[----:B------:R-:W-:Y:S05]  /*13e0*/  BSYNC B0 ;  /* 0x0000000000007941 */ /* 0x000fea0003800000 */
.L_x_1951:
[----:B------:R-:W-:Y:S01]  /*13f0*/  ISETP.GE.U32.AND P0, PT, R18, 0x7f800000, PT ;  /* 0x7f8000001200780c */ /* 0x000fe20003f06070 */
[----:B------:R-:W1:Y:S01]  /*1400*/  MUFU.TANH R16, R16 ;  /* 0x0000001000107308 */ /* 0x000e620000002400 */
[----:B------:R-:W-:Y:S01]  /*1410*/  I2FP.F32.S32 R3, R3 ;  /* 0x0000000300037245 */ /* 0x000fe20000201400 */
[----:B------:R-:W-:Y:S01]  /*1420*/  HADD2.F32 R17, -RZ, R10.H0_H0 ;  /* 0x2000000aff117230 */ /* 0x000fe20000004100 */
[----:B------:R-:W-:Y:S03]  /*1430*/  BSSY B0, `(.L_x_1953) ;  /* 0x000000a000007945 */ /* 0x000fe60003800000 */
[----:B------:R-:W-:Y:S01]  /*1440*/  FMUL.FTZ R3, R3, 1.1920928955078125e-07 ;  /* 0x3400000003037820 */ /* 0x000fe20000410000 */
[----:B------:R-:W-:-:S03]  /*1450*/  FMUL.FTZ R17, R17, R2 ;  /* 0x0000000211117220 */ /* 0x000fc60000410000 */
[----:B------:R-:W-:Y:S02]  /*1460*/  FFMA.FTZ R26, R3, 0.69314718246459960938, R26 ;  /* 0x3f317218031a7823 */ /* 0x000fe4000001001a */
[----:B------:R-:W-:Y:S05]  /*1470*/  @!P0 BRA `(.L_x_1954) ;  /* 0x0000000000148947 */ /* 0x000fea0003800000 */
[C---:B------:R-:W-:Y:S02]  /*1480*/  ISETP.GE.AND P0, PT, R18.reuse, -0x407fffff, PT ;  /* 0xbf8000011200780c */ /* 0x040fe40003f06270 */
[----:B------:R-:W-:-:S11]  /*1490*/  FSETP.NEU.FTZ.AND P1, PT, R18, RZ, PT ;  /* 0x000000ff1200720b */ /* 0x000fd60003f3d000 */
[----:B------:R-:W-:-:S05]  /*14a0*/  @P0 MOV R3, 0x7f800000 ;  /* 0x7f80000000030802 */ /* 0x000fca0000000f00 */
[----:B------:R-:W-:-:S05]  /*14b0*/  @P0 FFMA.FTZ R26, R18, R3, +INF ;  /* 0x7f800000121a0423 */ /* 0x000fca0000010003 */
[----:B------:R-:W-:-:S07]  /*14c0*/  FSEL R26, R26, -RZ, P1 ;  /* 0x800000ff1a1a7208 */ /* 0x000fce0000800000 */
.L_x_1954:
[----:B------:R-:W-:Y:S05]  /*14d0*/  BSYNC B0 ;  /* 0x0000000000007941 */ /* 0x000fea0003800000 */
.L_x_1953:
[----:B------:R-:W2:Y:S01]  /*14e0*/  MUFU.TANH R18, R26 ;  /* 0x0000001a00127308 */ /* 0x000ea20000002400 */
[----:B------:R-:W5:Y:S01]  /*14f0*/  LDC.64 R2, c[0x0][0x218] ;  /* 0x00008600ff027b82 */ /* 0x000f620000000a00 */
[----:B------:R-:W-:Y:S01]  /*1500*/  FMUL.FTZ R24, R5, R24 ;  /* 0x0000001805187220 */ /* 0x000fe20000410000 */
[----:B0-----:R-:W-:Y:S01]  /*1510*/  FMUL.FTZ R21, R0, R21 ;  /* 0x0000001500157220 */ /* 0x001fe20000410000 */
[----:B------:R-:W-:Y:S01]  /*1520*/  FMUL.FTZ R22, R13, R22 ;  /* 0x000000160d167220 */ /* 0x000fe20000410000 */
[----:B------:R-:W-:Y:S01]  /*1530*/  FFMA.FTZ R0, -R23, R23, 1 ;  /* 0x3f80000017007423 */ /* 0x000fe20000010117 */
[----:B-1----:R-:W-:Y:S01]  /*1540*/  FFMA.FTZ R5, -R16, R16, 1 ;  /* 0x3f80000010057423 */ /* 0x002fe20000010110 */
[----:B---3--:R-:W-:Y:S02]  /*1550*/  HADD2.F32 R25, -RZ, R10.H1_H1 ;  /* 0x3000000aff197230 */ /* 0x008fe40000004100 */
[----:B----4-:R-:W-:Y:S01]  /*1560*/  FMUL.FTZ R20, R15, R20 ;  /* 0x000000140f147220 */ /* 0x010fe20000410000 */
[----:B------:R-:W-:Y:S01]  /*1570*/  FFMA.FTZ R10, -R19, R19, 1 ;  /* 0x3f800000130a7423 */ /* 0x000fe20000010113 */
[----:B------:R-:W-:Y:S01]  /*1580*/  FFMA.FTZ R23, R0, R24, R23 ;  /* 0x0000001800177223 */ /* 0x000fe20000010017 */
[----:B------:R-:W-:Y:S01]  /*1590*/  FFMA.FTZ R22, R5, R22, R16 ;  /* 0x0000001605167223 */ /* 0x000fe20000010010 */
[----:B------:R-:W-:-:S02]  /*15a0*/  HADD2.F32 R27, -RZ, R9.H0_H0 ;  /* 0x20000009ff1b7230 */ /* 0x000fc40000004100 */
[----:B------:R-:W-:Y:S01]  /*15b0*/  FFMA.FTZ R21, R10, R21, R19 ;  /* 0x000000150a157223 */ /* 0x000fe20000010013 */
[--C-:B------:R-:W-:Y:S02]  /*15c0*/  HADD2.F32 R0, -RZ, R8.reuse.H0_H0 ;  /* 0x20000008ff007230 */ /* 0x100fe40000004100 */
[----:B------:R-:W-:Y:S01]  /*15d0*/  FMUL.FTZ R6, R25, R6 ;  /* 0x0000000619067220 */ /* 0x000fe20000410000 */
[----:B------:R-:W-:Y:S02]  /*15e0*/  HADD2.F32 R5, -RZ, R7.H0_H0 ;  /* 0x20000007ff057230 */ /* 0x000fe40000004100 */
[----:B--2---:R-:W-:Y:S01]  /*15f0*/  FFMA.FTZ R13, -R18, R18, 1 ;  /* 0x3f800000120d7423 */ /* 0x004fe20000010112 */
[----:B------:R-:W-:Y:S02]  /*1600*/  HADD2.F32 R9, -RZ, R9.H1_H1 ;  /* 0x30000009ff097230 */ /* 0x000fe40000004100 */
[----:B------:R-:W-:Y:S01]  /*1610*/  FMUL.FTZ R12, R27, R12 ;  /* 0x0000000c1b0c7220 */ /* 0x000fe20000410000 */
[----:B------:R-:W-:-:S02]  /*1620*/  HADD2.F32 R8, -RZ, R8.H1_H1 ;  /* 0x30000008ff087230 */ /* 0x000fc40000004100 */
[----:B------:R-:W-:Y:S01]  /*1630*/  FFMA.FTZ R20, R13, R20, R18 ;  /* 0x000000140d147223 */ /* 0x000fe20000010012 */
[----:B------:R-:W-:Y:S02]  /*1640*/  HADD2.F32 R7, -RZ, R7.H1_H1 ;  /* 0x30000007ff077230 */ /* 0x000fe40000004100 */
[----:B------:R-:W-:Y:S01]  /*1650*/  FMUL.FTZ R9, R9, R14 ;  /* 0x0000000e09097220 */ /* 0x000fe20000410000 */
[----:B------:R-:W-:Y:S01]  /*1660*/  FMUL.FTZ R0, R0, R23 ;  /* 0x0000001700007220 */ /* 0x000fe20000410000 */
[----:B-----5:R-:W-:-:S04]  /*1670*/  IMAD.WIDE.U32 R2, R4, 0x2, R2 ;  /* 0x0000000204027825 */ /* 0x020fc800078e0002 */
[----:B------:R-:W-:Y:S01]  /*1680*/  FMUL.FTZ R21, R8, R21 ;  /* 0x0000001508157220 */ /* 0x000fe20000410000 */
[----:B------:R-:W-:Y:S01]  /*1690*/  FMUL.FTZ R22, R5, R22 ;  /* 0x0000001605167220 */ /* 0x000fe20000410000 */
[----:B------:R-:W-:Y:S01]  /*16a0*/  FMUL.FTZ R7, R7, R20 ;  /* 0x0000001407077220 */ /* 0x000fe20000410000 */
[----:B------:R-:W-:Y:S01]  /*16b0*/  F2FP.F16.F32.PACK_AB R17, R6, R17 ;  /* 0x000000110611723e */ /* 0x000fe200000000ff */
[----:B------:R-:W-:Y:S01]  /*16c0*/  IMAD.WIDE R2, R11, 0x4, R2 ;  /* 0x000000040b027825 */ /* 0x000fe200078e0202 */
[----:B------:R-:W-:Y:S02]  /*16d0*/  F2FP.F16.F32.PACK_AB R9, R9, R12 ;  /* 0x0000000c0909723e */ /* 0x000fe400000000ff */
[----:B------:R-:W-:Y:S02]  /*16e0*/  F2FP.F16.F32.PACK_AB R5, R21, R0 ;  /* 0x000000001505723e */ /* 0x000fe400000000ff */
[----:B------:R-:W-:Y:S01]  /*16f0*/  F2FP.F16.F32.PACK_AB R7, R7, R22 ;  /* 0x000000160707723e */ /* 0x000fe200000000ff */
[----:B------:R-:W-:Y:S04]  /*1700*/  STG.E desc[UR4][R2.64], R17 ;  /* 0x0000001102007986 */ /* 0x000fe8000c101904 */
[----:B------:R-:W-:Y:S04]  /*1710*/  STG.E desc[UR4][R2.64+0x200], R9 ;  /* 0x0002000902007986 */ /* 0x000fe8000c101904 */
[----:B------:R-:W-:Y:S04]  /*1720*/  STG.E desc[UR4][R2.64+0x400], R5 ;  /* 0x0004000502007986 */ /* 0x000fe8000c101904 */
[----:B------:R-:W-:Y:S01]  /*1730*/  STG.E desc[UR4][R2.64+0x600], R7 ;  /* 0x0006000702007986 */ /* 0x000fe2000c101904 */
[----:B------:R-:W-:Y:S05]  /*1740*/  EXIT ;  /* 0x000000000000794d */ /* 0x000fea0003800000 */
.L_x_1938:
        /* <DEDUP_REMOVED lines=91> */
[----:B-----5:R-:W-:Y:S01]  /*1d00*/  HADD2.F32 R8, -RZ, R8.H0_H0 ;  /* 0x20000008ff087230 */ /* 0x020fe20000004100 */
        /* <DEDUP_REMOVED lines=36> */
.L_x_1958:
[----:B------:R-:W-:Y:S05]  /*1f50*/  BSYNC B1 ;  /* 0x0000000000017941 */ /* 0x000fea0003800000 */
.L_x_1957:
[----:B------:R-:W0:Y:S01]  /*1f60*/  MUFU.TANH R15, R15 ;  /* 0x0000000f000f7308 */ /* 0x000e220000002400 */
[----:B-1----:R-:W-:Y:S01]  /*1f70*/  FMUL.FTZ R17, R8, R17 ;  /* 0x0000001108117220 */ /* 0x002fe20000410000 */
[----:B------:R-:W-:Y:S02]  /*1f80*/  HADD2.F32 R7, -RZ, R7.H0_H0 ;  /* 0x20000007ff077230 */ /* 0x000fe40000004100 */
[----:B0-----:R-:W-:-:S04]  /*1f90*/  FFMA.FTZ R8, -R15, R15, 1 ;  /* 0x3f8000000f087423 */ /* 0x001fc8000001010f */
[----:B------:R-:W-:-:S04]  /*1fa0*/  FFMA.FTZ R8, R8, R17, R15 ;  /* 0x0000001108087223 */ /* 0x000fc8000001000f */
[----:B------:R-:W-:-:S05]  /*1fb0*/  FMUL.FTZ R7, R7, R8 ;  /* 0x0000000807077220 */ /* 0x000fca0000410000 */
[----:B------:R-:W-:-:S07]  /*1fc0*/  F2FP.F16.F32.PACK_AB R7, RZ, R7 ;  /* 0x00000007ff07723e */ /* 0x000fce00000000ff */
.L_x_1956:
[----:B------:R-:W-:Y:S05]  /*1fd0*/  BSYNC B0 ;  /* 0x0000000000007941 */ /* 0x000fea0003800000 */
.L_x_1955:
[----:B-----5:R-:W-:Y:S01]  /*1fe0*/  IADD3 R8, R6, 0x80, RZ ;  /* 0x0000008006087810 */ /* 0x020fe20007ffe0ff */
[----:B------:R-:W-:Y:S03]  /*1ff0*/  BSSY B0, `(.L_x_1959) ;  /* 0x0000030000007945 */ /* 0x000fe60003800000 */
[----:B------:R-:W-:-:S13]  /*2000*/  ISETP.GE.AND P0, PT, R8, R5, PT ;  /* 0x000000050800720c */ /* 0x000fda0003f06270 */
[----:B------:R-:W-:Y:S05]  /*2010*/  @P0 BRA `(.L_x_1960) ;  /* 0x0000000000b40947 */ /* 0x000fea0003800000 */
[----:B------:R-:W-:Y:S01]  /*2020*/  HADD2.F32 R10, -RZ, R10.H0_H0 ;  /* 0x2000000aff0a7230 */ /* 0x000fe20000004100 */
        /* <DEDUP_REMOVED lines=36> */
.L_x_1962:
[----:B------:R-:W-:Y:S05]  /*2270*/  BSYNC B1 ;  /* 0x0000000000017941 */ /* 0x000fea0003800000 */
.L_x_1961:
[----:B------:R-:W0:Y:S01]  /*2280*/  MUFU.TANH R15, R15 ;  /* 0x0000000f000f7308 */ /* 0x000e220000002400 */
[----:B-1----:R-:W-:Y:S01]  /*2290*/  FMUL.FTZ R17, R10, R17 ;  /* 0x000000110a117220 */ /* 0x002fe20000410000 */
[----:B------:R-:W-:Y:S02]  /*22a0*/  HADD2.F32 R9, -RZ, R9.H0_H0 ;  /* 0x20000009ff097230 */ /* 0x000fe40000004100 */
[----:B0-----:R-:W-:-:S04]  /*22b0*/  FFMA.FTZ R10, -R15, R15, 1 ;  /* 0x3f8000000f0a7423 */ /* 0x001fc8000001010f */
[----:B------:R-:W-:-:S04]  /*22c0*/  FFMA.FTZ R10, R10, R17, R15 ;  /* 0x000000110a0a7223 */ /* 0x000fc8000001000f */
[----:B------:R-:W-:-:S05]  /*22d0*/  FMUL.FTZ R9, R9, R10 ;  /* 0x0000000a09097220 */ /* 0x000fca0000410000 */
[----:B------:R-:W-:-:S07]  /*22e0*/  F2FP.F16.F32.PACK_AB R9, RZ, R9 ;  /* 0x00000009ff09723e */ /* 0x000fce00000000ff */
.L_x_1960:
[----:B------:R-:W-:Y:S05]  /*22f0*/  BSYNC B0 ;  /* 0x0000000000007941 */ /* 0x000fea0003800000 */
.L_x_1959:
[----:B------:R-:W-:Y:S01]  /*2300*/  IADD3 R10, R6, 0x100, RZ ;  /* 0x00000100060a7810 */ /* 0x000fe20007ffe0ff */
        /* <DEDUP_REMOVED lines=40> */
.L_x_1966:
[----:B------:R-:W-:Y:S05]  /*2590*/  BSYNC B1 ;  /* 0x0000000000017941 */ /* 0x000fea0003800000 */
.L_x_1965:
[----:B------:R-:W0:Y:S01]  /*25a0*/  MUFU.TANH R14, R14 ;  /* 0x0000000e000e7308 */ /* 0x000e220000002400 */
[----:B-1----:R-:W-:Y:S01]  /*25b0*/  FMUL.FTZ R17, R20, R17 ;  /* 0x0000001114117220 */ /* 0x002fe20000410000 */
[----:B------:R-:W-:Y:S02]  /*25c0*/  HADD2.F32 R10, -RZ, R11.H0_H0 ;  /* 0x2000000bff0a7230 */ /* 0x000fe40000004100 */
[----:B0-----:R-:W-:-:S04]  /*25d0*/  FFMA.FTZ R15, -R14, R14, 1 ;  /* 0x3f8000000e0f7423 */ /* 0x001fc8000001010e */
[----:B------:R-:W-:-:S04]  /*25e0*/  FFMA.FTZ R15, R15, R17, R14 ;  /* 0x000000110f0f7223 */ /* 0x000fc8000001000e */
[----:B------:R-:W-:-:S05]  /*25f0*/  FMUL.FTZ R10, R10, R15 ;  /* 0x0000000f0a0a7220 */ /* 0x000fca0000410000 */
[----:B------:R-:W-:-:S07]  /*2600*/  F2FP.F16.F32.PACK_AB R10, RZ, R10 ;  /* 0x0000000aff0a723e */ /* 0x000fce00000000ff */
.L_x_1964:
[----:B------:R-:W-:Y:S05]  /*2610*/  BSYNC B0 ;  /* 0x0000000000007941 */ /* 0x000fea0003800000 */
.L_x_1963:
[----:B----4-:R-:W-:Y:S01]  /*2620*/  IADD3 R14, R6, 0x180, RZ ;  /* 0x00000180060e7810 */ /* 0x010fe20007ffe0ff */
[----:B------:R-:W-:Y:S03]  /*2630*/  BSSY B0, `(.L_x_1967) ;  /* 0x0000030000007945 */ /* 0x000fe60003800000 */
[----:B------:R-:W-:-:S13]  /*2640*/  ISETP.GE.AND P0, PT, R14, R5, PT ;  /* 0x000000050e00720c */ /* 0x000fda0003f06270 */
[----:B------:R-:W-:Y:S05]  /*2650*/  @P0 BRA `(.L_x_1968) ;  /* 0x0000000000b40947 */ /* 0x000fea0003800000 */
[----:B------:R-:W-:Y:S01]  /*2660*/  HADD2.F32 R24, -RZ, R24.H0_H0 ;  /* 0x20000018ff187230 */ /* 0x000fe20000004100 */
        /* <DEDUP_REMOVED lines=36> */
.L_x_1970:
[----:B------:R-:W-:Y:S05]  /*28b0*/  BSYNC B1 ;  /* 0x0000000000017941 */ /* 0x000fea0003800000 */
.L_x_1969:
[----:B------:R-:W1:Y:S01]  /*28c0*/  MUFU.TANH R14, R14 ;  /* 0x0000000e000e7308 */ /* 0x000e620000002400 */
[----:B0-----:R-:W-:Y:S01]  /*28d0*/  FMUL.FTZ R17, R24, R17 ;  /* 0x0000001118117220 */ /* 0x001fe20000410000 */
[----:B------:R-:W-:Y:S02]  /*28e0*/  HADD2.F32 R16, -RZ, R21.H0_H0 ;  /* 0x20000015ff107230 */ /* 0x000fe40000004100 */
[----:B-1----:R-:W-:-:S04]  /*28f0*/  FFMA.FTZ R11, -R14, R14, 1 ;  /* 0x3f8000000e0b7423 */ /* 0x002fc8000001010e */
[----:B------:R-:W-:-:S04]  /*2900*/  FFMA.FTZ R11, R11, R17, R14 ;  /* 0x000000110b0b7223 */ /* 0x000fc8000001000e */
[----:B------:R-:W-:-:S05]  /*2910*/  FMUL.FTZ R11, R16, R11 ;  /* 0x0000000b100b7220 */ /* 0x000fca0000410000 */
[----:B------:R-:W-:-:S07]  /*2920*/  F2FP.F16.F32.PACK_AB R11, RZ, R11 ;  /* 0x0000000bff0b723e */ /* 0x000fce00000000ff */
.L_x_1968:
[----:B------:R-:W-:Y:S05]  /*2930*/  BSYNC B0 ;  /* 0x0000000000007941 */ /* 0x000fea0003800000 */
.L_x_1967:
[----:B------:R-:W-:Y:S01]  /*2940*/  IADD3 R14, R6, 0x200, RZ ;  /* 0x00000200060e7810 */ /* 0x000fe20007ffe0ff */
        /* <DEDUP_REMOVED lines=40> */
.L_x_1974:
[----:B------:R-:W-:Y:S05]  /*2bd0*/  BSYNC B1 ;  /* 0x0000000000017941 */ /* 0x000fea0003800000 */
.L_x_1973:
[----:B------:R-:W0:Y:S01]  /*2be0*/  MUFU.TANH R15, R15 ;  /* 0x0000000f000f7308 */ /* 0x000e220000002400 */
[----:B------:R-:W-:Y:S01]  /*2bf0*/  FMUL.FTZ R19, R0, R19 ;  /* 0x0000001300137220 */ /* 0x000fe20000410000 */
[----:B------:R-:W-:Y:S02]  /*2c00*/  HADD2.F32 R25, -RZ, R25.H0_H0 ;  /* 0x20000019ff197230 */ /* 0x000fe40000004100 */
[----:B0-----:R-:W-:-:S04]  /*2c10*/  FFMA.FTZ R0, -R15, R15, 1 ;  /* 0x3f8000000f007423 */ /* 0x001fc8000001010f */
[----:B------:R-:W-:-:S04]  /*2c20*/  FFMA.FTZ R0, R0, R19, R15 ;  /* 0x0000001300007223 */ /* 0x000fc8000001000f */
[----:B------:R-:W-:-:S05]  /*2c30*/  FMUL.FTZ R0, R25, R0 ;  /* 0x0000000019007220 */ /* 0x000fca0000410000 */
[----:B------:R-:W-:-:S07]  /*2c40*/  F2FP.F16.F32.PACK_AB R0, RZ, R0 ;  /* 0x00000000ff00723e */ /* 0x000fce00000000ff */
.L_x_1972:
[----:B------:R-:W-:Y:S05]  /*2c50*/  BSYNC B0 ;  /* 0x0000000000007941 */ /* 0x000fea0003800000 */
.L_x_1971:
        /* <DEDUP_REMOVED lines=41> */
.L_x_1978:
[----:B------:R-:W-:Y:S05]  /*2ef0*/  BSYNC B1 ;  /* 0x0000000000017941 */ /* 0x000fea0003800000 */
.L_x_1977:
[----:B------:R-:W0:Y:S01]  /*2f00*/  MUFU.TANH R15, R15 ;  /* 0x0000000f000f7308 */ /* 0x000e220000002400 */
[----:B------:R-:W-:Y:S01]  /*2f10*/  FMUL.FTZ R19, R2, R19 ;  /* 0x0000001302137220 */ /* 0x000fe20000410000 */
[----:B------:R-:W-:Y:S02]  /*2f20*/  HADD2.F32 R3, -RZ, R3.H0_H0 ;  /* 0x20000003ff037230 */ /* 0x000fe40000004100 */
[----:B0-----:R-:W-:-:S04]  /*2f30*/  FFMA.FTZ R2, -R15, R15, 1 ;  /* 0x3f8000000f027423 */ /* 0x001fc8000001010f */
[----:B------:R-:W-:-:S04]  /*2f40*/  FFMA.FTZ R2, R2, R19, R15 ;  /* 0x0000001302027223 */ /* 0x000fc8000001000f */
[----:B------:R-:W-:-:S05]  /*2f50*/  FMUL.FTZ R2, R3, R2 ;  /* 0x0000000203027220 */ /* 0x000fca0000410000 */
[----:B------:R-:W-:-:S07]  /*2f60*/  F2FP.F16.F32.PACK_AB R2, RZ, R2 ;  /* 0x00000002ff02723e */ /* 0x000fce00000000ff */
.L_x_1976:
[----:B------:R-:W-:Y:S05]  /*2f70*/  BSYNC B0 ;  /* 0x0000000000007941 */ /* 0x000fea0003800000 */
.L_x_1975:
        /* <DEDUP_REMOVED lines=41> */
.L_x_1982:
[----:B------:R-:W-:Y:S05]  /*3210*/  BSYNC B1 ;  /* 0x0000000000017941 */ /* 0x000fea0003800000 */
.L_x_1981:
[----:B------:R-:W0:Y:S01]  /*3220*/  MUFU.TANH R14, R14 ;  /* 0x0000000e000e7308 */ /* 0x000e220000002400 */
[----:B------:R-:W-:Y:S01]  /*3230*/  FMUL.FTZ R19, R22, R19 ;  /* 0x0000001316137220 */ /* 0x000fe20000410000 */
[----:B------:R-:W-:Y:S02]  /*3240*/  HADD2.F32 R26, -RZ, R26.H0_H0 ;  /* 0x2000001aff1a7230 */ /* 0x000fe40000004100 */
[----:B0-----:R-:W-:-:S04]  /*3250*/  FFMA.FTZ R3, -R14, R14, 1 ;  /* 0x3f8000000e037423 */ /* 0x001fc8000001010e */
[----:B------:R-:W-:-:S04]  /*3260*/  FFMA.FTZ R3, R3, R19, R14 ;  /* 0x0000001303037223 */ /* 0x000fc8000001000e */
[----:B------:R-:W-:-:S05]  /*3270*/  FMUL.FTZ R3, R26, R3 ;  /* 0x000000031a037220 */ /* 0x000fca0000410000 */
[----:B------:R-:W-:-:S07]  /*3280*/  F2FP.F16.F32.PACK_AB R3, RZ, R3 ;  /* 0x00000003ff03723e */ /* 0x000fce00000000ff */
.L_x_1980:
[----:B------:R-:W-:Y:S05]  /*3290*/  BSYNC B0 ;  /* 0x0000000000007941 */ /* 0x000fea0003800000 */
.L_x_1979:
        /* <DEDUP_REMOVED lines=41> */
.L_x_1986:
[----:B------:R-:W-:Y:S05]  /*3530*/  BSYNC B1 ;  /* 0x0000000000017941 */ /* 0x000fea0003800000 */
.L_x_1985:
[----:B------:R-:W0:Y:S01]  /*3540*/  MUFU.TANH R15, R15 ;  /* 0x0000000f000f7308 */ /* 0x000e220000002400 */
[----:B------:R-:W-:Y:S01]  /*3550*/  FMUL.FTZ R19, R12, R19 ;  /* 0x000000130c137220 */ /* 0x000fe20000410000 */
[----:B------:R-:W-:Y:S02]  /*3560*/  HADD2.F32 R13, -RZ, R13.H0_H0 ;  /* 0x2000000dff0d7230 */ /* 0x000fe40000004100 */
[----:B0-----:R-:W-:-:S04]  /*3570*/  FFMA.FTZ R12, -R15, R15, 1 ;  /* 0x3f8000000f0c7423 */ /* 0x001fc8000001010f */
[----:B------:R-:W-:-:S04]  /*3580*/  FFMA.FTZ R12, R12, R19, R15 ;  /* 0x000000130c0c7223 */ /* 0x000fc8000001000f */
[----:B------:R-:W-:-:S05]  /*3590*/  FMUL.FTZ R12, R13, R12 ;  /* 0x0000000c0d0c7220 */ /* 0x000fca0000410000 */
[----:B------:R-:W-:-:S07]  /*35a0*/  F2FP.F16.F32.PACK_AB R12, RZ, R12 ;  /* 0x0000000cff0c723e */ /* 0x000fce00000000ff */
.L_x_1984:
[----:B------:R-:W-:Y:S05]  /*35b0*/  BSYNC B0 ;  /* 0x0000000000007941 */ /* 0x000fea0003800000 */
.L_x_1983:
        /* <DEDUP_REMOVED lines=17> */
.L_x_1989:
[----:B------:R-:W-:-:S13]  /*36d0*/  ISETP.GE.AND P0, PT, R6, R5, PT ;  /* 0x000000050600720c */ /* 0x000fda0003f06270 */
[----:B------:R-:W-:Y:S05]  /*36e0*/  @P0 BRA `(.L_x_1991) ;  /* 0x0000000000300947 */ /* 0x000fea0003800000 */
[----:B0-----:R-:W0:Y:S01]  /*36f0*/  LDC.64 R8, c[0x0][0x218] ;  /* 0x00008600ff087b82 */ /* 0x001e220000000a00 */
[----:B------:R-:W-:Y:S02]  /*3700*/  IADD3 R7, R4, R6, RZ ;  /* 0x0000000604077210 */ /* 0x000fe40007ffe0ff */
[----:B------:R-:W-:-:S03]  /*3710*/  IADD3 R6, R6, 0x80, RZ ;  /* 0x0000008006067810 */ /* 0x000fc60007ffe0ff */
[----:B0-----:R-:W-:-:S05]  /*3720*/  IMAD.WIDE.U32 R8, R7, 0x2, R8 ;  /* 0x0000000207087825 */ /* 0x001fca00078e0008 */
[----:B------:R1:W-:Y:S02]  /*3730*/  STG.E.U16 desc[UR4][R8.64], R10 ;  /* 0x0000000a08007986 */ /* 0x0003e4000c101504 */
.L_x_1990:
[----:B------:R-:W-:-:S13]  /*3740*/  ISETP.GE.AND P0, PT, R6, R5, PT ;  /* 0x000000050600720c */ /* 0x000fda0003f06270 */
[----:B------:R-:W-:Y:S05]  /*3750*/  @P0 BRA `(.L_x_1992) ;  /* 0x0000000000300947 */ /* 0x000fea0003800000 */
[----:B-1----:R-:W1:Y:S01]  /*3760*/  LDC.64 R8, c[0x0][0x218] ;  /* 0x00008600ff087b82 */ /* 0x002e620000000a00 */
[----:B0-----:R-:W-:Y:S02]  /*3770*/  IADD3 R7, R4, R6, RZ ;  /* 0x0000000604077210 */ /* 0x001fe40007ffe0ff */
[----:B------:R-:W-:-:S03]  /*3780*/  IADD3 R6, R6, 0x80, RZ ;  /* 0x0000008006067810 */ /* 0x000fc60007ffe0ff */
[----:B-1----:R-:W-:-:S05]  /*3790*/  IMAD.WIDE.U32 R8, R7, 0x2, R8 ;  /* 0x0000000207087825 */ /* 0x002fca00078e0008 */
[----:B------:R1:W-:Y:S02]  /*37a0*/  STG.E.U16 desc[UR4][R8.64], R11 ;  /* 0x0000000b08007986 */ /* 0x0003e4000c101504 */
.L_x_1991:
[----:B------:R-:W-:-:S13]  /*37b0*/  ISETP.GE.AND P0, PT, R6, R5, PT ;  /* 0x000000050600720c */ /* 0x000fda0003f06270 */
[----:B------:R-:W-:Y:S05]  /*37c0*/  @P0 BRA `(.L_x_1993) ;  /* 0x0000000000340947 */ /* 0x000fea0003800000 */
[----:B01----:R-:W0:Y:S01]  /*37d0*/  LDC.64 R8, c[0x0][0x218] ;  /* 0x00008600ff087b82 */ /* 0x003e220000000a00 */
[----:B------:R-:W-:Y:S02]  /*37e0*/  IADD3 R7, R4, R6, RZ ;  /* 0x0000000604077210 */ /* 0x000fe40007ffe0ff */
[----:B------:R-:W-:-:S03]  /*37f0*/  IADD3 R6, R6, 0x80, RZ ;  /* 0x0000008006067810 */ /* 0x000fc60007ffe0ff */
[----:B0-----:R-:W-:-:S05]  /*3800*/  IMAD.WIDE.U32 R8, R7, 0x2, R8 ;  /* 0x0000000207087825 */ /* 0x001fca00078e0008 */
[----:B------:R2:W-:Y:S02]  /*3810*/  STG.E.U16 desc[UR4][R8.64], R0 ;  /* 0x0000000008007986 */ /* 0x0005e4000c101504 */
.L_x_1992:
        /* <DEDUP_REMOVED lines=8> */
.L_x_1993:
[----:B------:R-:W-:Y:S05]  /*38a0*/  BSYNC B1 ;  /* 0x0000000000017941 */ /* 0x000fea0003800000 */
.L_x_1988:
[----:B------:R-:W-:-:S13]  /*38b0*/  ISETP.GE.AND P0, PT, R6, R5, PT ;  /* 0x000000050600720c */ /* 0x000fda0003f06270 */
[----:B012---:R-:W0:Y:S01]  /*38c0*/  @!P0 LDC.64 R8, c[0x0][0x218] ;  /* 0x00008600ff088b82 */ /* 0x007e220000000a00 */
[----:B------:R-:W-:Y:S02]  /*38d0*/  @!P0 IADD3 R7, R4, R6, RZ ;  /* 0x0000000604078210 */ /* 0x000fe40007ffe0ff */
[----:B------:R-:W-:-:S03]  /*38e0*/  @!P0 IADD3 R6, R6, 0x80, RZ ;  /* 0x0000008006068810 */ /* 0x000fc60007ffe0ff */
[----:B0-----:R-:W-:-:S05]  /*38f0*/  @!P0 IMAD.WIDE.U32 R8, R7, 0x2, R8 ;  /* 0x0000000207088825 */ /* 0x001fca00078e0008 */
[----:B------:R3:W-:Y:S02]  /*3900*/  @!P0 STG.E.U16 desc[UR4][R8.64], R3 ;  /* 0x0000000308008986 */ /* 0x0007e4000c101504 */
.L_x_1994:
[----:B------:R-:W-:Y:S05]  /*3910*/  BSYNC B0 ;  /* 0x0000000000007941 */ /* 0x000fea0003800000 */
.L_x_1987:
        /* <DEDUP_REMOVED lines=8> */
.L_x_1995:
        /* <DEDUP_REMOVED lines=14> */
.L_x_8585:


//--------------------- .text._ZN2at6native29vectorized_elementwise_kernelILi4EZZZNS0_61_GLOBAL__N__b29612f4_23_ActivationMishKernel_cu_f5210f67_354820mish_backward_kernelERNS_14TensorIteratorEENKUlvE_clEvENKUlvE1_clEvEUlN3c104HalfES8_E_St5arrayIPcLm3EEEEviT0_T1_ --------------------------
	.section	.text._ZN2at6native29vectorized_elementwise_kernelILi4EZZZNS0_61_GLOBAL__N__b29612f4_23_ActivationMishKernel_cu_f5210f67_354820mish_backward_kernelERNS_14TensorIteratorEENKUlvE_clEvENKUlvE1_clEvEUlN3c104HalfES8_E_St5arrayIPcLm3EEEEviT0_T1_,"ax",@progbits
	.align	128
        .global         _ZN2at6native29vectorized_elementwise_kernelILi4EZZZNS0_61_GLOBAL__N__b29612f4_23_ActivationMishKernel_cu_f5210f67_354820mish_backward_kernelERNS_14TensorIteratorEENKUlvE_clEvENKUlvE1_clEvEUlN3c104HalfES8_E_St5arrayIPcLm3EEEEviT0_T1_
        .type           _ZN2at6native29vectorized_elementwise_kernelILi4EZZZNS0_61_GLOBAL__N__b29612f4_23_ActivationMishKernel_cu_f5210f67_354820mish_backward_kernelERNS_14TensorIteratorEENKUlvE_clEvENKUlvE1_clEvEUlN3c104HalfES8_E_St5arrayIPcLm3EEEEviT0_T1_,@function
        .size           _ZN2at6native29vectorized_elementwise_kernelILi4EZZZNS0_61_GLOBAL__N__b29612f4_23_ActivationMishKernel_cu_f5210f67_354820mish_backward_kernelERNS_14TensorIteratorEENKUlvE_clEvENKUlvE1_clEvEUlN3c104HalfES8_E_St5arrayIPcLm3EEEEviT0_T1_,(.L_x_8586 - _ZN2at6native29vectorized_elementwise_kernelILi4EZZZNS0_61_GLOBAL__N__b29612f4_23_ActivationMishKernel_cu_f5210f67_354820mish_backward_kernelERNS_14TensorIteratorEENKUlvE_clEvENKUlvE1_clEvEUlN3c104HalfES8_E_St5arrayIPcLm3EEEEviT0_T1_)
        .other          _ZN2at6native29vectorized_elementwise_kernelILi4EZZZNS0_61_GLOBAL__N__b29612f4_23_ActivationMishKernel_cu_f5210f67_354820mish_backward_kernelERNS_14TensorIteratorEENKUlvE_clEvENKUlvE1_clEvEUlN3c104HalfES8_E_St5arrayIPcLm3EEEEviT0_T1_,@"STO_CUDA_ENTRY STV_DEFAULT"
_ZN2at6native29vectorized_elementwise_kernelILi4EZZZNS0_61_GLOBAL__N__b29612f4_23_ActivationMishKernel_cu_f5210f67_354820mish_backward_kernelERNS_14TensorIteratorEENKUlvE_clEvENKUlvE1_clEvEUlN3c104HalfES8_E_St5arrayIPcLm3EEEEviT0_T1_:
.text._ZN2at6native29vectorized_elementwise_kernelILi4EZZZNS0_61_GLOBAL__N__b29612f4_23_ActivationMishKernel_cu_f5210f67_354820mish_backward_kernelERNS_14TensorIteratorEENKUlvE_clEvENKUlvE1_clEvEUlN3c104HalfES8_E_St5arrayIPcLm3EEEEviT0_T1_:
        /* <DEDUP_REMOVED lines=21> */
[----:B--2---:R-:W-:-:S05]  /*0150*/  HADD2.F32 R5, -RZ, R16.H0_H0 ;  /* 0x20000010ff057230 */ /* 0x004fca0000004100 */
        /* <DEDUP_REMOVED lines=8> */
[----:B------:R-:W-:-:S04]  /*01e0*/  FFMA.FTZ R15, R15, R12, -1 ;  /* 0xbf8000000f0f7423 */ /* 0x000fc8000001000c */
[----:B------:R-:W-:Y:S01]  /*01f0*/  FADD.FTZ R22, R22, R15 ;  /* 0x0000000f16167221 */ /* 0x000fe20000010000 */
[----:B------:R-:W-:-:S03]  /*0200*/  FMUL.FTZ R18, R5, -1.4426950216293334961 ;  /* 0xbfb8aa3b05127820 */ /* 0x000fc60000410000 */
[----:B------:R-:W-:Y:S01]  /*0210*/  FFMA.FTZ R15, R22, -R11, 0.10546888411045074463 ;  /* 0x3dd80012160f7423 */ /* 0x000fe2000001080b */
[----:B------:R-:W-:-:S03]  /*0220*/  HADD2.F32 R19, -RZ, R16.H1_H1 ;  /* 0x30000010ff137230 */ /* 0x000fc60000004100 */
[C---:B------:R-:W-:Y:S01]  /*0230*/  FFMA.FTZ R15, R22.reuse, R15, -0.13229703903198242188 ;  /* 0xbe0778e0160f7423 */ /* 0x040fe2000001000f */
[----:B------:R0:W1:Y:S03]  /*0240*/  MUFU.EX2 R16, R18 ;  /* 0x0000001200107308 */ /* 0x0000660000000800 */
[----:B------:R-:W-:-:S04]  /*0250*/  FFMA.FTZ R15, R22, R15, 0.14491446316242218018 ;  /* 0x3e146475160f7423 */ /* 0x000fc8000001000f */
[----:B------:R-:W-:Y:S01]  /*0260*/  FFMA.FTZ R21, R22, R15, -0.16641564667224884033 ;  /* 0xbe2a68dd16157423 */ /* 0x000fe2000001000f */
[----:B------:R-:W-:-:S03]  /*0270*/  HADD2.F32 R15, -RZ, R17.H0_H0 ;  /* 0x20000011ff0f7230 */ /* 0x000fc60000004100 */
[C---:B------:R-:W-:Y:S01]  /*0280*/  FFMA.FTZ R21, R22.reuse, R21, 0.19988867640495300293 ;  /* 0x3e4caf9e16157423 */ /* 0x040fe20000010015 */
[C---:B------:R-:W-:Y:S01]  /*0290*/  FMUL.FTZ R10, R19.reuse, 1.4426950216293334961 ;  /* 0x3fb8aa3b130a7820 */ /* 0x040fe20000410000 */
[----:B------:R-:W-:Y:S02]  /*02a0*/  FMUL.FTZ R20, R19, -1.4426950216293334961 ;  /* 0xbfb8aa3b13147820 */ /* 0x000fe40000410000 */
[----:B------:R-:W-:Y:S01]  /*02b0*/  FFMA.FTZ R21, R22, R21, -0.25000196695327758789 ;  /* 0xbe80004216157423 */ /* 0x000fe20000010015 */
[----:B0-----:R-:W-:Y:S01]  /*02c0*/  FMUL.FTZ R18, R15, 1.4426950216293334961 ;  /* 0x3fb8aa3b0f127820 */ /* 0x001fe20000410000 */
[----:B-1----:R-:W-:Y:S01]  /*02d0*/  FADD.FTZ R16, R16, 1 ;  /* 0x3f80000010107421 */ /* 0x002fe20000010000 */
[----:B------:R-:W-:Y:S01]  /*02e0*/  ISETP.GE.U32.AND P0, PT, R13, 0x7f800000, PT ;  /* 0x7f8000000d00780c */ /* 0x000fe20003f06070 */
[C---:B------:R-:W-:Y:S01]  /*02f0*/  FFMA.FTZ R21, R22.reuse, R21, 0.33333510160446166992 ;  /* 0x3eaaaae616157423 */ /* 0x040fe20000010015 */
[----:B------:R-:W0:Y:S03]  /*0300*/  MUFU.EX2 R10, R10 ;  /* 0x0000000a000a7308 */ /* 0x000e260000000800 */
[----:B------:R-:W-:Y:S01]  /*0310*/  FFMA.FTZ R21, R22, R21, -0.5 ;  /* 0xbf00000016157423 */ /* 0x000fe20000010015 */
[----:B------:R-:W-:-:S04]  /*0320*/  I2FP.F32.S32 R14, R14 ;  /* 0x0000000e000e7245 */ /* 0x000fc80000201400 */
[----:B------:R-:W1:Y:S01]  /*0330*/  MUFU.EX2 R20, R20 ;  /* 0x0000001400147308 */ /* 0x000e620000000800 */
[----:B------:R-:W-:-:S07]  /*0340*/  FMUL.FTZ R21, R22, R21 ;  /* 0x0000001516157220 */ /* 0x000fce0000410000 */
[----:B------:R-:W2:Y:S08]  /*0350*/  MUFU.EX2 R18, R18 ;  /* 0x0000001200127308 */ /* 0x000eb00000000800 */
[----:B------:R3:W4:Y:S01]  /*0360*/  MUFU.RCP R24, R16 ;  /* 0x0000001000187308 */ /* 0x0007220000001000 */
[----:B------:R-:W-:Y:S01]  /*0370*/  FFMA.FTZ R21, R22, R21, R22 ;  /* 0x0000001516157223 */ /* 0x000fe20000010016 */
[----:B------:R-:W-:Y:S01]  /*0380*/  FMUL.FTZ R14, R14, 1.1920928955078125e-07 ;  /* 0x340000000e0e7820 */ /* 0x000fe20000410000 */
[----:B------:R-:W-:-:S03]  /*0390*/  HADD2.F32 R17, -RZ, R17.H1_H1 ;  /* 0x30000011ff117230 */ /* 0x000fc60000004100 */
[----:B------:R-:W-:Y:S01]  /*03a0*/  FFMA.FTZ R14, R14, 0.69314718246459960938, R21 ;  /* 0x3f3172180e0e7823 */ /* 0x000fe20000010015 */
[----:B01----:R-:W-:Y:S06]  /*03b0*/  @!P0 BRA `(.L_x_1998) ;  /* 0x0000000000148947 */ /* 0x003fec0003800000 */
[C---:B------:R-:W-:Y:S02]  /*03c0*/  ISETP.GE.AND P0, PT, R13.reuse, -0x407fffff, PT ;  /* 0xbf8000010d00780c */ /* 0x040fe40003f06270 */
[----:B------:R-:W-:-:S11]  /*03d0*/  FSETP.NEU.FTZ.AND P1, PT, R13, RZ, PT ;  /* 0x000000ff0d00720b */ /* 0x000fd60003f3d000 */
[----:B---3--:R-:W-:-:S05]  /*03e0*/  @P0 MOV R16, 0x7f800000 ;  /* 0x7f80000000100802 */ /* 0x008fca0000000f00 */
[----:B------:R-:W-:-:S05]  /*03f0*/  @P0 FFMA.FTZ R14, R13, R16, +INF ;  /* 0x7f8000000d0e0423 */ /* 0x000fca0000010010 */
[----:B------:R-:W-:-:S07]  /*0400*/  FSEL R14, R14, -RZ, P1 ;  /* 0x800000ff0e0e7208 */ /* 0x000fce0000800000 */
.L_x_1998:
[----:B------:R-:W-:Y:S05]  /*0410*/  BSYNC B0 ;  /* 0x0000000000007941 */ /* 0x000fea0003800000 */
.L_x_1997:
[----:B------:R-:W-:Y:S01]  /*0420*/  FADD.FTZ.RZ R13, R10, 1 ;  /* 0x3f8000000a0d7421 */ /* 0x000fe2000001c000 */
[----:B------:R-:W0:Y:S01]  /*0430*/  MUFU.TANH R14, R14 ;  /* 0x0000000e000e7308 */ /* 0x000e220000002400 */
[----:B---3--:R-:W-:Y:S01]  /*0440*/  FMUL.FTZ R16, R17, 1.4426950216293334961 ;  /* 0x3fb8aa3b11107820 */ /* 0x008fe20000410000 */
[----:B--2---:R-:W-:Y:S01]  /*0450*/  FADD.FTZ.RZ R21, R18, 1 ;  /* 0x3f80000012157421 */ /* 0x004fe2000001c000 */
[----:B------:R-:W-:Y:S01]  /*0460*/  FADD.FTZ R22, R20, 1 ;  /* 0x3f80000014167421 */ /* 0x000fe20000010000 */
[----:B------:R-:W-:Y:S01]  /*0470*/  IADD3 R13, R13, -0x3f400000, RZ ;  /* 0xc0c000000d0d7810 */ /* 0x000fe20007ffe0ff */
[----:B----4-:R-:W-:Y:S01]  /*0480*/  FMUL.FTZ R24, R5, R24 ;  /* 0x0000001805187220 */ /* 0x010fe20000410000 */
[----:B------:R-:W-:Y:S01]  /*0490*/  ISETP.GE.U32.AND P0, PT, R10, 0x7f800000, PT ;  /* 0x7f8000000a00780c */ /* 0x000fe20003f06070 */
[----:B------:R-:W-:Y:S01]  /*04a0*/  BSSY B0, `(.L_x_1999) ;  /* 0x000003e000007945 */ /* 0x000fe20003800000 */
[----:B------:R-:W-:Y:S01]  /*04b0*/  LOP3.LUT R13, R13, 0xff800000, RZ, 0xc0, !PT ;  /* 0xff8000000d0d7812 */ /* 0x000fe200078ec0ff */
[----:B------:R-:W1:Y:S01]  /*04c0*/  MUFU.EX2 R16, R16 ;  /* 0x0000001000107308 */ /* 0x000e620000000800 */
[----:B------:R-:W-:-:S02]  /*04d0*/  IADD3 R21, R21, -0x3f400000, RZ ;  /* 0xc0c0000015157810 */ /* 0x000fc40007ffe0ff */
[----:B------:R-:W-:Y:S02]  /*04e0*/  IADD3 R23, -R13, 0x40800000, RZ ;  /* 0x408000000d177810 */ /* 0x000fe40007ffe1ff */
[----:B------:R-:W-:Y:S02]  /*04f0*/  IADD3 R20, R10, -R13, RZ ;  /* 0x8000000d0a147210 */ /* 0x000fe40007ffe0ff */
[----:B------:R-:W-:Y:S01]  /*0500*/  LOP3.LUT R21, R21, 0xff800000, RZ, 0xc0, !PT ;  /* 0xff80000015157812 */ /* 0x000fe200078ec0ff */
[----:B------:R-:W-:Y:S01]  /*0510*/  FFMA.FTZ R23, R23, R12, -1 ;  /* 0xbf80000017177423 */ /* 0x000fe2000001000c */
[----:B0-----:R-:W-:Y:S01]  /*0520*/  FFMA.FTZ R5, -R14, R14, 1 ;  /* 0x3f8000000e057423 */ /* 0x001fe2000001010e */
[----:B------:R-:W0:Y:S01]  /*0530*/  MUFU.RCP R22, R22 ;  /* 0x0000001600167308 */ /* 0x000e220000001000 */
[----:B------:R-:W-:Y:S01]  /*0540*/  IADD3 R25, -R21, 0x40800000, RZ ;  /* 0x4080000015197810 */ /* 0x000fe20007ffe1ff */
[----:B------:R-:W-:Y:S01]  /*0550*/  FADD.FTZ R20, R20, R23 ;  /* 0x0000001714147221 */ /* 0x000fe20000010000 */
[----:B------:R-:W-:Y:S01]  /*0560*/  FFMA.FTZ R5, R5, R24, R14 ;  /* 0x0000001805057223 */ /* 0x000fe2000001000e */
[----:B------:R-:W-:-:S02]  /*0570*/  IADD3 R14, R18, -R21, RZ ;  /* 0x80000015120e7210 */ /* 0x000fc40007ffe0ff */
[----:B------:R-:W-:Y:S01]  /*0580*/  FFMA.FTZ R23, R20, -R11, 0.10546888411045074463 ;  /* 0x3dd8001214177423 */ /* 0x000fe2000001080b */
[----:B------:R-:W-:Y:S01]  /*0590*/  FFMA.FTZ R25, R25, R12, -1 ;  /* 0xbf80000019197423 */ /* 0x000fe2000001000c */
[----:B-1----:R-:W-:Y:S01]  /*05a0*/  FADD.FTZ.RZ R24, R16, 1 ;  /* 0x3f80000010187421 */ /* 0x002fe2000001c000 */
[----:B------:R-:W-:Y:S01]  /*05b0*/  I2FP.F32.S32 R13, R13 ;  /* 0x0000000d000d7245 */ /* 0x000fe20000201400 */
[----:B------:R-:W-:Y:S01]  /*05c0*/  FFMA.FTZ R23, R20, R23, -0.13229703903198242188 ;  /* 0xbe0778e014177423 */ /* 0x000fe20000010017 */
[----:B------:R-:W-:Y:S02]  /*05d0*/  FADD.FTZ R14, R14, R25 ;  /* 0x000000190e0e7221 */ /* 0x000fe40000010000 */
[----:B------:R-:W-:Y:S01]  /*05e0*/  IADD3 R24, R24, -0x3f400000, RZ ;  /* 0xc0c0000018187810 */ /* 0x000fe20007ffe0ff */
[----:B------:R-:W-:Y:S01]  /*05f0*/  FFMA.FTZ R23, R20, R23, 0.14491446316242218018 ;  /* 0x3e14647514177423 */ /* 0x000fe20000010017 */
[----:B------:R-:W-:Y:S01]  /*0600*/  FFMA.FTZ R27, R14, -R11, 0.10546888411045074463 ;  /* 0x3dd800120e1b7423 */ /* 0x000fe2000001080b */
[----:B------:R-:W-:Y:S01]  /*0610*/  FMUL.FTZ R13, R13, 1.1920928955078125e-07 ;  /* 0x340000000d0d7820 */ /* 0x000fe20000410000 */
[----:B0-----:R-:W-:Y:S01]  /*0620*/  FMUL.FTZ R19, R19, R22 ;  /* 0x0000001613137220 */ /* 0x001fe20000410000 */
[----:B------:R-:W-:Y:S01]  /*0630*/  FFMA.FTZ R25, R20, R23, -0.16641564667224884033 ;  /* 0xbe2a68dd14197423 */ /* 0x000fe20000010017 */
[----:B------:R-:W-:Y:S01]  /*0640*/  LOP3.LUT R23, R24, 0xff800000, RZ, 0xc0, !PT ;  /* 0xff80000018177812 */ /* 0x000fe200078ec0ff */
[----:B------:R-:W-:Y:S01]  /*0650*/  FFMA.FTZ R27, R14, R27, -0.13229703903198242188 ;  /* 0xbe0778e00e1b7423 */ /* 0x000fe2000001001b */
[----:B------:R-:W-:Y:S01]  /*0660*/  FMUL.FTZ R24, R15, -1.4426950216293334961 ;  /* 0xbfb8aa3b0f187820 */ /* 0x000fe20000410000 */
[----:B------:R-:W-:Y:S01]  /*0670*/  FFMA.FTZ R25, R20, R25, 0.19988867640495300293 ;  /* 0x3e4caf9e14197423 */ /* 0x000fe20000010019 */
[----:B------:R-:W-:Y:S01]  /*0680*/  IADD3 R29, -R23, 0x40800000, RZ ;  /* 0x40800000171d7810 */ /* 0x000fe20007ffe1ff */
[----:B------:R-:W-:-:S02]  /*0690*/  FFMA.FTZ R27, R14, R27, 0.14491446316242218018 ;  /* 0x3e1464750e1b7423 */ /* 0x000fc4000001001b */
[----:B------:R-:W-:Y:S01]  /*06a0*/  FFMA.FTZ R25, R20, R25, -0.25000196695327758789 ;  /* 0xbe80004214197423 */ /* 0x000fe20000010019 */
[----:B------:R-:W0:Y:S01]  /*06b0*/  MUFU.EX2 R24, R24 ;  /* 0x0000001800187308 */ /* 0x000e220000000800 */
[----:B------:R-:W-:Y:S01]  /*06c0*/  FFMA.FTZ R26, R29, R12, -1 ;  /* 0xbf8000001d1a7423 */ /* 0x000fe2000001000c */
[----:B------:R-:W-:Y:S01]  /*06d0*/  IADD3 R29, R16, -R23, RZ ;  /* 0x80000017101d7210 */ /* 0x000fe20007ffe0ff */
[----:B------:R-:W-:Y:S01]  /*06e0*/  FFMA.FTZ R25, R20, R25, 0.33333510160446166992 ;  /* 0x3eaaaae614197423 */ /* 0x000fe20000010019 */
[----:B------:R-:W-:-:S03]  /*06f0*/  FFMA.FTZ R27, R14, R27, -0.16641564667224884033 ;  /* 0xbe2a68dd0e1b7423 */ /* 0x000fc6000001001b */
[----:B------:R-:W-:Y:S01]  /*0700*/  FFMA.FTZ R25, R20, R25, -0.5 ;  /* 0xbf00000014197423 */ /* 0x000fe20000010019 */
[----:B------:R-:W-:Y:S01]  /*0710*/  FADD.FTZ R26, R29, R26 ;  /* 0x0000001a1d1a7221 */ /* 0x000fe20000010000 */
[----:B------:R-:W-:Y:S02]  /*0720*/  FFMA.FTZ R27, R14, R27, 0.19988867640495300293 ;  /* 0x3e4caf9e0e1b7423 */ /* 0x000fe4000001001b */
[----:B------:R-:W-:Y:S02]  /*0730*/  FMUL.FTZ R25, R20, R25 ;  /* 0x0000001914197220 */ /* 0x000fe40000410000 */
[----:B------:R-:W-:Y:S02]  /*0740*/  FFMA.FTZ R27, R14, R27, -0.25000196695327758789 ;  /* 0xbe8000420e1b7423 */ /* 0x000fe4000001001b */
[----:B------:R-:W-:Y:S01]  /*0750*/  FFMA.FTZ R22, R20, R25, R20 ;  /* 0x0000001914167223 */ /* 0x000fe20000010014 */
[----:B------:R-:W-:Y:S01]  /*0760*/  FFMA.FTZ R25, R26, -R11, 0.10546888411045074463 ;  /* 0x3dd800121a197423 */ /* 0x000fe2000001080b */
[----:B------:R-:W-:-:S02]  /*0770*/  FFMA.FTZ R27, R14, R27, 0.33333510160446166992 ;  /* 0x3eaaaae60e1b7423 */ /* 0x000fc4000001001b */
[----:B------:R-:W-:Y:S01]  /*0780*/  FFMA.FTZ R22, R13, 0.69314718246459960938, R22 ;  /* 0x3f3172180d167823 */ /* 0x000fe20000010016 */
[----:B------:R-:W-:Y:S01]  /*0790*/  FFMA.FTZ R25, R26, R25, -0.13229703903198242188 ;  /* 0xbe0778e01a197423 */ /* 0x000fe20000010019 */
[----:B------:R-:W-:-:S03]  /*07a0*/  FFMA.FTZ R27, R14, R27, -0.5 ;  /* 0xbf0000000e1b7423 */ /* 0x000fc6000001001b */
[----:B------:R-:W-:Y:S01]  /*07b0*/  FFMA.FTZ R25, R26, R25, 0.14491446316242218018 ;  /* 0x3e1464751a197423 */ /* 0x000fe20000010019 */
[----:B------:R-:W-:-:S03]  /*07c0*/  FMUL.FTZ R27, R14, R27 ;  /* 0x0000001b0e1b7220 */ /* 0x000fc60000410000 */
[----:B------:R-:W-:Y:S01]  /*07d0*/  FFMA.FTZ R25, R26, R25, -0.16641564667224884033 ;  /* 0xbe2a68dd1a197423 */ /* 0x000fe20000010019 */
[----:B------:R-:W-:-:S03]  /*07e0*/  FFMA.FTZ R20, R14, R27, R14 ;  /* 0x0000001b0e147223 */ /* 0x000fc6000001000e */
[----:B------:R-:W-:-:S04]  /*07f0*/  FFMA.FTZ R25, R26, R25, 0.19988867640495300293 ;  /* 0x3e4caf9e1a197423 */ /* 0x000fc80000010019 */
[----:B------:R-:W-:-:S04]  /*0800*/  FFMA.FTZ R25, R26, R25, -0.25000196695327758789 ;  /* 0xbe8000421a197423 */ /* 0x000fc80000010019 */
[----:B------:R-:W-:Y:S01]  /*0810*/  FFMA.FTZ R25, R26, R25, 0.33333510160446166992 ;  /* 0x3eaaaae61a197423 */ /* 0x000fe20000010019 */
[----:B0-----:R-:W-:Y:S06]  /*0820*/  @!P0 BRA `(.L_x_2000) ;  /* 0x0000000000148947 */ /* 0x001fec0003800000 */
[----:B------:R-:W-:-:S13]  /*0830*/  ISETP.GE.AND P0, PT, R10, -0x407fffff, PT ;  /* 0xbf8000010a00780c */ /* 0x000fda0003f06270 */
[----:B------:R-:W-:-:S05]  /*0840*/  @P0 MOV R13, 0x7f800000 ;  /* 0x7f800000000d0802 */ /* 0x000fca0000000f00 */
[C---:B------:R-:W-:Y:S01]  /*0850*/  @P0 FFMA.FTZ R22, R10.reuse, R13, +INF ;  /* 0x7f8000000a160423 */ /* 0x040fe2000001000d */
[----:B------:R-:W-:-:S04]  /*0860*/  FSETP.NEU.FTZ.AND P0, PT, R10, RZ, PT ;  /* 0x000000ff0a00720b */ /* 0x000fc80003f1d000 */
[----:B------:R-:W-:-:S09]  /*0870*/  FSEL R22, R22, -RZ, P0 ;  /* 0x800000ff16167208 */ /* 0x000fd20000000000 */
.L_x_2000:
[----:B------:R-:W-:Y:S05]  /*0880*/  BSYNC B0 ;  /* 0x0000000000007941 */ /* 0x000fea0003800000 */
.L_x_1999:
[----:B------:R-:W-:Y:S01]  /*0890*/  FMUL.FTZ R27, R17, -1.4426950216293334961 ;  /* 0xbfb8aa3b111b7820 */ /* 0x000fe20000410000 */
[----:B------:R-:W-:Y:S01]  /*08a0*/  FFMA.FTZ R25, R26, R25, -0.5 ;  /* 0xbf0000001a197423 */ /* 0x000fe20000010019 */
[--C-:B-----5:R-:W-:Y:S01]  /*08b0*/  HADD2.F32 R10, -RZ, R8.reuse.H0_H0 ;  /* 0x20000008ff0a7230 */ /* 0x120fe20000004100 */
[----:B------:R-:W-:Y:S01]  /*08c0*/  ISETP.GE.U32.AND P0, PT, R18, 0x7f800000, PT ;  /* 0x7f8000001200780c */ /* 0x000fe20003f06070 */
[----:B------:R-:W-:Y:S02]  /*08d0*/  HADD2.F32 R8, -RZ, R8.H1_H1 ;  /* 0x30000008ff087230 */ /* 0x000fe40000004100 */
[----:B------:R-:W-:Y:S01]  /*08e0*/  FMUL.FTZ R25, R26, R25 ;  /* 0x000000191a197220 */ /* 0x000fe20000410000 */
[----:B------:R-:W0:Y:S01]  /*08f0*/  MUFU.EX2 R27, R27 ;  /* 0x0000001b001b7308 */ /* 0x000e220000000800 */
[----:B------:R-:W-:Y:S01]  /*0900*/  FMUL.FTZ R14, R10, 1.4426950216293334961 ;  /* 0x3fb8aa3b0a0e7820 */ /* 0x000fe20000410000 */
[----:B------:R-:W-:Y:S01]  /*0910*/  I2FP.F32.S32 R21, R21 ;  /* 0x0000001500157245 */ /* 0x000fe20000201400 */
[----:B------:R-:W-:Y:S01]  /*0920*/  FFMA.FTZ R25, R26, R25, R26 ;  /* 0x000000191a197223 */ /* 0x000fe2000001001a */
[----:B------:R-:W-:Y:S01]  /*0930*/  FADD.FTZ R26, R24, 1 ;  /* 0x3f800000181a7421 */ /* 0x000fe20000010000 */
[----:B------:R-:W-:Y:S01]  /*0940*/  FMUL.FTZ R13, R8, 1.4426950216293334961 ;  /* 0x3fb8aa3b080d7820 */ /* 0x000fe20000410000 */
[----:B------:R-:W-:Y:S01]  /*0950*/  BSSY B0, `(.L_x_2001) ;  /* 0x000000f000007945 */ /* 0x000fe20003800000 */
[----:B------:R-:W-:Y:S01]  /*0960*/  FMUL.FTZ R21, R21, 1.1920928955078125e-07 ;  /* 0x3400000015157820 */ /* 0x000fe20000410000 */
[----:B------:R-:W1:Y:S03]  /*0970*/  MUFU.EX2 R14, R14 ;  /* 0x0000000e000e7308 */ /* 0x000e660000000800 */
[----:B------:R-:W-:-:S05]  /*0980*/  FFMA.FTZ R20, R21, 0.69314718246459960938, R20 ;  /* 0x3f31721815147823 */ /* 0x000fca0000010014 */
[----:B------:R-:W2:Y:S01]  /*0990*/  MUFU.EX2 R13, R13 ;  /* 0x0000000d000d7308 */ /* 0x000ea20000000800 */
[----:B0-----:R-:W-:-:S07]  /*09a0*/  FADD.FTZ R24, R27, 1 ;  /* 0x3f8000001b187421 */ /* 0x001fce0000010000 */
[----:B------:R-:W0:Y:S08]  /*09b0*/  MUFU.RCP R26, R26 ;  /* 0x0000001a001a7308 */ /* 0x000e300000001000 */
[----:B------:R-:W3:Y:S08]  /*09c0*/  MUFU.RCP R24, R24 ;  /* 0x0000001800187308 */ /* 0x000ef00000001000 */
[----:B------:R-:W4:Y:S01]  /*09d0*/  MUFU.TANH R22, R22 ;  /* 0x0000001600167308 */ /* 0x000f220000002400 */
[----:B012---:R-:W-:Y:S05]  /*09e0*/  @!P0 BRA `(.L_x_2002) ;  /* 0x0000000000148947 */ /* 0x007fea0003800000 */
[----:B------:R-:W-:-:S13]  /*09f0*/  ISETP.GE.AND P0, PT, R18, -0x407fffff, PT ;  /* 0xbf8000011200780c */ /* 0x000fda0003f06270 */
[----:B------:R-:W-:-:S05]  /*0a00*/  @P0 MOV R21, 0x7f800000 ;  /* 0x7f80000000150802 */ /* 0x000fca0000000f00 */
[C---:B------:R-:W-:Y:S01]  /*0a10*/  @P0 FFMA.FTZ R20, R18.reuse, R21, +INF ;  /* 0x7f80000012140423 */ /* 0x040fe20000010015 */
[----:B------:R-:W-:-:S04]  /*0a20*/  FSETP.NEU.FTZ.AND P0, PT, R18, RZ, PT ;  /* 0x000000ff1200720b */ /* 0x000fc80003f1d000 */
[----:B------:R-:W-:-:S09]  /*0a30*/  FSEL R20, R20, -RZ, P0 ;  /* 0x800000ff14147208 */ /* 0x000fd20000000000 */
.L_x_2002:
[----:B------:R-:W-:Y:S05]  /*0a40*/  BSYNC B0 ;  /* 0x0000000000007941 */ /* 0x000fea0003800000 */
.L_x_2001:
[----:B------:R-:W-:Y:S01]  /*0a50*/  ISETP.GE.U32.AND P0, PT, R16, 0x7f800000, PT ;  /* 0x7f8000001000780c */ /* 0x000fe20003f06070 */
[----:B------:R-:W-:Y:S01]  /*0a60*/  FADD.FTZ.RZ R21, R14, 1 ;  /* 0x3f8000000e157421 */ /* 0x000fe2000001c000 */
[----:B------:R-:W-:Y:S01]  /*0a70*/  I2FP.F32.S32 R18, R23 ;  /* 0x0000001700127245 */ /* 0x000fe20000201400 */
[----:B------:R-:W-:Y:S01]  /*0a80*/  BSSY B0, `(.L_x_2003) ;  /* 0x000000d000007945 */ /* 0x000fe20003800000 */
[----:B------:R0:W1:Y:S02]  /*0a90*/  MUFU.TANH R23, R20 ;  /* 0x0000001400177308 */ /* 0x0000640000002400 */
[----:B------:R-:W-:Y:S01]  /*0aa0*/  IADD3 R21, R21, -0x3f400000, RZ ;  /* 0xc0c0000015157810 */ /* 0x000fe20007ffe0ff */
[----:B------:R-:W-:-:S03]  /*0ab0*/  FMUL.FTZ R18, R18, 1.1920928955078125e-07 ;  /* 0x3400000012127820 */ /* 0x000fc60000410000 */
[----:B------:R-:W-:Y:S01]  /*0ac0*/  LOP3.LUT R21, R21, 0xff800000, RZ, 0xc0, !PT ;  /* 0xff80000015157812 */ /* 0x000fe200078ec0ff */
[----:B------:R-:W-:-:S03]  /*0ad0*/  FFMA.FTZ R27, R18, 0.69314718246459960938, R25 ;  /* 0x3f317218121b7823 */ /* 0x000fc60000010019 */
[----:B------:R-:W-:Y:S01]  /*0ae0*/  IADD3 R25, -R21, 0x40800000, RZ ;  /* 0x4080000015197810 */ /* 0x000fe20007ffe1ff */
[----:B0-----:R-:W-:Y:S06]  /*0af0*/  @!P0 BRA `(.L_x_2004) ;  /* 0x0000000000148947 */ /* 0x001fec0003800000 */
[----:B------:R-:W-:-:S13]  /*0b00*/  ISETP.GE.AND P0, PT, R16, -0x407fffff, PT ;  /* 0xbf8000011000780c */ /* 0x000fda0003f06270 */
[----:B------:R-:W-:-:S05]  /*0b10*/  @P0 MOV R29, 0x7f800000 ;  /* 0x7f800000001d0802 */ /* 0x000fca0000000f00 */
[C---:B------:R-:W-:Y:S01]  /*0b20*/  @P0 FFMA.FTZ R27, R16.reuse, R29, +INF ;  /* 0x7f800000101b0423 */ /* 0x040fe2000001001d */
[----:B------:R-:W-:-:S04]  /*0b30*/  FSETP.NEU.FTZ.AND P0, PT, R16, RZ, PT ;  /* 0x000000ff1000720b */ /* 0x000fc80003f1d000 */
[----:B------:R-:W-:-:S09]  /*0b40*/  FSEL R27, R27, -RZ, P0 ;  /* 0x800000ff1b1b7208 */ /* 0x000fd20000000000 */
.L_x_2004:
[----:B------:R-:W-:Y:S05]  /*0b50*/  BSYNC B0 ;  /* 0x0000000000007941 */ /* 0x000fea0003800000 */
.L_x_2003:
[----:B------:R-:W-:Y:S01]  /*0b60*/  IADD3 R18, R14, -R21, RZ ;  /* 0x800000150e127210 */ /* 0x000fe20007ffe0ff */
[----:B------:R-:W-:Y:S01]  /*0b70*/  FFMA.FTZ R25, R25, R12, -1 ;  /* 0xbf80000019197423 */ /* 0x000fe2000001000c */
[----:B------:R-:W-:Y:S01]  /*0b80*/  FMUL.FTZ R16, R15, R26 ;  /* 0x0000001a0f107220 */ /* 0x000fe20000410000 */
[----:B------:R-:W0:Y:S01]  /*0b90*/  MUFU.TANH R20, R27 ;  /* 0x0000001b00147308 */ /* 0x000e220000002400 */
[----:B---3--:R-:W-:Y:S01]  /*0ba0*/  FMUL.FTZ R15, R17, R24 ;  /* 0x00000018110f7220 */ /* 0x008fe20000410000 */
[----:B------:R-:W-:Y:S01]  /*0bb0*/  FADD.FTZ R26, R18, R25 ;  /* 0x00000019121a7221 */ /* 0x000fe20000010000 */
[----:B----4-:R-:W-:Y:S01]  /*0bc0*/  FFMA.FTZ R25, -R22, R22, 1 ;  /* 0x3f80000016197423 */ /* 0x010fe20000010116 */
[----:B------:R-:W-:Y:S01]  /*0bd0*/  FADD.FTZ.RZ R24, R13, 1 ;  /* 0x3f8000000d187421 */ /* 0x000fe2000001c000 */
[----:B------:R-:W-:Y:S01]  /*0be0*/  ISETP.GE.U32.AND P0, PT, R14, 0x7f800000, PT ;  /* 0x7f8000000e00780c */ /* 0x000fe20003f06070 */
[C---:B------:R-:W-:Y:S01]  /*0bf0*/  FFMA.FTZ R17, R26.reuse, -R11, 0.10546888411045074463 ;  /* 0x3dd800121a117423 */ /* 0x040fe2000001080b */
[----:B------:R-:W-:Y:S01]  /*0c00*/  FFMA.FTZ R18, R25, R19, R22 ;  /* 0x0000001319127223 */ /* 0x000fe20000010016 */
[----:B-1----:R-:W-:Y:S01]  /*0c10*/  FFMA.FTZ R22, -R23, R23, 1 ;  /* 0x3f80000017167423 */ /* 0x002fe20000010117 */
[----:B------:R-:W-:Y:S01]  /*0c20*/  I2FP.F32.S32 R21, R21 ;  /* 0x0000001500157245 */ /* 0x000fe20000201400 */
[----:B------:R-:W-:Y:S01]  /*0c30*/  FFMA.FTZ R19, R26, R17, -0.13229703903198242188 ;  /* 0xbe0778e01a137423 */ /* 0x000fe20000010011 */
[----:B------:R-:W-:Y:S01]  /*0c40*/  BSSY B0, `(.L_x_2005) ;  /* 0x000003a000007945 */ /* 0x000fe20003800000 */
[----:B------:R-:W-:Y:S01]  /*0c50*/  FFMA.FTZ R17, R22, R16, R23 ;  /* 0x0000001016117223 */ /* 0x000fe20000010017 */
[----:B------:R-:W-:Y:S01]  /*0c60*/  IADD3 R22, R24, -0x3f400000, RZ ;  /* 0xc0c0000018167810 */ /* 0x000fe20007ffe0ff */
[----:B------:R-:W-:Y:S01]  /*0c70*/  FFMA.FTZ R23, R26, R19, 0.14491446316242218018 ;  /* 0x3e1464751a177423 */ /* 0x000fe20000010013 */
[----:B------:R-:W-:-:S02]  /*0c80*/  HADD2.F32 R16, -RZ, R9.H0_H0 ;  /* 0x20000009ff107230 */ /* 0x000fc40000004100 */
[----:B------:R-:W-:Y:S01]  /*0c90*/  LOP3.LUT R22, R22, 0xff800000, RZ, 0xc0, !PT ;  /* 0xff80000016167812 */ /* 0x000fe200078ec0ff */
[----:B0-----:R-:W-:Y:S01]  /*0ca0*/  FFMA.FTZ R19, -R20, R20, 1 ;  /* 0x3f80000014137423 */ /* 0x001fe20000010114 */
[----:B------:R-:W-:Y:S01]  /*0cb0*/  FFMA.FTZ R23, R26, R23, -0.16641564667224884033 ;  /* 0xbe2a68dd1a177423 */ /* 0x000fe20000010017 */
[----:B------:R-:W-:Y:S01]  /*0cc0*/  FMUL.FTZ R24, R16, 1.4426950216293334961 ;  /* 0x3fb8aa3b10187820 */ /* 0x000fe20000410000 */
[----:B------:R-:W-:Y:S01]  /*0cd0*/  IADD3 R25, -R22, 0x40800000, RZ ;  /* 0x4080000016197810 */ /* 0x000fe20007ffe1ff */
[----:B------:R-:W-:Y:S01]  /*0ce0*/  FFMA.FTZ R15, R19, R15, R20 ;  /* 0x0000000f130f7223 */ /* 0x000fe20000010014 */
[----:B------:R-:W-:Y:S01]  /*0cf0*/  IADD3 R20, R13, -R22, RZ ;  /* 0x800000160d147210 */ /* 0x000fe20007ffe0ff */
[C---:B------:R-:W-:Y:S02]  /*0d00*/  FFMA.FTZ R19, R26.reuse, R23, 0.19988867640495300293 ;  /* 0x3e4caf9e1a137423 */ /* 0x040fe40000010017 */
[----:B------:R-:W-:Y:S01]  /*0d10*/  FFMA.FTZ R25, R25, R12, -1 ;  /* 0xbf80000019197423 */ /* 0x000fe2000001000c */
[----:B------:R-:W0:Y:S01]  /*0d20*/  MUFU.EX2 R23, R24 ;  /* 0x0000001800177308 */ /* 0x000e220000000800 */
[----:B------:R-:W-:-:S02]  /*0d30*/  FFMA.FTZ R19, R26, R19, -0.25000196695327758789 ;  /* 0xbe8000421a137423 */ /* 0x000fc40000010013 */
[----:B------:R-:W-:Y:S02]  /*0d40*/  FADD.FTZ R20, R20, R25 ;  /* 0x0000001914147221 */ /* 0x000fe40000010000 */
[----:B------:R-:W-:Y:S02]  /*0d50*/  FFMA.FTZ R19, R26, R19, 0.33333510160446166992 ;  /* 0x3eaaaae61a137423 */ /* 0x000fe40000010013 */
[----:B------:R-:W-:Y:S02]  /*0d60*/  FFMA.FTZ R25, R20, -R11, 0.10546888411045074463 ;  /* 0x3dd8001214197423 */ /* 0x000fe4000001080b */
[----:B------:R-:W-:Y:S02]  /*0d70*/  FFMA.FTZ R19, R26, R19, -0.5 ;  /* 0xbf0000001a137423 */ /* 0x000fe40000010013 */
[----:B------:R-:W-:Y:S02]  /*0d80*/  FFMA.FTZ R25, R20, R25, -0.13229703903198242188 ;  /* 0xbe0778e014197423 */ /* 0x000fe40000010019 */
[----:B------:R-:W-:-:S02]  /*0d90*/  FMUL.FTZ R19, R26, R19 ;  /* 0x000000131a137220 */ /* 0x000fc40000410000 */
[----:B------:R-:W-:Y:S01]  /*0da0*/  FFMA.FTZ R25, R20, R25, 0.14491446316242218018 ;  /* 0x3e14647514197423 */ /* 0x000fe20000010019 */
[----:B0-----:R-:W-:Y:S01]  /*0db0*/  FADD.FTZ.RZ R24, R23, 1 ;  /* 0x3f80000017187421 */ /* 0x001fe2000001c000 */
[----:B------:R-:W-:Y:S02]  /*0dc0*/  FFMA.FTZ R19, R26, R19, R26 ;  /* 0x000000131a137223 */ /* 0x000fe4000001001a */
[----:B------:R-:W-:Y:S02]  /*0dd0*/  FFMA.FTZ R25, R20, R25, -0.16641564667224884033 ;  /* 0xbe2a68dd14197423 */ /* 0x000fe40000010019 */
[----:B------:R-:W-:Y:S02]  /*0de0*/  IADD3 R24, R24, -0x3f400000, RZ ;  /* 0xc0c0000018187810 */ /* 0x000fe40007ffe0ff */
[----:B------:R-:W-:Y:S02]  /*0df0*/  FFMA.FTZ R25, R20, R25, 0.19988867640495300293 ;  /* 0x3e4caf9e14197423 */ /* 0x000fe40000010019 */
[----:B------:R-:W-:-:S02]  /*0e00*/  LOP3.LUT R24, R24, 0xff800000, RZ, 0xc0, !PT ;  /* 0xff80000018187812 */ /* 0x000fc400078ec0ff */
[----:B------:R-:W-:Y:S02]  /*0e10*/  FFMA.FTZ R25, R20, R25, -0.25000196695327758789 ;  /* 0xbe80004214197423 */ /* 0x000fe40000010019 */
[----:B------:R-:W-:Y:S02]  /*0e20*/  IADD3 R27, -R24, 0x40800000, RZ ;  /* 0x40800000181b7810 */ /* 0x000fe40007ffe1ff */
[----:B------:R-:W-:Y:S01]  /*0e30*/  FFMA.FTZ R25, R20, R25, 0.33333510160446166992 ;  /* 0x3eaaaae614197423 */ /* 0x000fe20000010019 */
[----:B------:R-:W-:-:S03]  /*0e40*/  IADD3 R28, R23, -R24, RZ ;  /* 0x80000018171c7210 */ /* 0x000fc60007ffe0ff */
[----:B------:R-:W-:Y:S01]  /*0e50*/  FFMA.FTZ R25, R20, R25, -0.5 ;  /* 0xbf00000014197423 */ /* 0x000fe20000010019 */
[----:B------:R-:W-:-:S03]  /*0e60*/  FFMA.FTZ R27, R27, R12, -1 ;  /* 0xbf8000001b1b7423 */ /* 0x000fc6000001000c */
[----:B------:R-:W-:Y:S01]  /*0e70*/  FMUL.FTZ R25, R20, R25 ;  /* 0x0000001914197220 */ /* 0x000fe20000410000 */
[----:B------:R-:W-:-:S03]  /*0e80*/  FADD.FTZ R28, R28, R27 ;  /* 0x0000001b1c1c7221 */ /* 0x000fc60000010000 */
[----:B------:R-:W-:Y:S01]  /*0e90*/  FFMA.FTZ R26, R20, R25, R20 ;  /* 0x00000019141a7223 */ /* 0x000fe20000010014 */
[----:B------:R-:W-:Y:S01]  /*0ea0*/  FFMA.FTZ R25, R28, -R11, 0.10546888411045074463 ;  /* 0x3dd800121c197423 */ /* 0x000fe2000001080b */
[----:B------:R-:W-:-:S03]  /*0eb0*/  FMUL.FTZ R20, R10, -1.4426950216293334961 ;  /* 0xbfb8aa3b0a147820 */ /* 0x000fc60000410000 */
[----:B------:R-:W-:-:S03]  /*0ec0*/  FFMA.FTZ R25, R28, R25, -0.13229703903198242188 ;  /* 0xbe0778e01c197423 */ /* 0x000fc60000010019 */
[----:B------:R-:W0:Y:S01]  /*0ed0*/  MUFU.EX2 R20, R20 ;  /* 0x0000001400147308 */ /* 0x000e220000000800 */
[----:B------:R-:W-:-:S04]  /*0ee0*/  FFMA.FTZ R25, R28, R25, 0.14491446316242218018 ;  /* 0x3e1464751c197423 */ /* 0x000fc80000010019 */
[----:B------:R-:W-:-:S04]  /*0ef0*/  FFMA.FTZ R25, R28, R25, -0.16641564667224884033 ;  /* 0xbe2a68dd1c197423 */ /* 0x000fc80000010019 */
[----:B------:R-:W-:-:S04]  /*0f00*/  FFMA.FTZ R25, R28, R25, 0.19988867640495300293 ;  /* 0x3e4caf9e1c197423 */ /* 0x000fc80000010019 */
[----:B------:R-:W-:-:S04]  /*0f10*/  FFMA.FTZ R25, R28, R25, -0.25000196695327758789 ;  /* 0xbe8000421c197423 */ /* 0x000fc80000010019 */
[----:B------:R-:W-:-:S04]  /*0f20*/  FFMA.FTZ R25, R28, R25, 0.33333510160446166992 ;  /* 0x3eaaaae61c197423 */ /* 0x000fc80000010019 */
[----:B------:R-:W-:-:S04]  /*0f30*/  FFMA.FTZ R25, R28, R25, -0.5 ;  /* 0xbf0000001c197423 */ /* 0x000fc80000010019 */
[----:B------:R-:W-:Y:S01]  /*0f40*/  FMUL.FTZ R27, R28, R25 ;  /* 0x000000191c1b7220 */ /* 0x000fe20000410000 */
[----:B------:R-:W-:-:S03]  /*0f50*/  FMUL.FTZ R25, R21, 1.1920928955078125e-07 ;  /* 0x3400000015197820 */ /* 0x000fc60000410000 */
[----:B------:R-:W-:Y:S01]  /*0f60*/  FFMA.FTZ R21, R28, R27, R28 ;  /* 0x0000001b1c157223 */ /* 0x000fe2000001001c */
[----:B------:R-:W-:Y:S01]  /*0f70*/  FFMA.FTZ R19, R25, 0.69314718246459960938, R19 ;  /* 0x3f31721819137823 */ /* 0x000fe20000010013 */
[----:B0-----:R-:W-:Y:S06]  /*0f80*/  @!P0 BRA `(.L_x_2006) ;  /* 0x0000000000148947 */ /* 0x001fec0003800000 */
[----:B------:R-:W-:-:S13]  /*0f90*/  ISETP.GE.AND P0, PT, R14, -0x407fffff, PT ;  /* 0xbf8000010e00780c */ /* 0x000fda0003f06270 */
[----:B------:R-:W-:-:S05]  /*0fa0*/  @P0 MOV R25, 0x7f800000 ;  /* 0x7f80000000190802 */ /* 0x000fca0000000f00 */
[C---:B------:R-:W-:Y:S01]  /*0fb0*/  @P0 FFMA.FTZ R19, R14.reuse, R25, +INF ;  /* 0x7f8000000e130423 */ /* 0x040fe20000010019 */
[----:B------:R-:W-:-:S04]  /*0fc0*/  FSETP.NEU.FTZ.AND P0, PT, R14, RZ, PT ;  /* 0x000000ff0e00720b */ /* 0x000fc80003f1d000 */
[----:B------:R-:W-:-:S09]  /*0fd0*/  FSEL R19, R19, -RZ, P0 ;  /* 0x800000ff13137208 */ /* 0x000fd20000000000 */
.L_x_2006:
[----:B------:R-:W-:Y:S05]  /*0fe0*/  BSYNC B0 ;  /* 0x0000000000007941 */ /* 0x000fea0003800000 */
.L_x_2005:
[----:B------:R-:W-:Y:S01]  /*0ff0*/  I2FP.F32.S32 R14, R24 ;  /* 0x00000018000e7245 */ /* 0x000fe20000201400 */
[----:B------:R-:W-:Y:S02]  /*1000*/  HADD2.F32 R9, -RZ, R9.H1_H1 ;  /* 0x30000009ff097230 */ /* 0x000fe40000004100 */
[----:B------:R-:W-:Y:S01]  /*1010*/  FMUL.FTZ R25, R16, -1.4426950216293334961 ;  /* 0xbfb8aa3b10197820 */ /* 0x000fe20000410000 */
[----:B------:R-:W-:Y:S01]  /*1020*/  ISETP.GE.U32.AND P0, PT, R13, 0x7f800000, PT ;  /* 0x7f8000000d00780c */ /* 0x000fe20003f06070 */
[----:B------:R-:W-:Y:S01]  /*1030*/  FMUL.FTZ R27, R8, -1.4426950216293334961 ;  /* 0xbfb8aa3b081b7820 */ /* 0x000fe20000410000 */
[----:B------:R-:W-:Y:S01]  /*1040*/  FMUL.FTZ R14, R14, 1.1920928955078125e-07 ;  /* 0x340000000e0e7820 */ /* 0x000fe20000410000 */
[----:B------:R-:W-:Y:S01]  /*1050*/  I2FP.F32.S32 R22, R22 ;  /* 0x0000001600167245 */ /* 0x000fe20000201400 */
[----:B------:R-:W-:Y:S01]  /*1060*/  BSSY B0, `(.L_x_2007) ;  /* 0x000000f000007945 */ /* 0x000fe20003800000 */
[----:B------:R-:W0:Y:S01]  /*1070*/  MUFU.EX2 R25, R25 ;  /* 0x0000001900197308 */ /* 0x000e220000000800 */
[----:B------:R-:W-:Y:S01]  /*1080*/  FFMA.FTZ R21, R14, 0.69314718246459960938, R21 ;  /* 0x3f3172180e157823 */ /* 0x000fe20000010015 */
[----:B------:R-:W-:Y:S01]  /*1090*/  FMUL.FTZ R14, R9, 1.4426950216293334961 ;  /* 0x3fb8aa3b090e7820 */ /* 0x000fe20000410000 */
[----:B------:R-:W-:-:S05]  /*10a0*/  ISETP.GE.U32.AND P1, PT, R23, 0x7f800000, PT ;  /* 0x7f8000001700780c */ /* 0x000fca0003f26070 */
[----:B------:R-:W1:Y:S08]  /*10b0*/  MUFU.EX2 R14, R14 ;  /* 0x0000000e000e7308 */ /* 0x000e700000000800 */
[----:B------:R2:W3:Y:S02]  /*10c0*/  MUFU.EX2 R24, R27 ;  /* 0x0000001b00187308 */ /* 0x0004e40000000800 */
[----:B--2---:R-:W-:-:S04]  /*10d0*/  FMUL.FTZ R27, R22, 1.1920928955078125e-07 ;  /* 0x34000000161b7820 */ /* 0x004fc80000410000 */
[----:B------:R-:W-:Y:S01]  /*10e0*/  FFMA.FTZ R22, R27, 0.69314718246459960938, R26 ;  /* 0x3f3172181b167823 */ /* 0x000fe2000001001a */
[----:B01----:R-:W-:Y:S06]  /*10f0*/  @!P0 BRA `(.L_x_2008) ;  /* 0x0000000000148947 */ /* 0x003fec0003800000 */
[----:B------:R-:W-:-:S13]  /*1100*/  ISETP.GE.AND P0, PT, R13, -0x407fffff, PT ;  /* 0xbf8000010d00780c */ /* 0x000fda0003f06270 */
[----:B------:R-:W-:-:S05]  /*1110*/  @P0 MOV R26, 0x7f800000 ;  /* 0x7f800000001a0802 */ /* 0x000fca0000000f00 */
[C---:B------:R-:W-:Y:S01]  /*1120*/  @P0 FFMA.FTZ R22, R13.reuse, R26, +INF ;  /* 0x7f8000000d160423 */ /* 0x040fe2000001001a */
[----:B------:R-:W-:-:S04]  /*1130*/  FSETP.NEU.FTZ.AND P0, PT, R13, RZ, PT ;  /* 0x000000ff0d00720b */ /* 0x000fc80003f1d000 */
[----:B------:R-:W-:-:S09]  /*1140*/  FSEL R22, R22, -RZ, P0 ;  /* 0x800000ff16167208 */ /* 0x000fd20000000000 */
.L_x_2008:
[----:B------:R-:W-:Y:S05]  /*1150*/  BSYNC B0 ;  /* 0x0000000000007941 */ /* 0x000fea0003800000 */
.L_x_2007:
[----:B------:R-:W-:Y:S01]  /*1160*/  BSSY B0, `(.L_x_2009) ;  /* 0x0000008000007945 */ /* 0x000fe20003800000 */
[----:B------:R-:W-:-:S03]  /*1170*/  FADD.FTZ.RZ R13, R14, 1 ;  /* 0x3f8000000e0d7421 */ /* 0x000fc6000001c000 */
[----:B------:R-:W-:Y:S05]  /*1180*/  @!P1 BRA `(.L_x_2010) ;  /* 0x0000000000149947 */ /* 0x000fea0003800000 */
[----:B------:R-:W-:-:S13]  /*1190*/  ISETP.GE.AND P0, PT, R23, -0x407fffff, PT ;  /* 0xbf8000011700780c */ /* 0x000fda0003f06270 */
[----:B------:R-:W-:-:S05]  /*11a0*/  @P0 MOV R26, 0x7f800000 ;  /* 0x7f800000001a0802 */ /* 0x000fca0000000f00 */
[C---:B------:R-:W-:Y:S01]  /*11b0*/  @P0 FFMA.FTZ R21, R23.reuse, R26, +INF ;  /* 0x7f80000017150423 */ /* 0x040fe2000001001a */
[----:B------:R-:W-:-:S04]  /*11c0*/  FSETP.NEU.FTZ.AND P0, PT, R23, RZ, PT ;  /* 0x000000ff1700720b */ /* 0x000fc80003f1d000 */
[----:B------:R-:W-:-:S09]  /*11d0*/  FSEL R21, R21, -RZ, P0 ;  /* 0x800000ff15157208 */ /* 0x000fd20000000000 */
.L_x_2010:
[----:B------:R-:W-:Y:S05]  /*11e0*/  BSYNC B0 ;  /* 0x0000000000007941 */ /* 0x000fea0003800000 */
.L_x_2009:
[----:B------:R-:W-:Y:S01]  /*11f0*/  IADD3 R13, R13, -0x3f400000, RZ ;  /* 0xc0c000000d0d7810 */ /* 0x000fe20007ffe0ff */
[----:B------:R-:W-:Y:S01]  /*1200*/  FMUL.FTZ R26, R9, -1.4426950216293334961 ;  /* 0xbfb8aa3b091a7820 */ /* 0x000fe20000410000 */
[----:B------:R-:W-:Y:S01]  /*1210*/  FADD.FTZ R20, R20, 1 ;  /* 0x3f80000014147421 */ /* 0x000fe20000010000 */
[----:B------:R-:W-:Y:S01]  /*1220*/  FADD.FTZ R25, R25, 1 ;  /* 0x3f80000019197421 */ /* 0x000fe20000010000 */
[----:B------:R-:W-:Y:S01]  /*1230*/  LOP3.LUT R13, R13, 0xff800000, RZ, 0xc0, !PT ;  /* 0xff8000000d0d7812 */ /* 0x000fe200078ec0ff */
[----:B---3--:R-:W-:Y:S01]  /*1240*/  FADD.FTZ R24, R24, 1 ;  /* 0x3f80000018187421 */ /* 0x008fe20000010000 */
[C---:B------:R-:W-:Y:S01]  /*1250*/  ISETP.GE.U32.AND P0, PT, R14.reuse, 0x7f800000, PT ;  /* 0x7f8000000e00780c */ /* 0x040fe20003f06070 */
[----:B------:R-:W0:Y:S01]  /*1260*/  MUFU.EX2 R26, R26 ;  /* 0x0000001a001a7308 */ /* 0x000e220000000800 */
[----:B------:R-:W-:Y:S01]  /*1270*/  IADD3 R27, -R13, 0x40800000, RZ ;  /* 0x408000000d1b7810 */ /* 0x000fe20007ffe1ff */
[----:B------:R-:W-:Y:S04]  /*1280*/  BSSY B0, `(.L_x_2011) ;  /* 0x000001f000007945 */ /* 0x000fe80003800000 */
[----:B------:R-:W-:Y:S01]  /*1290*/  FFMA.FTZ R29, R27, R12, -1 ;  /* 0xbf8000001b1d7423 */ /* 0x000fe2000001000c */
[-C--:B------:R-:W-:Y:S01]  /*12a0*/  IADD3 R12, R14, -R13.reuse, RZ ;  /* 0x8000000d0e0c7210 */ /* 0x080fe20007ffe0ff */
[----:B------:R1:W2:Y:S01]  /*12b0*/  MUFU.RCP R23, R20 ;  /* 0x0000001400177308 */ /* 0x0002a20000001000 */
[----:B------:R-:W-:-:S03]  /*12c0*/  I2FP.F32.S32 R13, R13 ;  /* 0x0000000d000d7245 */ /* 0x000fc60000201400 */
[----:B------:R-:W-:Y:S02]  /*12d0*/  FADD.FTZ R12, R12, R29 ;  /* 0x0000001d0c0c7221 */ /* 0x000fe40000010000 */
[----:B------:R-:W-:Y:S02]  /*12e0*/  FMUL.FTZ R13, R13, 1.1920928955078125e-07 ;  /* 0x340000000d0d7820 */ /* 0x000fe40000410000 */
[----:B------:R-:W-:Y:S01]  /*12f0*/  FFMA.FTZ R11, R12, -R11, 0.10546888411045074463 ;  /* 0x3dd800120c0b7423 */ /* 0x000fe2000001080b */
[----:B0-----:R-:W-:Y:S01]  /*1300*/  FADD.FTZ R26, R26, 1 ;  /* 0x3f8000001a1a7421 */ /* 0x001fe20000010000 */
[----:B------:R1:W0:Y:S02]  /*1310*/  MUFU.RCP R27, R24 ;  /* 0x00000018001b7308 */ /* 0x0002240000001000 */
[----:B------:R-:W-:-:S04]  /*1320*/  FFMA.FTZ R11, R12, R11, -0.13229703903198242188 ;  /* 0xbe0778e00c0b7423 */ /* 0x000fc8000001000b */
[C---:B------:R-:W-:Y:S02]  /*1330*/  FFMA.FTZ R11, R12.reuse, R11, 0.14491446316242218018 ;  /* 0x3e1464750c0b7423 */ /* 0x040fe4000001000b */
[----:B------:R-:W3:Y:S02]  /*1340*/  MUFU.RCP R25, R25 ;  /* 0x0000001900197308 */ /* 0x000ee40000001000 */
        /* <DEDUP_REMOVED lines=18> */
.L_x_2012:
[----:B------:R-:W-:Y:S05]  /*1470*/  BSYNC B0 ;  /* 0x0000000000007941 */ /* 0x000fea0003800000 */
.L_x_2011:
[----:B------:R-:W1:Y:S01]  /*1480*/  LDC.64 R12, c[0x0][0x218] ;  /* 0x00008600ff0c7b82 */ /* 0x000e620000000a00 */
[----:B------:R-:W2:Y:S01]  /*1490*/  MUFU.TANH R11, R11 ;  /* 0x0000000b000b7308 */ /* 0x000ea20000002400 */
[----:B------:R-:W-:Y:S01]  /*14a0*/  FMUL.FTZ R23, R10, R23 ;  /* 0x000000170a177220 */ /* 0x000fe20000410000 */
[----:B0-----:R-:W-:Y:S01]  /*14b0*/  FMUL.FTZ R10, R8, R27 ;  /* 0x0000001b080a7220 */ /* 0x001fe20000410000 */
[----:B------:R-:W-:Y:S01]  /*14c0*/  FFMA.FTZ R8, -R19, R19, 1 ;  /* 0x3f80000013087423 */ /* 0x000fe20000010113 */
[----:B------:R-:W-:Y:S01]  /*14d0*/  FMUL.FTZ R20, R9, R20 ;  /* 0x0000001409147220 */ /* 0x000fe20000410000 */
[----:B------:R-:W-:Y:S01]  /*14e0*/  FFMA.FTZ R27, -R22, R22, 1 ;  /* 0x3f800000161b7423 */ /* 0x000fe20000010116 */
[--C-:B------:R-:W-:Y:S02]  /*14f0*/  HADD2.F32 R9, -RZ, R6.reuse.H1_H1 ;  /* 0x30000006ff097230 */ /* 0x100fe40000004100 */
[----:B------:R-:W-:Y:S01]  /*1500*/  FFMA.FTZ R19, R8, R23, R19 ;  /* 0x0000001708137223 */ /* 0x000fe20000010013 */
[----:B------:R-:W-:-:S02]  /*1510*/  HADD2.F32 R8, -RZ, R6.H0_H0 ;  /* 0x20000006ff087230 */ /* 0x000fc40000004100 */
[----:B------:R-:W-:Y:S01]  /*1520*/  FFMA.FTZ R22, R27, R10, R22 ;  /* 0x0000000a1b167223 */ /* 0x000fe20000010016 */
[----:B------:R-:W-:Y:S02]  /*1530*/  HADD2.F32 R6, -RZ, R7.H0_H0 ;  /* 0x20000007ff067230 */ /* 0x000fe40000004100 */
[----:B------:R-:W-:Y:S01]  /*1540*/  FMUL.FTZ R16, R16, R25 ;  /* 0x0000001910107220 */ /* 0x000fe20000410000 */
[----:B------:R-:W-:Y:S01]  /*1550*/  FFMA.FTZ R10, -R21, R21, 1 ;  /* 0x3f800000150a7423 */ /* 0x000fe20000010115 */
[----:B------:R-:W-:Y:S01]  /*1560*/  FMUL.FTZ R18, R9, R18 ;  /* 0x0000001209127220 */ /* 0x000fe20000410000 */
[--C-:B------:R-:W-:Y:S02]  /*1570*/  HADD2.F32 R9, -RZ, R3.reuse.H0_H0 ;  /* 0x20000003ff097230 */ /* 0x100fe40000004100 */
[----:B------:R-:W-:Y:S01]  /*1580*/  FMUL.FTZ R17, R6, R17 ;  /* 0x0000001106117220 */ /* 0x000fe20000410000 */
[----:B------:R-:W-:Y:S02]  /*1590*/  HADD2.F32 R6, -RZ, R2.H0_H0 ;  /* 0x20000002ff067230 */ /* 0x000fe40000004100 */
[----:B--2---:R-:W-:Y:S01]  /*15a0*/  FFMA.FTZ R14, -R11, R11, 1 ;  /* 0x3f8000000b0e7423 */ /* 0x004fe2000001010b */
[----:B------:R-:W-:-:S02]  /*15b0*/  HADD2.F32 R3, -RZ, R3.H1_H1 ;  /* 0x30000003ff037230 */ /* 0x000fc40000004100 */
[----:B------:R-:W-:Y:S01]  /*15c0*/  FFMA.FTZ R16, R10, R16, R21 ;  /* 0x000000100a107223 */ /* 0x000fe20000010015 */
[----:B------:R-:W-:Y:S01]  /*15d0*/  FMUL.FTZ R5, R8, R5 ;  /* 0x0000000508057220 */ /* 0x000fe20000410000 */
[----:B------:R-:W-:Y:S01]  /*15e0*/  FFMA.FTZ R20, R14, R20, R11 ;  /* 0x000000140e147223 */ /* 0x000fe2000001000b */
[----:B-1----:R-:W-:-:S04]  /*15f0*/  IMAD.WIDE.U32 R12, R4, 0x2, R12 ;  /* 0x00000002040c7825 */ /* 0x002fc800078e000c */
[----:B------:R-:W-:Y:S01]  /*1600*/  FMUL.FTZ R3, R3, R20 ;  /* 0x0000001403037220 */ /* 0x000fe20000410000 */
[----:B------:R-:W-:Y:S02]  /*1610*/  HADD2.F32 R4, -RZ, R7.H1_H1 ;  /* 0x30000007ff047230 */ /* 0x000fe40000004100 */
[----:B------:R-:W-:Y:S02]  /*1620*/  HADD2.F32 R7, -RZ, R2.H1_H1 ;  /* 0x30000002ff077230 */ /* 0x000fe40000004100 */
[----:B------:R-:W-:Y:S01]  /*1630*/  FMUL.FTZ R2, R6, R19 ;  /* 0x0000001306027220 */ /* 0x000fe20000410000 */
[----:B------:R-:W-:Y:S01]  /*1640*/  FMUL.FTZ R6, R9, R16 ;  /* 0x0000001009067220 */ /* 0x000fe20000410000 */
[----:B------:R-:W-:Y:S01]  /*1650*/  FMUL.FTZ R4, R4, R15 ;  /* 0x0000000f04047220 */ /* 0x000fe20000410000 */
[----:B------:R-:W-:-:S04]  /*1660*/  IMAD.WIDE R12, R0, 0x8, R12 ;  /* 0x00000008000c7825 */ /* 0x000fc800078e020c */
[----:B------:R-:W-:Y:S01]  /*1670*/  FMUL.FTZ R7, R7, R22 ;  /* 0x0000001607077220 */ /* 0x000fe20000410000 */
[----:B------:R-:W-:Y:S02]  /*1680*/  F2FP.F16.F32.PACK_AB R16, R18, R5 ;  /* 0x000000051210723e */ /* 0x000fe400000000ff */
[----:B------:R-:W-:Y:S02]  /*1690*/  F2FP.F16.F32.PACK_AB R17, R4, R17 ;  /* 0x000000110411723e */ /* 0x000fe400000000ff */
[----:B------:R-:W-:Y:S02]  /*16a0*/  F2FP.F16.F32.PACK_AB R2, R7, R2 ;  /* 0x000000020702723e */ /* 0x000fe400000000ff */
[----:B------:R-:W-:Y:S01]  /*16b0*/  F2FP.F16.F32.PACK_AB R3, R3, R6 ;  /* 0x000000060303723e */ /* 0x000fe200000000ff */
[----:B------:R-:W-:Y:S04]  /*16c0*/  STG.E.64 desc[UR4][R12.64], R16 ;  /* 0x000000100c007986 */ /* 0x000fe8000c101b04 */
[----:B------:R-:W-:Y:S01]  /*16d0*/  STG.E.64 desc[UR4][R12.64+0x400], R2 ;  /* 0x000400020c007986 */ /* 0x000fe2000c101b04 */
[----:B------:R-:W-:Y:S05]  /*16e0*/  EXIT ;  /* 0x000000000000794d */ /* 0x000fea0003800000 */
.L_x_1996:
        /* <DEDUP_REMOVED lines=128> */
.L_x_2016:
[----:B------:R-:W-:Y:S05]  /*1ef0*/  BSYNC B1 ;  /* 0x0000000000017941 */ /* 0x000fea0003800000 */
.L_x_2015:
[----:B------:R-:W0:Y:S01]  /*1f00*/  MUFU.TANH R15, R15 ;  /* 0x0000000f000f7308 */ /* 0x000e220000002400 */
[----:B-1----:R-:W-:Y:S01]  /*1f10*/  FMUL.FTZ R17, R8, R17 ;  /* 0x0000001108117220 */ /* 0x002fe20000410000 */
[----:B------:R-:W-:Y:S02]  /*1f20*/  HADD2.F32 R7, -RZ, R7.H0_H0 ;  /* 0x20000007ff077230 */ /* 0x000fe40000004100 */
[----:B0-----:R-:W-:-:S04]  /*1f30*/  FFMA.FTZ R8, -R15, R15, 1 ;  /* 0x3f8000000f087423 */ /* 0x001fc8000001010f */
[----:B------:R-:W-:-:S04]  /*1f40*/  FFMA.FTZ R8, R8, R17, R15 ;  /* 0x0000001108087223 */ /* 0x000fc8000001000f */
[----:B------:R-:W-:-:S05]  /*1f50*/  FMUL.FTZ R7, R7, R8 ;  /* 0x0000000807077220 */ /* 0x000fca0000410000 */
[----:B------:R-:W-:-:S07]  /*1f60*/  F2FP.F16.F32.PACK_AB R7, RZ, R7 ;  /* 0x00000007ff07723e */ /* 0x000fce00000000ff */
.L_x_2014:
[----:B------:R-:W-:Y:S05]  /*1f70*/  BSYNC B0 ;  /* 0x0000000000007941 */ /* 0x000fea0003800000 */
.L_x_2013:
        /* <DEDUP_REMOVED lines=41> */
.L_x_2020:
[----:B------:R-:W-:Y:S05]  /*2210*/  BSYNC B1 ;  /* 0x0000000000017941 */ /* 0x000fea0003800000 */
.L_x_2019:
[----:B------:R-:W0:Y:S01]  /*2220*/  MUFU.TANH R15, R15 ;  /* 0x0000000f000f7308 */ /* 0x000e220000002400 */
[----:B-1----:R-:W-:Y:S01]  /*2230*/  FMUL.FTZ R17, R10, R17 ;  /* 0x000000110a117220 */ /* 0x002fe20000410000 */
[----:B------:R-:W-:Y:S02]  /*2240*/  HADD2.F32 R9, -RZ, R9.H0_H0 ;  /* 0x20000009ff097230 */ /* 0x000fe40000004100 */
[----:B0-----:R-:W-:-:S04]  /*2250*/  FFMA.FTZ R10, -R15, R15, 1 ;  /* 0x3f8000000f0a7423 */ /* 0x001fc8000001010f */
[----:B------:R-:W-:-:S04]  /*2260*/  FFMA.FTZ R10, R10, R17, R15 ;  /* 0x000000110a0a7223 */ /* 0x000fc8000001000f */
[----:B------:R-:W-:-:S05]  /*2270*/  FMUL.FTZ R9, R9, R10 ;  /* 0x0000000a09097220 */ /* 0x000fca0000410000 */
[----:B------:R-:W-:-:S07]  /*2280*/  F2FP.F16.F32.PACK_AB R9, RZ, R9 ;  /* 0x00000009ff09723e */ /* 0x000fce00000000ff */
.L_x_2018:
[----:B------:R-:W-:Y:S05]  /*2290*/  BSYNC B0 ;  /* 0x0000000000007941 */ /* 0x000fea0003800000 */
.L_x_2017:
        /* <DEDUP_REMOVED lines=41> */
.L_x_2024:
[----:B------:R-:W-:Y:S05]  /*2530*/  BSYNC B1 ;  /* 0x0000000000017941 */ /* 0x000fea0003800000 */
.L_x_2023:
[----:B------:R-:W0:Y:S01]  /*2540*/  MUFU.TANH R14, R14 ;  /* 0x0000000e000e7308 */ /* 0x000e220000002400 */
[----:B-1----:R-:W-:Y:S01]  /*2550*/  FMUL.FTZ R17, R20, R17 ;  /* 0x0000001114117220 */ /* 0x002fe20000410000 */
[----:B------:R-:W-:Y:S02]  /*2560*/  HADD2.F32 R10, -RZ, R11.H0_H0 ;  /* 0x2000000bff0a7230 */ /* 0x000fe40000004100 */
[----:B0-----:R-:W-:-:S04]  /*2570*/  FFMA.FTZ R15, -R14, R14, 1 ;  /* 0x3f8000000e0f7423 */ /* 0x001fc8000001010e */
[----:B------:R-:W-:-:S04]  /*2580*/  FFMA.FTZ R15, R15, R17, R14 ;  /* 0x000000110f0f7223 */ /* 0x000fc8000001000e */
[----:B------:R-:W-:-:S05]  /*2590*/  FMUL.FTZ R10, R10, R15 ;  /* 0x0000000f0a0a7220 */ /* 0x000fca0000410000 */
[----:B------:R-:W-:-:S07]  /*25a0*/  F2FP.F16.F32.PACK_AB R10, RZ, R10 ;  /* 0x0000000aff0a723e */ /* 0x000fce00000000ff */
.L_x_2022:
[----:B------:R-:W-:Y:S05]  /*25b0*/  BSYNC B0 ;  /* 0x0000000000007941 */ /* 0x000fea0003800000 */
.L_x_2021:
        /* <DEDUP_REMOVED lines=41> */
.L_x_2028:
[----:B------:R-:W-:Y:S05]  /*2850*/  BSYNC B1 ;  /* 0x0000000000017941 */ /* 0x000fea0003800000 */
.L_x_2027:
[----:B------:R-:W1:Y:S01]  /*2860*/  MUFU.TANH R14, R14 ;  /* 0x0000000e000e7308 */ /* 0x000e620000002400 */
[----:B0-----:R-:W-:Y:S01]  /*2870*/  FMUL.FTZ R17, R24, R17 ;  /* 0x0000001118117220 */ /* 0x001fe20000410000 */
[----:B------:R-:W-:Y:S02]  /*2880*/  HADD2.F32 R16, -RZ, R21.H0_H0 ;  /* 0x20000015ff107230 */ /* 0x000fe40000004100 */
[----:B-1----:R-:W-:-:S04]  /*2890*/  FFMA.FTZ R11, -R14, R14, 1 ;  /* 0x3f8000000e0b7423 */ /* 0x002fc8000001010e */
[----:B------:R-:W-:-:S04]  /*28a0*/  FFMA.FTZ R11, R11, R17, R14 ;  /* 0x000000110b0b7223 */ /* 0x000fc8000001000e */
[----:B------:R-:W-:-:S05]  /*28b0*/  FMUL.FTZ R11, R16, R11 ;  /* 0x0000000b100b7220 */ /* 0x000fca0000410000 */
[----:B------:R-:W-:-:S07]  /*28c0*/  F2FP.F16.F32.PACK_AB R11, RZ, R11 ;  /* 0x0000000bff0b723e */ /* 0x000fce00000000ff */
.L_x_2026:
[----:B------:R-:W-:Y:S05]  /*28d0*/  BSYNC B0 ;  /* 0x0000000000007941 */ /* 0x000fea0003800000 */
.L_x_2025:
        /* <DEDUP_REMOVED lines=41> */
.L_x_2032:
[----:B------:R-:W-:Y:S05]  /*2b70*/  BSYNC B1 ;  /* 0x0000000000017941 */ /* 0x000fea0003800000 */
.L_x_2031:
[----:B------:R-:W0:Y:S01]  /*2b80*/  MUFU.TANH R15, R15 ;  /* 0x0000000f000f7308 */ /* 0x000e220000002400 */
[----:B------:R-:W-:Y:S01]  /*2b90*/  FMUL.FTZ R19, R0, R19 ;  /* 0x0000001300137220 */ /* 0x000fe20000410000 */
[----:B------:R-:W-:Y:S02]  /*2ba0*/  HADD2.F32 R25, -RZ, R25.H0_H0 ;  /* 0x20000019ff197230 */ /* 0x000fe40000004100 */
[----:B0-----:R-:W-:-:S04]  /*2bb0*/  FFMA.FTZ R0, -R15, R15, 1 ;  /* 0x3f8000000f007423 */ /* 0x001fc8000001010f */
[----:B------:R-:W-:-:S04]  /*2bc0*/  FFMA.FTZ R0, R0, R19, R15 ;  /* 0x0000001300007223 */ /* 0x000fc8000001000f */
[----:B------:R-:W-:-:S05]  /*2bd0*/  FMUL.FTZ R0, R25, R0 ;  /* 0x0000000019007220 */ /* 0x000fca0000410000 */
[----:B------:R-:W-:-:S07]  /*2be0*/  F2FP.F16.F32.PACK_AB R0, RZ, R0 ;  /* 0x00000000ff00723e */ /* 0x000fce00000000ff */
.L_x_2030:
[----:B------:R-:W-:Y:S05]  /*2bf0*/  BSYNC B0 ;  /* 0x0000000000007941 */ /* 0x000fea0003800000 */
.L_x_2029:
        /* <DEDUP_REMOVED lines=41> */
.L_x_2036:
[----:B------:R-:W-:Y:S05]  /*2e90*/  BSYNC B1 ;  /* 0x0000000000017941 */ /* 0x000fea0003800000 */
.L_x_2035:
[----:B------:R-:W0:Y:S01]  /*2ea0*/  MUFU.TANH R15, R15 ;  /* 0x0000000f000f7308 */ /* 0x000e220000002400 */
[----:B------:R-:W-:Y:S01]  /*2eb0*/  FMUL.FTZ R19, R2, R19 ;  /* 0x0000001302137220 */ /* 0x000fe20000410000 */
[----:B------:R-:W-:Y:S02]  /*2ec0*/  HADD2.F32 R3, -RZ, R3.H0_H0 ;  /* 0x20000003ff037230 */ /* 0x000fe40000004100 */
[----:B0-----:R-:W-:-:S04]  /*2ed0*/  FFMA.FTZ R2, -R15, R15, 1 ;  /* 0x3f8000000f027423 */ /* 0x001fc8000001010f */
[----:B------:R-:W-:-:S04]  /*2ee0*/  FFMA.FTZ R2, R2, R19, R15 ;  /* 0x0000001302027223 */ /* 0x000fc8000001000f */
[----:B------:R-:W-:-:S05]  /*2ef0*/  FMUL.FTZ R2, R3, R2 ;  /* 0x0000000203027220 */ /* 0x000fca0000410000 */
[----:B------:R-:W-:-:S07]  /*2f00*/  F2FP.F16.F32.PACK_AB R2, RZ, R2 ;  /* 0x00000002ff02723e */ /* 0x000fce00000000ff */
.L_x_2034:
[----:B------:R-:W-:Y:S05]  /*2f10*/  BSYNC B0 ;  /* 0x0000000000007941 */ /* 0x000fea0003800000 */
.L_x_2033:
        /* <DEDUP_REMOVED lines=41> */
.L_x_2040:
[----:B------:R-:W-:Y:S05]  /*31b0*/  BSYNC B1 ;  /* 0x0000000000017941 */ /* 0x000fea0003800000 */
.L_x_2039:
[----:B------:R-:W0:Y:S01]  /*31c0*/  MUFU.TANH R14, R14 ;  /* 0x0000000e000e7308 */ /* 0x000e220000002400 */
[----:B------:R-:W-:Y:S01]  /*31d0*/  FMUL.FTZ R19, R22, R19 ;  /* 0x0000001316137220 */ /* 0x000fe20000410000 */
[----:B------:R-:W-:Y:S02]  /*31e0*/  HADD2.F32 R26, -RZ, R26.H0_H0 ;  /* 0x2000001aff1a7230 */ /* 0x000fe40000004100 */
[----:B0-----:R-:W-:-:S04]  /*31f0*/  FFMA.FTZ R3, -R14, R14, 1 ;  /* 0x3f8000000e037423 */ /* 0x001fc8000001010e */
[----:B------:R-:W-:-:S04]  /*3200*/  FFMA.FTZ R3, R3, R19, R14 ;  /* 0x0000001303037223 */ /* 0x000fc8000001000e */
[----:B------:R-:W-:-:S05]  /*3210*/  FMUL.FTZ R3, R26, R3 ;  /* 0x000000031a037220 */ /* 0x000fca0000410000 */
[----:B------:R-:W-:-:S07]  /*3220*/  F2FP.F16.F32.PACK_AB R3, RZ, R3 ;  /* 0x00000003ff03723e */ /* 0x000fce00000000ff */
.L_x_2038:
[----:B------:R-:W-:Y:S05]  /*3230*/  BSYNC B0 ;  /* 0x0000000000007941 */ /* 0x000fea0003800000 */
.L_x_2037:
        /* <DEDUP_REMOVED lines=41> */
.L_x_2044:
[----:B------:R-:W-:Y:S05]  /*34d0*/  BSYNC B1 ;  /* 0x0000000000017941 */ /* 0x000fea0003800000 */
.L_x_2043:
[----:B------:R-:W0:Y:S01]  /*34e0*/  MUFU.TANH R15, R15 ;  /* 0x0000000f000f7308 */ /* 0x000e220000002400 */
[----:B------:R-:W-:Y:S01]  /*34f0*/  FMUL.FTZ R19, R12, R19 ;  /* 0x000000130c137220 */ /* 0x000fe20000410000 */
[----:B------:R-:W-:Y:S02]  /*3500*/  HADD2.F32 R13, -RZ, R13.H0_H0 ;  /* 0x2000000dff0d7230 */ /* 0x000fe40000004100 */
[----:B0-----:R-:W-:-:S04]  /*3510*/  FFMA.FTZ R12, -R15, R15, 1 ;  /* 0x3f8000000f0c7423 */ /* 0x001fc8000001010f */
[----:B------:R-:W-:-:S04]  /*3520*/  FFMA.FTZ R12, R12, R19, R15 ;  /* 0x000000130c0c7223 */ /* 0x000fc8000001000f */
[----:B------:R-:W-:-:S05]  /*3530*/  FMUL.FTZ R12, R13, R12 ;  /* 0x0000000c0d0c7220 */ /* 0x000fca0000410000 */
[----:B------:R-:W-:-:S07]  /*3540*/  F2FP.F16.F32.PACK_AB R12, RZ, R12 ;  /* 0x0000000cff0c723e */ /* 0x000fce00000000ff */
.L_x_2042:
[----:B------:R-:W-:Y:S05]  /*3550*/  BSYNC B0 ;  /* 0x0000000000007941 */ /* 0x000fea0003800000 */
.L_x_2041:
        /* <DEDUP_REMOVED lines=17> */
.L_x_2047:
[----:B------:R-:W-:-:S13]  /*3670*/  ISETP.GE.AND P0, PT, R6, R5, PT ;  /* 0x000000050600720c */ /* 0x000fda0003f06270 */
[----:B------:R-:W-:Y:S05]  /*3680*/  @P0 BRA `(.L_x_2049) ;  /* 0x0000000000300947 */ /* 0x000fea0003800000 */
[----:B0-----:R-:W0:Y:S01]  /*3690*/  LDC.64 R8, c[0x0][0x218] ;  /* 0x00008600ff087b82 */ /* 0x001e220000000a00 */
[----:B------:R-:W-:Y:S02]  /*36a0*/  IADD3 R7, R4, R6, RZ ;  /* 0x0000000604077210 */ /* 0x000fe40007ffe0ff */
[----:B------:R-:W-:-:S03]  /*36b0*/  IADD3 R6, R6, 0x80, RZ ;  /* 0x0000008006067810 */ /* 0x000fc60007ffe0ff */
[----:B0-----:R-:W-:-:S05]  /*36c0*/  IMAD.WIDE.U32 R8, R7, 0x2, R8 ;  /* 0x0000000207087825 */ /* 0x001fca00078e0008 */
[----:B------:R1:W-:Y:S02]  /*36d0*/  STG.E.U16 desc[UR4][R8.64], R10 ;  /* 0x0000000a08007986 */ /* 0x0003e4000c101504 */
.L_x_2048:
[----:B------:R-:W-:-:S13]  /*36e0*/  ISETP.GE.AND P0, PT, R6, R5, PT ;  /* 0x000000050600720c */ /* 0x000fda0003f06270 */
[----:B------:R-:W-:Y:S05]  /*36f0*/  @P0 BRA `(.L_x_2050) ;  /* 0x0000000000300947 */ /* 0x000fea0003800000 */
[----:B-1----:R-:W1:Y:S01]  /*3700*/  LDC.64 R8, c[0x0][0x218] ;  /* 0x00008600ff087b82 */ /* 0x002e620000000a00 */
[----:B0-----:R-:W-:Y:S02]  /*3710*/  IADD3 R7, R4, R6, RZ ;  /* 0x0000000604077210 */ /* 0x001fe40007ffe0ff */
[----:B------:R-:W-:-:S03]  /*3720*/  IADD3 R6, R6, 0x80, RZ ;  /* 0x0000008006067810 */ /* 0x000fc60007ffe0ff */
[----:B-1----:R-:W-:-:S05]  /*3730*/  IMAD.WIDE.U32 R8, R7, 0x2, R8 ;  /* 0x0000000207087825 */ /* 0x002fca00078e0008 */
[----:B------:R1:W-:Y:S02]  /*3740*/  STG.E.U16 desc[UR4][R8.64], R11 ;  /* 0x0000000b08007986 */ /* 0x0003e4000c101504 */
.L_x_2049:
[----:B------:R-:W-:-:S13]  /*3750*/  ISETP.GE.AND P0, PT, R6, R5, PT ;  /* 0x000000050600720c */ /* 0x000fda0003f06270 */
[----:B------:R-:W-:Y:S05]  /*3760*/  @P0 BRA `(.L_x_2051) ;  /* 0x0000000000340947 */ /* 0x000fea0003800000 */
[----:B01----:R-:W0:Y:S01]  /*3770*/  LDC.64 R8, c[0x0][0x218] ;  /* 0x00008600ff087b82 */ /* 0x003e220000000a00 */
[----:B------:R-:W-:Y:S02]  /*3780*/  IADD3 R7, R4, R6, RZ ;  /* 0x0000000604077210 */ /* 0x000fe40007ffe0ff */
[----:B------:R-:W-:-:S03]  /*3790*/  IADD3 R6, R6, 0x80, RZ ;  /* 0x0000008006067810 */ /* 0x000fc60007ffe0ff */
[----:B0-----:R-:W-:-:S05]  /*37a0*/  IMAD.WIDE.U32 R8, R7, 0x2, R8 ;  /* 0x0000000207087825 */ /* 0x001fca00078e0008 */
[----:B------:R2:W-:Y:S02]  /*37b0*/  STG.E.U16 desc[UR4][R8.64], R0 ;  /* 0x0000000008007986 */ /* 0x0005e4000c101504 */
.L_x_2050:
        /* <DEDUP_REMOVED lines=8> */
.L_x_2051:
[----:B------:R-:W-:Y:S05]  /*3840*/  BSYNC B1 ;  /* 0x0000000000017941 */ /* 0x000fea0003800000 */
.L_x_2046:
[----:B------:R-:W-:-:S13]  /*3850*/  ISETP.GE.AND P0, PT, R6, R5, PT ;  /* 0x000000050600720c */ /* 0x000fda0003f06270 */
[----:B012---:R-:W0:Y:S01]  /*3860*/  @!P0 LDC.64 R8, c[0x0][0x218] ;  /* 0x00008600ff088b82 */ /* 0x007e220000000a00 */
[----:B------:R-:W-:Y:S02]  /*3870*/  @!P0 IADD3 R7, R4, R6, RZ ;  /* 0x0000000604078210 */ /* 0x000fe40007ffe0ff */
[----:B------:R-:W-:-:S03]  /*3880*/  @!P0 IADD3 R6, R6, 0x80, RZ ;  /* 0x0000008006068810 */ /* 0x000fc60007ffe0ff */
[----:B0-----:R-:W-:-:S05]  /*3890*/  @!P0 IMAD.WIDE.U32 R8, R7, 0x2, R8 ;  /* 0x0000000207088825 */ /* 0x001fca00078e0008 */
[----:B------:R3:W-:Y:S02]  /*38a0*/  @!P0 STG.E.U16 desc[UR4][R8.64], R3 ;  /* 0x0000000308008986 */ /* 0x0007e4000c101504 */
.L_x_2052:
[----:B------:R-:W-:Y:S05]  /*38b0*/  BSYNC B0 ;  /* 0x0000000000007941 */ /* 0x000fea0003800000 */
.L_x_2045:
        /* <DEDUP_REMOVED lines=8> */
.L_x_2053:
        /* <DEDUP_REMOVED lines=12> */
.L_x_8586:


//--------------------- .text._ZN2at6native29vectorized_elementwise_kernelILi8EZZZNS0_61_GLOBAL__N__b29612f4_23_ActivationMishKernel_cu_f5210f67_354820mish_backward_kernelERNS_14TensorIteratorEENKUlvE_clEvENKUlvE1_clEvEUlN3c104HalfES8_E_St5arrayIPcLm3EEEEviT0_T1_ --------------------------
	.section	.text._ZN2at6native29vectorized_elementwise_kernelILi8EZZZNS0_61_GLOBAL__N__b29612f4_23_ActivationMishKernel_cu_f5210f67_354820mish_backward_kernelERNS_14TensorIteratorEENKUlvE_clEvENKUlvE1_clEvEUlN3c104HalfES8_E_St5arrayIPcLm3EEEEviT0_T1_,"ax",@progbits
	.align	128
        .global         _ZN2at6native29vectorized_elementwise_kernelILi8EZZZNS0_61_GLOBAL__N__b29612f4_23_ActivationMishKernel_cu_f5210f67_354820mish_backward_kernelERNS_14TensorIteratorEENKUlvE_clEvENKUlvE1_clEvEUlN3c104HalfES8_E_St5arrayIPcLm3EEEEviT0_T1_
        .type           _ZN2at6native29vectorized_elementwise_kernelILi8EZZZNS0_61_GLOBAL__N__b29612f4_23_ActivationMishKernel_cu_f5210f67_354820mish_backward_kernelERNS_14TensorIteratorEENKUlvE_clEvENKUlvE1_clEvEUlN3c104HalfES8_E_St5arrayIPcLm3EEEEviT0_T1_,@function
        .size           _ZN2at6native29vectorized_elementwise_kernelILi8EZZZNS0_61_GLOBAL__N__b29612f4_23_ActivationMishKernel_cu_f5210f67_354820mish_backward_kernelERNS_14TensorIteratorEENKUlvE_clEvENKUlvE1_clEvEUlN3c104HalfES8_E_St5arrayIPcLm3EEEEviT0_T1_,(.L_x_8587 - _ZN2at6native29vectorized_elementwise_kernelILi8EZZZNS0_61_GLOBAL__N__b29612f4_23_ActivationMishKernel_cu_f5210f67_354820mish_backward_kernelERNS_14TensorIteratorEENKUlvE_clEvENKUlvE1_clEvEUlN3c104HalfES8_E_St5arrayIPcLm3EEEEviT0_T1_)
        .other          _ZN2at6native29vectorized_elementwise_kernelILi8EZZZNS0_61_GLOBAL__N__b29612f4_23_ActivationMishKernel_cu_f5210f67_354820mish_backward_kernelERNS_14TensorIteratorEENKUlvE_clEvENKUlvE1_clEvEUlN3c104HalfES8_E_St5arrayIPcLm3EEEEviT0_T1_,@"STO_CUDA_ENTRY STV_DEFAULT"
_ZN2at6native29vectorized_elementwise_kernelILi8EZZZNS0_61_GLOBAL__N__b29612f4_23_ActivationMishKernel_cu_f5210f67_354820mish_backward_kernelERNS_14TensorIteratorEENKUlvE_clEvENKUlvE1_clEvEUlN3c104HalfES8_E_St5arrayIPcLm3EEEEviT0_T1_:
.text._ZN2at6native29vectorized_elementwise_kernelILi8EZZZNS0_61_GLOBAL__N__b29612f4_23_ActivationMishKernel_cu_f5210f67_354820mish_backward_kernelERNS_14TensorIteratorEENKUlvE_clEvENKUlvE1_clEvEUlN3c104HalfES8_E_St5arrayIPcLm3EEEEviT0_T1_:
        /* <DEDUP_REMOVED lines=19> */
[----:B0-----:R-:W-:Y:S01]  /*0130*/  MOV R2, 0x3d39bf78 ;  /* 0x3d39bf7800027802 */ /* 0x001fe20000000f00 */
[----:B--2---:R-:W-:Y:S02]  /*0140*/  HADD2.F32 R6, -RZ, R12.H0_H0 ;  /* 0x2000000cff067230 */ /* 0x004fe40000004100 */
[----:B------:R-:W-:-:S03]  /*0150*/  HADD2.F32 R17, -RZ, R13.H1_H1 ;  /* 0x3000000dff117230 */ /* 0x000fc60000004100 */
[C---:B------:R-:W-:Y:S01]  /*0160*/  FMUL.FTZ R16, R6.reuse, 1.4426950216293334961 ;  /* 0x3fb8aa3b06107820 */ /* 0x040fe20000410000 */
[----:B------:R-:W-:Y:S01]  /*0170*/  FMUL.FTZ R22, R6, -1.4426950216293334961 ;  /* 0xbfb8aa3b06167820 */ /* 0x000fe20000410000 */
[----:B------:R-:W-:-:S04]  /*0180*/  FMUL.FTZ R27, R17, 1.4426950216293334961 ;  /* 0x3fb8aa3b111b7820 */ /* 0x000fc80000410000 */
[----:B------:R-:W0:Y:S08]  /*0190*/  MUFU.EX2 R16, R16 ;  /* 0x0000001000107308 */ /* 0x000e300000000800 */
[----:B------:R-:W1:Y:S01]  /*01a0*/  MUFU.EX2 R22, R22 ;  /* 0x0000001600167308 */ /* 0x000e620000000800 */
[C---:B0-----:R-:W-:Y:S01]  /*01b0*/  FADD.FTZ.RZ R5, R16.reuse, 1 ;  /* 0x3f80000010057421 */ /* 0x041fe2000001c000 */
[----:B------:R-:W-:-:S04]  /*01c0*/  ISETP.GE.U32.AND P0, PT, R16, 0x7f800000, PT ;  /* 0x7f8000001000780c */ /* 0x000fc80003f06070 */
[----:B------:R-:W-:Y:S01]  /*01d0*/  IADD3 R21, R5, -0x3f400000, RZ ;  /* 0xc0c0000005157810 */ /* 0x000fe20007ffe0ff */
[----:B------:R-:W-:Y:S02]  /*01e0*/  HADD2.F32 R5, -RZ, R12.H1_H1 ;  /* 0x3000000cff057230 */ /* 0x000fe40000004100 */
[----:B-1----:R-:W-:Y:S01]  /*01f0*/  FADD.FTZ R22, R22, 1 ;  /* 0x3f80000016167421 */ /* 0x002fe20000010000 */
[----:B------:R-:W-:Y:S02]  /*0200*/  LOP3.LUT R21, R21, 0xff800000, RZ, 0xc0, !PT ;  /* 0xff80000015157812 */ /* 0x000fe400078ec0ff */
[C---:B------:R-:W-:Y:S01]  /*0210*/  FMUL.FTZ R7, R5.reuse, 1.4426950216293334961 ;  /* 0x3fb8aa3b05077820 */ /* 0x040fe20000410000 */
[----:B------:R-:W-:Y:S01]  /*0220*/  FMUL.FTZ R19, R5, -1.4426950216293334961 ;  /* 0xbfb8aa3b05137820 */ /* 0x000fe20000410000 */
[----:B------:R-:W-:Y:S02]  /*0230*/  IADD3 R3, -R21, 0x40800000, RZ ;  /* 0x4080000015037810 */ /* 0x000fe40007ffe1ff */
[----:B------:R-:W-:-:S02]  /*0240*/  IADD3 R23, R16, -R21, RZ ;  /* 0x8000001510177210 */ /* 0x000fc40007ffe0ff */
[----:B------:R-:W0:Y:S01]  /*0250*/  MUFU.EX2 R7, R7 ;  /* 0x0000000700077308 */ /* 0x000e220000000800 */
[----:B------:R-:W-:Y:S01]  /*0260*/  FFMA.FTZ R12, R3, R20, -1 ;  /* 0xbf800000030c7423 */ /* 0x000fe20000010014 */
[----:B------:R-:W-:Y:S01]  /*0270*/  HADD2.F32 R3, -RZ, R13.H0_H0 ;  /* 0x2000000dff037230 */ /* 0x000fe20000004100 */
[----:B------:R-:W-:Y:S02]  /*0280*/  I2FP.F32.S32 R21, R21 ;  /* 0x0000001500157245 */ /* 0x000fe40000201400 */
[----:B------:R-:W-:Y:S02]  /*0290*/  FADD.FTZ R23, R23, R12 ;  /* 0x0000000c17177221 */ /* 0x000fe40000010000 */
[C---:B------:R-:W-:Y:S01]  /*02a0*/  FMUL.FTZ R25, R3.reuse, 1.4426950216293334961 ;  /* 0x3fb8aa3b03197820 */ /* 0x040fe20000410000 */
[----:B------:R-:W-:Y:S01]  /*02b0*/  FMUL.FTZ R26, R3, -1.4426950216293334961 ;  /* 0xbfb8aa3b031a7820 */ /* 0x000fe20000410000 */
[----:B------:R-:W-:Y:S01]  /*02c0*/  FFMA.FTZ R12, R23, -R2, 0.10546888411045074463 ;  /* 0x3dd80012170c7423 */ /* 0x000fe20000010802 */
[----:B------:R-:W1:Y:S01]  /*02d0*/  MUFU.EX2 R19, R19 ;  /* 0x0000001300137308 */ /* 0x000e620000000800 */
[----:B------:R-:W-:-:S02]  /*02e0*/  FMUL.FTZ R21, R21, 1.1920928955078125e-07 ;  /* 0x3400000015157820 */ /* 0x000fc40000410000 */
[----:B------:R-:W-:-:S04]  /*02f0*/  FFMA.FTZ R18, R23, R12, -0.13229703903198242188 ;  /* 0xbe0778e017127423 */ /* 0x000fc8000001000c */
[C---:B------:R-:W-:Y:S01]  /*0300*/  FFMA.FTZ R18, R23.reuse, R18, 0.14491446316242218018 ;  /* 0x3e14647517127423 */ /* 0x040fe20000010012 */
[----:B------:R2:W3:Y:S03]  /*0310*/  MUFU.EX2 R12, R25 ;  /* 0x00000019000c7308 */ /* 0x0004e60000000800 */
[----:B------:R-:W-:-:S04]  /*0320*/  FFMA.FTZ R18, R23, R18, -0.16641564667224884033 ;  /* 0xbe2a68dd17127423 */ /* 0x000fc80000010012 */
[C---:B------:R-:W-:Y:S01]  /*0330*/  FFMA.FTZ R18, R23.reuse, R18, 0.19988867640495300293 ;  /* 0x3e4caf9e17127423 */ /* 0x040fe20000010012 */
[----:B------:R2:W4:Y:S03]  /*0340*/  MUFU.EX2 R13, R26 ;  /* 0x0000001a000d7308 */ /* 0x0005260000000800 */
[----:B------:R-:W-:-:S04]  /*0350*/  FFMA.FTZ R24, R23, R18, -0.25000196695327758789 ;  /* 0xbe80004217187423 */ /* 0x000fc80000010012 */
[C---:B------:R-:W-:Y:S01]  /*0360*/  FFMA.FTZ R24, R23.reuse, R24, 0.33333510160446166992 ;  /* 0x3eaaaae617187423 */ /* 0x040fe20000010018 */
[----:B------:R2:W1:Y:S03]  /*0370*/  MUFU.EX2 R18, R27 ;  /* 0x0000001b00127308 */ /* 0x0004660000000800 */
[----:B------:R-:W-:-:S04]  /*0380*/  FFMA.FTZ R24, R23, R24, -0.5 ;  /* 0xbf00000017187423 */ /* 0x000fc80000010018 */
[C---:B------:R-:W-:Y:S01]  /*0390*/  FMUL.FTZ R24, R23.reuse, R24 ;  /* 0x0000001817187220 */ /* 0x040fe20000410000 */
[----:B------:R2:W1:Y:S03]  /*03a0*/  MUFU.RCP R25, R22 ;  /* 0x0000001600197308 */ /* 0x0004660000001000 */
[----:B------:R-:W-:Y:S01]  /*03b0*/  FFMA.FTZ R24, R23, R24, R23 ;  /* 0x0000001817187223 */ /* 0x000fe20000010017 */
[----:B0-----:R-:W-:-:S03]  /*03c0*/  FADD.FTZ.RZ R23, R7, 1 ;  /* 0x3f80000007177421 */ /* 0x001fc6000001c000 */
[----:B------:R-:W-:Y:S02]  /*03d0*/  FFMA.FTZ R21, R21, 0.69314718246459960938, R24 ;  /* 0x3f31721815157823 */ /* 0x000fe40000010018 */
[----:B------:R-:W-:Y:S01]  /*03e0*/  IADD3 R23, R23, -0x3f400000, RZ ;  /* 0xc0c0000017177810 */ /* 0x000fe20007ffe0ff */
[----:B--234-:R-:W-:Y:S06]  /*03f0*/  @!P0 BRA `(.L_x_2056) ;  /* 0x0000000000148947 */ /* 0x01cfec0003800000 */
[C---:B------:R-:W-:Y:S02]  /*0400*/  ISETP.GE.AND P0, PT, R16.reuse, -0x407fffff, PT ;  /* 0xbf8000011000780c */ /* 0x040fe40003f06270 */
[----:B------:R-:W-:-:S11]  /*0410*/  FSETP.NEU.FTZ.AND P1, PT, R16, RZ, PT ;  /* 0x000000ff1000720b */ /* 0x000fd60003f3d000 */
[----:B------:R-:W-:-:S05]  /*0420*/  @P0 MOV R27, 0x7f800000 ;  /* 0x7f800000001b0802 */ /* 0x000fca0000000f00 */
[----:B------:R-:W-:-:S05]  /*0430*/  @P0 FFMA.FTZ R21, R16, R27, +INF ;  /* 0x7f80000010150423 */ /* 0x000fca000001001b */
[----:B------:R-:W-:-:S07]  /*0440*/  FSEL R21, R21, -RZ, P1 ;  /* 0x800000ff15157208 */ /* 0x000fce0000800000 */
.L_x_2056:
[----:B------:R-:W-:Y:S05]  /*0450*/  BSYNC B0 ;  /* 0x0000000000007941 */ /* 0x000fea0003800000 */
.L_x_2055:
[----:B------:R-:W0:Y:S01]  /*0460*/  MUFU.TANH R21, R21 ;  /* 0x0000001500157308 */ /* 0x000e220000002400 */
[----:B------:R-:W-:Y:S01]  /*0470*/  LOP3.LUT R16, R23, 0xff800000, RZ, 0xc0, !PT ;  /* 0xff80000017107812 */ /* 0x000fe200078ec0ff */
[----:B-1----:R-:W-:Y:S01]  /*0480*/  FADD.FTZ R22, R19, 1 ;  /* 0x3f80000013167421 */ /* 0x002fe20000010000 */
[----:B------:R-:W-:Y:S01]  /*0490*/  FMUL.FTZ R25, R6, R25 ;  /* 0x0000001906197220 */ /* 0x000fe20000410000 */
[C---:B------:R-:W-:Y:S01]  /*04a0*/  ISETP.GE.U32.AND P1, PT, R7.reuse, 0x7f800000, PT ;  /* 0x7f8000000700780c */ /* 0x040fe20003f26070 */
[----:B------:R-:W-:Y:S01]  /*04b0*/  BSSY B0, `(.L_x_2057) ;  /* 0x0000055000007945 */ /* 0x000fe20003800000 */
[----:B------:R-:W-:Y:S02]  /*04c0*/  IADD3 R23, -R16, 0x40800000, RZ ;  /* 0x4080000010177810 */ /* 0x000fe40007ffe1ff */
[-C--:B------:R-:W-:Y:S01]  /*04d0*/  IADD3 R19, R7, -R16.reuse, RZ ;  /* 0x8000001007137210 */ /* 0x080fe20007ffe0ff */
[----:B------:R-:W1:Y:S01]  /*04e0*/  MUFU.RCP R22, R22 ;  /* 0x0000001600167308 */ /* 0x000e620000001000 */
[----:B------:R-:W-:Y:S01]  /*04f0*/  I2FP.F32.S32 R16, R16 ;  /* 0x0000001000107245 */ /* 0x000fe20000201400 */
[----:B------:R-:W-:Y:S01]  /*0500*/  FFMA.FTZ R24, R23, R20, -1 ;  /* 0xbf80000017187423 */ /* 0x000fe20000010014 */
[----:B------:R-:W-:Y:S01]  /*0510*/  FADD.FTZ R23, R13, 1 ;  /* 0x3f8000000d177421 */ /* 0x000fe20000010000 */
[----:B------:R-:W-:-:S02]  /*0520*/  ISETP.GE.U32.AND P2, PT, R12, 0x7f800000, PT ;  /* 0x7f8000000c00780c */ /* 0x000fc40003f46070 */
[----:B------:R-:W-:Y:S01]  /*0530*/  FADD.FTZ R13, R19, R24 ;  /* 0x00000018130d7221 */ /* 0x000fe20000010000 */
[----:B------:R-:W-:Y:S01]  /*0540*/  FADD.FTZ.RZ R19, R12, 1 ;  /* 0x3f8000000c137421 */ /* 0x000fe2000001c000 */
[----:B0-----:R-:W-:Y:S01]  /*0550*/  FFMA.FTZ R6, -R21, R21, 1 ;  /* 0x3f80000015067423 */ /* 0x001fe20000010115 */
[----:B------:R0:W2:Y:S01]  /*0560*/  MUFU.RCP R24, R23 ;  /* 0x0000001700187308 */ /* 0x0000a20000001000 */
[----:B------:R-:W-:Y:S01]  /*0570*/  FFMA.FTZ R26, R13, -R2, 0.10546888411045074463 ;  /* 0x3dd800120d1a7423 */ /* 0x000fe20000010802 */
[----:B------:R-:W-:Y:S01]  /*0580*/  FMUL.FTZ R16, R16, 1.1920928955078125e-07 ;  /* 0x3400000010107820 */ /* 0x000fe20000410000 */
[----:B------:R-:W-:Y:S01]  /*0590*/  FFMA.FTZ R6, R6, R25, R21 ;  /* 0x0000001906067223 */ /* 0x000fe20000010015 */
[----:B------:R-:W-:Y:S01]  /*05a0*/  IADD3 R19, R19, -0x3f400000, RZ ;  /* 0xc0c0000013137810 */ /* 0x000fe20007ffe0ff */
[C---:B------:R-:W-:Y:S01]  /*05b0*/  FADD.FTZ.RZ R21, R18.reuse, 1 ;  /* 0x3f80000012157421 */ /* 0x040fe2000001c000 */
[----:B------:R-:W-:Y:S01]  /*05c0*/  FFMA.FTZ R26, R13, R26, -0.13229703903198242188 ;  /* 0xbe0778e00d1a7423 */ /* 0x000fe2000001001a */
[----:B------:R-:W-:Y:S01]  /*05d0*/  ISETP.GE.U32.AND P0, PT, R18, 0x7f800000, PT ;  /* 0x7f8000001200780c */ /* 0x000fe20003f06070 */
[----:B-1----:R-:W-:Y:S01]  /*05e0*/  FMUL.FTZ R5, R5, R22 ;  /* 0x0000001605057220 */ /* 0x002fe20000410000 */
[----:B------:R-:W-:Y:S01]  /*05f0*/  LOP3.LUT R19, R19, 0xff800000, RZ, 0xc0, !PT ;  /* 0xff80000013137812 */ /* 0x000fe200078ec0ff */
[----:B------:R-:W-:Y:S01]  /*0600*/  FFMA.FTZ R26, R13, R26, 0.14491446316242218018 ;  /* 0x3e1464750d1a7423 */ /* 0x000fe2000001001a */
[----:B------:R-:W-:-:S02]  /*0610*/  IADD3 R25, R21, -0x3f400000, RZ ;  /* 0xc0c0000015197810 */ /* 0x000fc40007ffe0ff */
[----:B------:R-:W-:Y:S01]  /*0620*/  IADD3 R21, -R19, 0x40800000, RZ ;  /* 0x4080000013157810 */ /* 0x000fe20007ffe1ff */
[----:B------:R-:W-:Y:S01]  /*0630*/  FFMA.FTZ R26, R13, R26, -0.16641564667224884033 ;  /* 0xbe2a68dd0d1a7423 */ /* 0x000fe2000001001a */
[----:B------:R-:W-:Y:S02]  /*0640*/  LOP3.LUT R25, R25, 0xff800000, RZ, 0xc0, !PT ;  /* 0xff80000019197812 */ /* 0x000fe400078ec0ff */
[----:B0-----:R-:W-:Y:S01]  /*0650*/  IADD3 R23, R12, -R19, RZ ;  /* 0x800000130c177210 */ /* 0x001fe20007ffe0ff */
[----:B------:R-:W-:Y:S01]  /*0660*/  FFMA.FTZ R22, R21, R20, -1 ;  /* 0xbf80000015167423 */ /* 0x000fe20000010014 */
[----:B------:R-:W-:Y:S01]  /*0670*/  IADD3 R21, -R25, 0x40800000, RZ ;  /* 0x4080000019157810 */ /* 0x000fe20007ffe1ff */
[----:B------:R-:W-:Y:S01]  /*0680*/  FFMA.FTZ R26, R13, R26, 0.19988867640495300293 ;  /* 0x3e4caf9e0d1a7423 */ /* 0x000fe2000001001a */
[----:B------:R-:W-:Y:S01]  /*0690*/  IADD3 R27, R18, -R25, RZ ;  /* 0x80000019121b7210 */ /* 0x000fe20007ffe0ff */
[----:B------:R-:W-:Y:S01]  /*06a0*/  FADD.FTZ R23, R23, R22 ;  /* 0x0000001617177221 */ /* 0x000fe20000010000 */
[----:B--2---:R-:W-:Y:S01]  /*06b0*/  FMUL.FTZ R3, R3, R24 ;  /* 0x0000001803037220 */ /* 0x004fe20000410000 */
[----:B------:R-:W-:Y:S01]  /*06c0*/  FFMA.FTZ R22, R21, R20, -1 ;  /* 0xbf80000015167423 */ /* 0x000fe20000010014 */
[----:B------:R-:W-:Y:S01]  /*06d0*/  FFMA.FTZ R26, R13, R26, -0.25000196695327758789 ;  /* 0xbe8000420d1a7423 */ /* 0x000fe2000001001a */
[----:B------:R-:W-:-:S02]  /*06e0*/  I2FP.F32.S32 R19, R19 ;  /* 0x0000001300137245 */ /* 0x000fc40000201400 */
[----:B------:R-:W-:Y:S01]  /*06f0*/  FADD.FTZ R27, R27, R22 ;  /* 0x000000161b1b7221 */ /* 0x000fe20000010000 */
[----:B------:R-:W-:Y:S01]  /*0700*/  FFMA.FTZ R22, R23, -R2, 0.10546888411045074463 ;  /* 0x3dd8001217167423 */ /* 0x000fe20000010802 */
[----:B------:R-:W-:Y:S01]  /*0710*/  FFMA.FTZ R26, R13, R26, 0.33333510160446166992 ;  /* 0x3eaaaae60d1a7423 */ /* 0x000fe2000001001a */
[----:B------:R-:W-:Y:S01]  /*0720*/  I2FP.F32.S32 R25, R25 ;  /* 0x0000001900197245 */ /* 0x000fe20000201400 */
[----:B------:R-:W-:Y:S01]  /*0730*/  FFMA.FTZ R24, R27, -R2, 0.10546888411045074463 ;  /* 0x3dd800121b187423 */ /* 0x000fe20000010802 */
[----:B------:R-:W-:Y:S01]  /*0740*/  FFMA.FTZ R22, R23, R22, -0.13229703903198242188 ;  /* 0xbe0778e017167423 */ /* 0x000fe20000010016 */
[----:B------:R-:W-:Y:S02]  /*0750*/  FFMA.FTZ R26, R13, R26, -0.5 ;  /* 0xbf0000000d1a7423 */ /* 0x000fe4000001001a */
[----:B------:R-:W-:Y:S01]  /*0760*/  FFMA.FTZ R24, R27, R24, -0.13229703903198242188 ;  /* 0xbe0778e01b187423 */ /* 0x000fe20000010018 */
[----:B------:R-:W-:Y:S01]  /*0770*/  FFMA.FTZ R22, R23, R22, 0.14491446316242218018 ;  /* 0x3e14647517167423 */ /* 0x000fe20000010016 */
[----:B------:R-:W-:Y:S01]  /*0780*/  FMUL.FTZ R26, R13, R26 ;  /* 0x0000001a0d1a7220 */ /* 0x000fe20000410000 */
[----:B------:R-:W-:Y:S01]  /*0790*/  FMUL.FTZ R25, R25, 1.1920928955078125e-07 ;  /* 0x3400000019197820 */ /* 0x000fe20000410000 */
[----:B------:R-:W-:Y:S01]  /*07a0*/  FFMA.FTZ R24, R27, R24, 0.14491446316242218018 ;  /* 0x3e1464751b187423 */ /* 0x000fe20000010018 */
[----:B------:R-:W-:Y:S01]  /*07b0*/  FFMA.FTZ R22, R23, R22, -0.16641564667224884033 ;  /* 0xbe2a68dd17167423 */ /* 0x000fe20000010016 */
[----:B------:R-:W-:Y:S01]  /*07c0*/  FFMA.FTZ R21, R13, R26, R13 ;  /* 0x0000001a0d157223 */ /* 0x000fe2000001000d */
[----:B------:R-:W-:Y:S01]  /*07d0*/  FMUL.FTZ R26, R17, -1.4426950216293334961 ;  /* 0xbfb8aa3b111a7820 */ /* 0x000fe20000410000 */
[----:B------:R-:W-:Y:S01]  /*07e0*/  FFMA.FTZ R24, R27, R24, -0.16641564667224884033 ;  /* 0xbe2a68dd1b187423 */ /* 0x000fe20000010018 */
[----:B------:R-:W-:Y:S01]  /*07f0*/  FFMA.FTZ R22, R23, R22, 0.19988867640495300293 ;  /* 0x3e4caf9e17167423 */ /* 0x000fe20000010016 */
[----:B------:R-:W-:-:S02]  /*0800*/  HADD2.F32 R13, -RZ, R14.H0_H0 ;  /* 0x2000000eff0d7230 */ /* 0x000fc40000004100 */
[----:B------:R-:W-:Y:S01]  /*0810*/  FFMA.FTZ R16, R16, 0.69314718246459960938, R21 ;  /* 0x3f31721810107823 */ /* 0x000fe20000010015 */
[----:B------:R-:W-:Y:S01]  /*0820*/  FFMA.FTZ R24, R27, R24, 0.19988867640495300293 ;  /* 0x3e4caf9e1b187423 */ /* 0x000fe20000010018 */
[----:B------:R-:W-:Y:S01]  /*0830*/  FFMA.FTZ R22, R23, R22, -0.25000196695327758789 ;  /* 0xbe80004217167423 */ /* 0x000fe20000010016 */
[----:B------:R-:W0:Y:S01]  /*0840*/  MUFU.EX2 R26, R26 ;  /* 0x0000001a001a7308 */ /* 0x000e220000000800 */
[----:B------:R-:W-:Y:S01]  /*0850*/  FMUL.FTZ R21, R13, 1.4426950216293334961 ;  /* 0x3fb8aa3b0d157820 */ /* 0x000fe20000410000 */
[----:B------:R-:W-:Y:S01]  /*0860*/  FFMA.FTZ R24, R27, R24, -0.25000196695327758789 ;  /* 0xbe8000421b187423 */ /* 0x000fe20000010018 */
[----:B------:R-:W-:-:S03]  /*0870*/  FFMA.FTZ R22, R23, R22, 0.33333510160446166992 ;  /* 0x3eaaaae617167423 */ /* 0x000fc60000010016 */
[----:B------:R-:W-:Y:S01]  /*0880*/  FFMA.FTZ R24, R27, R24, 0.33333510160446166992 ;  /* 0x3eaaaae61b187423 */ /* 0x000fe20000010018 */
[----:B------:R-:W-:Y:S01]  /*0890*/  FFMA.FTZ R22, R23, R22, -0.5 ;  /* 0xbf00000017167423 */ /* 0x000fe20000010016 */
[----:B------:R-:W1:Y:S02]  /*08a0*/  MUFU.EX2 R21, R21 ;  /* 0x0000001500157308 */ /* 0x000e640000000800 */
[----:B------:R-:W-:Y:S01]  /*08b0*/  FFMA.FTZ R24, R27, R24, -0.5 ;  /* 0xbf0000001b187423 */ /* 0x000fe20000010018 */
[----:B------:R-:W-:-:S04]  /*08c0*/  FMUL.FTZ R22, R23, R22 ;  /* 0x0000001617167220 */ /* 0x000fc80000410000 */
[----:B------:R-:W-:Y:S01]  /*08d0*/  FFMA.FTZ R23, R23, R22, R23 ;  /* 0x0000001617177223 */ /* 0x000fe20000010017 */
[----:B------:R-:W-:Y:S01]  /*08e0*/  FMUL.FTZ R22, R27, R24 ;  /* 0x000000181b167220 */ /* 0x000fe20000410000 */
[----:B------:R-:W-:Y:S02]  /*08f0*/  HADD2.F32 R24, -RZ, R14.H1_H1 ;  /* 0x3000000eff187230 */ /* 0x000fe40000004100 */
[----:B------:R-:W-:Y:S01]  /*0900*/  FMUL.FTZ R14, R19, 1.1920928955078125e-07 ;  /* 0x34000000130e7820 */ /* 0x000fe20000410000 */
[----:B0-----:R-:W-:Y:S01]  /*0910*/  FADD.FTZ R26, R26, 1 ;  /* 0x3f8000001a1a7421 */ /* 0x001fe20000010000 */
[----:B------:R-:W-:Y:S01]  /*0920*/  FFMA.FTZ R22, R27, R22, R27 ;  /* 0x000000161b167223 */ /* 0x000fe2000001001b */
[----:B------:R-:W-:Y:S01]  /*0930*/  FMUL.FTZ R19, R24, 1.4426950216293334961 ;  /* 0x3fb8aa3b18137820 */ /* 0x000fe20000410000 */
[----:B------:R-:W-:Y:S02]  /*0940*/  FFMA.FTZ R23, R14, 0.69314718246459960938, R23 ;  /* 0x3f3172180e177823 */ /* 0x000fe40000010017 */
[----:B------:R-:W-:Y:S01]  /*0950*/  FFMA.FTZ R14, R25, 0.69314718246459960938, R22 ;  /* 0x3f317218190e7823 */ /* 0x000fe20000010016 */
[----:B------:R-:W0:Y:S01]  /*0960*/  MUFU.RCP R26, R26 ;  /* 0x0000001a001a7308 */ /* 0x000e220000001000 */
[----:B-1----:R-:W-:-:S05]  /*0970*/  FADD.FTZ.RZ R27, R21, 1 ;  /* 0x3f800000151b7421 */ /* 0x002fca000001c000 */
[----:B------:R-:W-:Y:S02]  /*0980*/  IADD3 R22, R27, -0x3f400000, RZ ;  /* 0xc0c000001b167810 */ /* 0x000fe40007ffe0ff */
[----:B------:R-:W1:Y:S01]  /*0990*/  MUFU.EX2 R19, R19 ;  /* 0x0000001300137308 */ /* 0x000e620000000800 */
[----:B------:R-:W-:Y:S05]  /*09a0*/  @!P1 BRA `(.L_x_2058) ;  /* 0x0000000000149947 */ /* 0x000fea0003800000 */
[----:B------:R-:W-:-:S13]  /*09b0*/  ISETP.GE.AND P1, PT, R7, -0x407fffff, PT ;  /* 0xbf8000010700780c */ /* 0x000fda0003f26270 */
[----:B------:R-:W-:-:S05]  /*09c0*/  @P1 MOV R28, 0x7f800000 ;  /* 0x7f800000001c1802 */ /* 0x000fca0000000f00 */
[C---:B------:R-:W-:Y:S01]  /*09d0*/  @P1 FFMA.FTZ R16, R7.reuse, R28, +INF ;  /* 0x7f80000007101423 */ /* 0x040fe2000001001c */
[----:B------:R-:W-:-:S04]  /*09e0*/  FSETP.NEU.FTZ.AND P1, PT, R7, RZ, PT ;  /* 0x000000ff0700720b */ /* 0x000fc80003f3d000 */
[----:B------:R-:W-:-:S09]  /*09f0*/  FSEL R16, R16, -RZ, P1 ;  /* 0x800000ff10107208 */ /* 0x000fd20000800000 */
.L_x_2058:
[----:B------:R-:W-:Y:S05]  /*0a00*/  BSYNC B0 ;  /* 0x0000000000007941 */ /* 0x000fea0003800000 */
.L_x_2057:
[----:B------:R-:W-:Y:S01]  /*0a10*/  BSSY B0, `(.L_x_2059) ;  /* 0x0000009000007945 */ /* 0x000fe20003800000 */
[----:B------:R-:W-:Y:S01]  /*0a20*/  LOP3.LUT R22, R22, 0xff800000, RZ, 0xc0, !PT ;  /* 0xff80000016167812 */ /* 0x000fe200078ec0ff */
[----:B-1----:R-:W-:Y:S02]  /*0a30*/  FADD.FTZ.RZ R7, R19, 1 ;  /* 0x3f80000013077421 */ /* 0x002fe4000001c000 */
[----:B------:R-:W-:Y:S05]  /*0a40*/  @!P2 BRA `(.L_x_2060) ;  /* 0x000000000014a947 */ /* 0x000fea0003800000 */
[----:B------:R-:W-:-:S13]  /*0a50*/  ISETP.GE.AND P1, PT, R12, -0x407fffff, PT ;  /* 0xbf8000010c00780c */ /* 0x000fda0003f26270 */
[----:B------:R-:W-:-:S05]  /*0a60*/  @P1 MOV R25, 0x7f800000 ;  /* 0x7f80000000191802 */ /* 0x000fca0000000f00 */
[C---:B------:R-:W-:Y:S01]  /*0a70*/  @P1 FFMA.FTZ R23, R12.reuse, R25, +INF ;  /* 0x7f8000000c171423 */ /* 0x040fe20000010019 */
[----:B------:R-:W-:-:S04]  /*0a80*/  FSETP.NEU.FTZ.AND P1, PT, R12, RZ, PT ;  /* 0x000000ff0c00720b */ /* 0x000fc80003f3d000 */
[----:B------:R-:W-:-:S09]  /*0a90*/  FSEL R23, R23, -RZ, P1 ;  /* 0x800000ff17177208 */ /* 0x000fd20000800000 */
.L_x_2060:
[----:B------:R-:W-:Y:S05]  /*0aa0*/  BSYNC B0 ;  /* 0x0000000000007941 */ /* 0x000fea0003800000 */
.L_x_2059:
[----:B------:R-:W-:Y:S01]  /*0ab0*/  BSSY B0, `(.L_x_2061) ;  /* 0x0000009000007945 */ /* 0x000fe20003800000 */
        /* <DEDUP_REMOVED lines=8> */
.L_x_2062:
[----:B------:R-:W-:Y:S05]  /*0b40*/  BSYNC B0 ;  /* 0x0000000000007941 */ /* 0x000fea0003800000 */
.L_x_2061:
[----:B------:R-:W-:Y:S01]  /*0b50*/  LOP3.LUT R18, R12, 0xff800000, RZ, 0xc0, !PT ;  /* 0xff8000000c127812 */ /* 0x000fe200078ec0ff */
[----:B------:R-:W-:Y:S01]  /*0b60*/  FFMA.FTZ R12, R7, R20, -1 ;  /* 0xbf800000070c7423 */ /* 0x000fe20000010014 */
[-C--:B------:R-:W-:Y:S01]  /*0b70*/  IADD3 R25, R21, -R22.reuse, RZ ;  /* 0x8000001615197210 */ /* 0x080fe20007ffe0ff */
[----:B------:R-:W-:Y:S01]  /*0b80*/  BSSY B0, `(.L_x_2063) ;  /* 0x000002e000007945 */ /* 0x000fe20003800000 */
[----:B------:R-:W-:Y:S02]  /*0b90*/  IADD3 R7, -R18, 0x40800000, RZ ;  /* 0x4080000012077810 */ /* 0x000fe40007ffe1ff */
[----:B------:R-:W-:Y:S01]  /*0ba0*/  I2FP.F32.S32 R22, R22 ;  /* 0x0000001600167245 */ /* 0x000fe20000201400 */
[----:B------:R-:W-:Y:S01]  /*0bb0*/  FADD.FTZ R25, R25, R12 ;  /* 0x0000000c19197221 */ /* 0x000fe20000010000 */
[----:B------:R-:W-:Y:S01]  /*0bc0*/  IADD3 R12, R19, -R18, RZ ;  /* 0x80000012130c7210 */ /* 0x000fe20007ffe0ff */
[----:B------:R-:W-:Y:S01]  /*0bd0*/  FFMA.FTZ R27, R7, R20, -1 ;  /* 0xbf800000071b7423 */ /* 0x000fe20000010014 */
[----:B0-----:R-:W-:Y:S01]  /*0be0*/  FMUL.FTZ R7, R17, R26 ;  /* 0x0000001a11077220 */ /* 0x001fe20000410000 */
[----:B------:R-:W-:Y:S01]  /*0bf0*/  ISETP.GE.U32.AND P0, PT, R21, 0x7f800000, PT ;  /* 0x7f8000001500780c */ /* 0x000fe20003f06070 */
[----:B------:R-:W-:Y:S01]  /*0c00*/  FMUL.FTZ R22, R22, 1.1920928955078125e-07 ;  /* 0x3400000016167820 */ /* 0x000fe20000410000 */
[----:B------:R-:W-:Y:S01]  /*0c10*/  FADD.FTZ R17, R12, R27 ;  /* 0x0000001b0c117221 */ /* 0x000fe20000010000 */
[----:B------:R-:W-:Y:S01]  /*0c20*/  FFMA.FTZ R12, R25, -R2, 0.10546888411045074463 ;  /* 0x3dd80012190c7423 */ /* 0x000fe20000010802 */
[----:B------:R-:W-:-:S02]  /*0c30*/  I2FP.F32.S32 R18, R18 ;  /* 0x0000001200127245 */ /* 0x000fc40000201400 */
[----:B------:R-:W-:Y:S01]  /*0c40*/  FFMA.FTZ R26, R17, -R2, 0.10546888411045074463 ;  /* 0x3dd80012111a7423 */ /* 0x000fe20000010802 */
[----:B------:R-:W-:Y:S01]  /*0c50*/  FFMA.FTZ R12, R25, R12, -0.13229703903198242188 ;  /* 0xbe0778e0190c7423 */ /* 0x000fe2000001000c */
[----:B------:R-:W-:Y:S02]  /*0c60*/  ISETP.GE.U32.AND P1, PT, R19, 0x7f800000, PT ;  /* 0x7f8000001300780c */ /* 0x000fe40003f26070 */
        /* <DEDUP_REMOVED lines=15> */
[----:B------:R-:W-:Y:S01]  /*0d60*/  FFMA.FTZ R27, R25, R12, R25 ;  /* 0x0000000c191b7223 */ /* 0x000fe20000010019 */
[----:B------:R-:W-:Y:S02]  /*0d70*/  HADD2.F32 R12, -RZ, R15.H0_H0 ;  /* 0x2000000fff0c7230 */ /* 0x000fe40000004100 */
[----:B------:R-:W-:Y:S01]  /*0d80*/  FFMA.FTZ R26, R17, R26, R17 ;  /* 0x0000001a111a7223 */ /* 0x000fe20000010011 */
[----:B------:R-:W-:Y:S01]  /*0d90*/  FFMA.FTZ R17, R22, 0.69314718246459960938, R27 ;  /* 0x3f31721816117823 */ /* 0x000fe2000001001b */
[----:B------:R-:W-:Y:S01]  /*0da0*/  FMUL.FTZ R27, R18, 1.1920928955078125e-07 ;  /* 0x34000000121b7820 */ /* 0x000fe20000410000 */
[----:B------:R-:W-:-:S03]  /*0db0*/  FMUL.FTZ R25, R12, 1.4426950216293334961 ;  /* 0x3fb8aa3b0c197820 */ /* 0x000fc60000410000 */
[----:B------:R-:W-:-:S03]  /*0dc0*/  FFMA.FTZ R18, R27, 0.69314718246459960938, R26 ;  /* 0x3f3172181b127823 */ /* 0x000fc6000001001a */
[----:B------:R-:W0:Y:S02]  /*0dd0*/  MUFU.EX2 R25, R25 ;  /* 0x0000001900197308 */ /* 0x000e240000000800 */
[----:B0-----:R-:W-:-:S05]  /*0de0*/  FADD.FTZ.RZ R22, R25, 1 ;  /* 0x3f80000019167421 */ /* 0x001fca000001c000 */
[----:B------:R-:W-:Y:S01]  /*0df0*/  IADD3 R22, R22, -0x3f400000, RZ ;  /* 0xc0c0000016167810 */ /* 0x000fe20007ffe0ff */
[----:B------:R-:W-:Y:S06]  /*0e00*/  @!P0 BRA `(.L_x_2064) ;  /* 0x0000000000148947 */ /* 0x000fec0003800000 */
[----:B------:R-:W-:-:S13]  /*0e10*/  ISETP.GE.AND P0, PT, R21, -0x407fffff, PT ;  /* 0xbf8000011500780c */ /* 0x000fda0003f06270 */
[----:B------:R-:W-:-:S05]  /*0e20*/  @P0 MOV R26, 0x7f800000 ;  /* 0x7f800000001a0802 */ /* 0x000fca0000000f00 */
[C---:B------:R-:W-:Y:S01]  /*0e30*/  @P0 FFMA.FTZ R17, R21.reuse, R26, +INF ;  /* 0x7f80000015110423 */ /* 0x040fe2000001001a */
[----:B------:R-:W-:-:S04]  /*0e40*/  FSETP.NEU.FTZ.AND P0, PT, R21, RZ, PT ;  /* 0x000000ff1500720b */ /* 0x000fc80003f1d000 */
[----:B------:R-:W-:-:S09]  /*0e50*/  FSEL R17, R17, -RZ, P0 ;  /* 0x800000ff11117208 */ /* 0x000fd20000000000 */
.L_x_2064:
[----:B------:R-:W-:Y:S05]  /*0e60*/  BSYNC B0 ;  /* 0x0000000000007941 */ /* 0x000fea0003800000 */
.L_x_2063:
        /* <DEDUP_REMOVED lines=8> */
.L_x_2066:
[----:B------:R-:W-:Y:S05]  /*0ef0*/  BSYNC B0 ;  /* 0x0000000000007941 */ /* 0x000fea0003800000 */
.L_x_2065:
[----:B------:R-:W-:Y:S01]  /*0f00*/  FMUL.FTZ R19, R13, -1.4426950216293334961 ;  /* 0xbfb8aa3b0d137820 */ /* 0x000fe20000410000 */
[----:B------:R-:W-:Y:S01]  /*0f10*/  IADD3 R21, -R26, 0x40800000, RZ ;  /* 0x408000001a157810 */ /* 0x000fe20007ffe1ff */
[----:B------:R-:W-:Y:S01]  /*0f20*/  BSSY B0, `(.L_x_2067) ;  /* 0x0000022000007945 */ /* 0x000fe20003800000 */
[----:B------:R-:W-:-:S03]  /*0f30*/  ISETP.GE.U32.AND P0, PT, R25, 0x7f800000, PT ;  /* 0x7f8000001900780c */ /* 0x000fc60003f06070 */
[----:B------:R-:W0:Y:S01]  /*0f40*/  MUFU.EX2 R19, R19 ;  /* 0x0000001300137308 */ /* 0x000e220000000800 */
[----:B------:R-:W-:Y:S01]  /*0f50*/  FFMA.FTZ R22, R21, R20, -1 ;  /* 0xbf80000015167423 */ /* 0x000fe20000010014 */
[-C--:B------:R-:W-:Y:S02]  /*0f60*/  IADD3 R21, R25, -R26.reuse, RZ ;  /* 0x8000001a19157210 */ /* 0x080fe40007ffe0ff */
[----:B------:R-:W-:-:S03]  /*0f70*/  I2FP.F32.S32 R26, R26 ;  /* 0x0000001a001a7245 */ /* 0x000fc60000201400 */
[----:B------:R-:W-:Y:S02]  /*0f80*/  FADD.FTZ R21, R21, R22 ;  /* 0x0000001615157221 */ /* 0x000fe40000010000 */
[----:B------:R-:W-:Y:S02]  /*0f90*/  FMUL.FTZ R26, R26, 1.1920928955078125e-07 ;  /* 0x340000001a1a7820 */ /* 0x000fe40000410000 */
[----:B------:R-:W-:-:S04]  /*0fa0*/  FFMA.FTZ R22, R21, -R2, 0.10546888411045074463 ;  /* 0x3dd8001215167423 */ /* 0x000fc80000010802 */
[----:B------:R-:W-:Y:S01]  /*0fb0*/  FFMA.FTZ R28, R21, R22, -0.13229703903198242188 ;  /* 0xbe0778e0151c7423 */ /* 0x000fe20000010016 */
[----:B0-----:R-:W-:Y:S01]  /*0fc0*/  FADD.FTZ R22, R19, 1 ;  /* 0x3f80000013167421 */ /* 0x001fe20000010000 */
[----:B------:R-:W-:Y:S02]  /*0fd0*/  HADD2.F32 R19, -RZ, R15.H1_H1 ;  /* 0x3000000fff137230 */ /* 0x000fe40000004100 */
[C---:B------:R-:W-:Y:S01]  /*0fe0*/  FFMA.FTZ R28, R21.reuse, R28, 0.14491446316242218018 ;  /* 0x3e146475151c7423 */ /* 0x040fe2000001001c */
[----:B------:R-:W-:Y:S02]  /*0ff0*/  FMUL.FTZ R15, R24, -1.4426950216293334961 ;  /* 0xbfb8aa3b180f7820 */ /* 0x000fe40000410000 */
[----:B------:R-:W0:Y:S01]  /*1000*/  MUFU.RCP R22, R22 ;  /* 0x0000001600167308 */ /* 0x000e220000001000 */
[----:B------:R-:W-:-:S04]  /*1010*/  FFMA.FTZ R28, R21, R28, -0.16641564667224884033 ;  /* 0xbe2a68dd151c7423 */ /* 0x000fc8000001001c */
[----:B------:R-:W-:-:S03]  /*1020*/  FFMA.FTZ R28, R21, R28, 0.19988867640495300293 ;  /* 0x3e4caf9e151c7423 */ /* 0x000fc6000001001c */
[----:B------:R-:W1:Y:S01]  /*1030*/  MUFU.EX2 R15, R15 ;  /* 0x0000000f000f7308 */ /* 0x000e620000000800 */
[----:B------:R-:W-:-:S04]  /*1040*/  FFMA.FTZ R28, R21, R28, -0.25000196695327758789 ;  /* 0xbe800042151c7423 */ /* 0x000fc8000001001c */
[----:B------:R-:W-:Y:S01]  /*1050*/  FFMA.FTZ R28, R21, R28, 0.33333510160446166992 ;  /* 0x3eaaaae6151c7423 */ /* 0x000fe2000001001c */
[----:B0-----:R-:W-:Y:S01]  /*1060*/  FMUL.FTZ R13, R13, R22 ;  /* 0x000000160d0d7220 */ /* 0x001fe20000410000 */
[----:B------:R-:W-:Y:S02]  /*1070*/  FMUL.FTZ R22, R19, 1.4426950216293334961 ;  /* 0x3fb8aa3b13167820 */ /* 0x000fe40000410000 */
[----:B------:R-:W-:-:S04]  /*1080*/  FFMA.FTZ R28, R21, R28, -0.5 ;  /* 0xbf000000151c7423 */ /* 0x000fc8000001001c */
[C---:B------:R-:W-:Y:S01]  /*1090*/  FMUL.FTZ R28, R21.reuse, R28 ;  /* 0x0000001c151c7220 */ /* 0x040fe20000410000 */
[----:B------:R-:W0:Y:S03]  /*10a0*/  MUFU.EX2 R22, R22 ;  /* 0x0000001600167308 */ /* 0x000e260000000800 */
[----:B------:R-:W-:-:S04]  /*10b0*/  FFMA.FTZ R21, R21, R28, R21 ;  /* 0x0000001c15157223 */ /* 0x000fc80000010015 */
[----:B------:R-:W-:Y:S01]  /*10c0*/  FFMA.FTZ R21, R26, 0.69314718246459960938, R21 ;  /* 0x3f3172181a157823 */ /* 0x000fe20000010015 */
[----:B-1----:R-:W-:Y:S01]  /*10d0*/  FADD.FTZ R26, R15, 1 ;  /* 0x3f8000000f1a7421 */ /* 0x002fe20000010000 */
[----:B------:R-:W-:Y:S06]  /*10e0*/  @!P0 BRA `(.L_x_2068) ;  /* 0x0000000000148947 */ /* 0x000fec0003800000 */
[----:B------:R-:W-:-:S13]  /*10f0*/  ISETP.GE.AND P0, PT, R25, -0x407fffff, PT ;  /* 0xbf8000011900780c */ /* 0x000fda0003f06270 */
[----:B------:R-:W-:-:S05]  /*1100*/  @P0 MOV R28, 0x7f800000 ;  /* 0x7f800000001c0802 */ /* 0x000fca0000000f00 */
[C---:B------:R-:W-:Y:S01]  /*1110*/  @P0 FFMA.FTZ R21, R25.reuse, R28, +INF ;  /* 0x7f80000019150423 */ /* 0x040fe2000001001c */
[----:B------:R-:W-:-:S04]  /*1120*/  FSETP.NEU.FTZ.AND P0, PT, R25, RZ, PT ;  /* 0x000000ff1900720b */ /* 0x000fc80003f1d000 */
[----:B------:R-:W-:-:S09]  /*1130*/  FSEL R21, R21, -RZ, P0 ;  /* 0x800000ff15157208 */ /* 0x000fd20000000000 */
.L_x_2068:
[----:B------:R-:W-:Y:S05]  /*1140*/  BSYNC B0 ;  /* 0x0000000000007941 */ /* 0x000fea0003800000 */
.L_x_2067:
[----:B0-----:R-:W-:Y:S01]  /*1150*/  FADD.FTZ.RZ R25, R22, 1 ;  /* 0x3f80000016197421 */ /* 0x001fe2000001c000 */
[----:B------:R0:W1:Y:S01]  /*1160*/  MUFU.RCP R15, R26 ;  /* 0x0000001a000f7308 */ /* 0x0000620000001000 */
[----:B------:R-:W-:Y:S01]  /*1170*/  FMUL.FTZ R28, R12, -1.4426950216293334961 ;  /* 0xbfb8aa3b0c1c7820 */ /* 0x000fe20000410000 */
[----:B------:R-:W-:Y:S01]  /*1180*/  ISETP.GE.U32.AND P0, PT, R22, 0x7f800000, PT ;  /* 0x7f8000001600780c */ /* 0x000fe20003f06070 */
[----:B------:R-:W-:Y:S01]  /*1190*/  BSSY B0, `(.L_x_2069) ;  /* 0x0000028000007945 */ /* 0x000fe20003800000 */
[----:B------:R-:W-:-:S04]  /*11a0*/  IADD3 R25, R25, -0x3f400000, RZ ;  /* 0xc0c0000019197810 */ /* 0x000fc80007ffe0ff */
[----:B------:R-:W-:Y:S01]  /*11b0*/  LOP3.LUT R25, R25, 0xff800000, RZ, 0xc0, !PT ;  /* 0xff80000019197812 */ /* 0x000fe200078ec0ff */
[----:B0-----:R-:W-:Y:S01]  /*11c0*/  FMUL.FTZ R26, R19, -1.4426950216293334961 ;  /* 0xbfb8aa3b131a7820 */ /* 0x001fe20000410000 */
[----:B------:R-:W0:Y:S02]  /*11d0*/  MUFU.EX2 R28, R28 ;  /* 0x0000001c001c7308 */ /* 0x000e240000000800 */
[----:B------:R-:W-:Y:S02]  /*11e0*/  IADD3 R27, -R25, 0x40800000, RZ ;  /* 0x40800000191b7810 */ /* 0x000fe40007ffe1ff */
[-C--:B------:R-:W-:Y:S02]  /*11f0*/  IADD3 R29, R22, -R25.reuse, RZ ;  /* 0x80000019161d7210 */ /* 0x080fe40007ffe0ff */
[----:B------:R-:W-:Y:S01]  /*1200*/  I2FP.F32.S32 R25, R25 ;  /* 0x0000001900197245 */ /* 0x000fe20000201400 */
[----:B------:R-:W-:Y:S01]  /*1210*/  FFMA.FTZ R20, R27, R20, -1 ;  /* 0xbf8000001b147423 */ /* 0x000fe20000010014 */
[----:B------:R-:W2:Y:S01]  /*1220*/  MUFU.EX2 R26, R26 ;  /* 0x0000001a001a7308 */ /* 0x000ea20000000800 */
[----:B-1----:R-:W-:-:S02]  /*1230*/  FMUL.FTZ R15, R24, R15 ;  /* 0x0000000f180f7220 */ /* 0x002fc40000410000 */
[----:B------:R-:W-:Y:S01]  /*1240*/  FADD.FTZ R29, R29, R20 ;  /* 0x000000141d1d7221 */ /* 0x000fe20000010000 */
[----:B------:R-:W-:-:S03]  /*1250*/  FMUL.FTZ R25, R25, 1.1920928955078125e-07 ;  /* 0x3400000019197820 */ /* 0x000fc60000410000 */
[C---:B------:R-:W-:Y:S01]  /*1260*/  FFMA.FTZ R2, R29.reuse, -R2, 0.10546888411045074463 ;  /* 0x3dd800121d027423 */ /* 0x040fe20000010802 */
[----:B------:R-:W1:Y:S01]  /*1270*/  MUFU.TANH R16, R16 ;  /* 0x0000001000107308 */ /* 0x000e620000002400 */
[----:B0-----:R-:W-:Y:S02]  /*1280*/  FADD.FTZ R27, R28, 1 ;  /* 0x3f8000001c1b7421 */ /* 0x001fe40000010000 */
[----:B------:R-:W-:-:S04]  /*1290*/  FFMA.FTZ R2, R29, R2, -0.13229703903198242188 ;  /* 0xbe0778e01d027423 */ /* 0x000fc80000010002 */
[C---:B------:R-:W-:Y:S01]  /*12a0*/  FFMA.FTZ R2, R29.reuse, R2, 0.14491446316242218018 ;  /* 0x3e1464751d027423 */ /* 0x040fe20000010002 */
[----:B------:R-:W0:Y:S01]  /*12b0*/  MUFU.RCP R27, R27 ;  /* 0x0000001b001b7308 */ /* 0x000e220000001000 */
[----:B--2---:R-:W-:Y:S02]  /*12c0*/  FADD.FTZ R20, R26, 1 ;  /* 0x3f8000001a147421 */ /* 0x004fe40000010000 */
[----:B------:R-:W-:-:S04]  /*12d0*/  FFMA.FTZ R26, R29, R2, -0.16641564667224884033 ;  /* 0xbe2a68dd1d1a7423 */ /* 0x000fc80000010002 */
[C---:B------:R-:W-:Y:S01]  /*12e0*/  FFMA.FTZ R26, R29.reuse, R26, 0.19988867640495300293 ;  /* 0x3e4caf9e1d1a7423 */ /* 0x040fe2000001001a */
[----:B------:R-:W2:Y:S03]  /*12f0*/  MUFU.RCP R20, R20 ;  /* 0x0000001400147308 */ /* 0x000ea60000001000 */
[----:B------:R-:W-:-:S04]  /*1300*/  FFMA.FTZ R26, R29, R26, -0.25000196695327758789 ;  /* 0xbe8000421d1a7423 */ /* 0x000fc8000001001a */
[C---:B------:R-:W-:Y:S01]  /*1310*/  FFMA.FTZ R26, R29.reuse, R26, 0.33333510160446166992 ;  /* 0x3eaaaae61d1a7423 */ /* 0x040fe2000001001a */
[----:B------:R3:W4:Y:S03]  /*1320*/  MUFU.TANH R24, R23 ;  /* 0x0000001700187308 */ /* 0x0007260000002400 */
[----:B------:R-:W-:-:S04]  /*1330*/  FFMA.FTZ R26, R29, R26, -0.5 ;  /* 0xbf0000001d1a7423 */ /* 0x000fc8000001001a */
[C---:B------:R-:W-:Y:S01]  /*1340*/  FMUL.FTZ R26, R29.reuse, R26 ;  /* 0x0000001a1d1a7220 */ /* 0x040fe20000410000 */
[----:B------:R-:W0:Y:S03]  /*1350*/  MUFU.TANH R14, R14 ;  /* 0x0000000e000e7308 */ /* 0x000e260000002400 */
[----:B------:R-:W-:-:S04]  /*1360*/  FFMA.FTZ R26, R29, R26, R29 ;  /* 0x0000001a1d1a7223 */ /* 0x000fc8000001001d */
[----:B------:R-:W-:Y:S01]  /*1370*/  FFMA.FTZ R26, R25, 0.69314718246459960938, R26 ;  /* 0x3f317218191a7823 */ /* 0x000fe2000001001a */
        /* <DEDUP_REMOVED lines=9> */
.L_x_2070:
[----:B------:R-:W-:Y:S05]  /*1410*/  BSYNC B0 ;  /* 0x0000000000007941 */ /* 0x000fea0003800000 */
.L_x_2069:
[----:B------:R-:W-:Y:S01]  /*1420*/  FFMA.FTZ R17, -R16, R16, 1 ;  /* 0x3f80000010117423 */ /* 0x000fe20000010110 */
[----:B------:R-:W1:Y:S01]  /*1430*/  MUFU.TANH R22, R26 ;  /* 0x0000001a00167308 */ /* 0x000e620000002400 */
[----:B------:R-:W-:Y:S01]  /*1440*/  FFMA.FTZ R23, -R24, R24, 1 ;  /* 0x3f80000018177423 */ /* 0x000fe20000010118 */
[----:B0-----:R-:W-:Y:S01]  /*1450*/  FFMA.FTZ R25, -R14, R14, 1 ;  /* 0x3f8000000e197423 */ /* 0x001fe2000001010e */
[----:B------:R-:W-:Y:S01]  /*1460*/  FFMA.FTZ R5, R17, R5, R16 ;  /* 0x0000000511057223 */ /* 0x000fe20000010010 */
[----:B------:R-:W-:Y:S01]  /*1470*/  FMUL.FTZ R12, R12, R27 ;  /* 0x0000001b0c0c7220 */ /* 0x000fe20000410000 */
[----:B------:R-:W0:Y:S01]  /*1480*/  LDC.64 R16, c[0x0][0x218] ;  /* 0x00008600ff107b82 */ /* 0x000e220000000a00 */
[----:B------:R-:W-:Y:S01]  /*1490*/  FFMA.FTZ R3, R23, R3, R24 ;  /* 0x0000000317037223 */ /* 0x000fe20000010018 */
[----:B------:R-:W-:Y:S01]  /*14a0*/  FFMA.FTZ R7, R25, R7, R14 ;  /* 0x0000000719077223 */ /* 0x000fe2000001000e */
[----:B------:R-:W-:Y:S01]  /*14b0*/  FFMA.FTZ R23, -R2, R2, 1 ;  /* 0x3f80000002177423 */ /* 0x000fe20000010102 */
[----:B------:R-:W-:Y:S01]  /*14c0*/  FFMA.FTZ R14, -R21, R21, 1 ;  /* 0x3f800000150e7423 */ /* 0x000fe20000010115 */
[----:B------:R-:W-:Y:S01]  /*14d0*/  FFMA.FTZ R25, -R18, R18, 1 ;  /* 0x3f80000012197423 */ /* 0x000fe20000010112 */
[----:B------:R-:W-:Y:S01]  /*14e0*/  FMUL.FTZ R19, R19, R20 ;  /* 0x0000001413137220 */ /* 0x000fe20000410000 */
[----:B------:R-:W-:Y:S01]  /*14f0*/  FFMA.FTZ R13, R23, R13, R2 ;  /* 0x0000000d170d7223 */ /* 0x000fe20000010002 */
[----:B------:R-:W-:Y:S01]  /*1500*/  FFMA.FTZ R12, R14, R12, R21 ;  /* 0x0000000c0e0c7223 */ /* 0x000fe20000010015 */
[----:B------:R-:W-:Y:S01]  /*1510*/  FFMA.FTZ R15, R25, R15, R18 ;  /* 0x0000000f190f7223 */ /* 0x000fe20000010012 */
[----:B-----5:R-:W-:-:S02]  /*1520*/  HADD2.F32 R21, -RZ, R8.H0_H0 ;  /* 0x20000008ff157230 */ /* 0x020fc40000004100 */
[----:B-1----:R-:W-:Y:S01]  /*1530*/  FFMA.FTZ R27, -R22, R22, 1 ;  /* 0x3f800000161b7423 */ /* 0x002fe20000010116 */
[--C-:B------:R-:W-:Y:S02]  /*1540*/  HADD2.F32 R2, -RZ, R9.reuse.H0_H0 ;  /* 0x20000009ff027230 */ /* 0x100fe40000004100 */
[----:B------:R-:W-:Y:S02]  /*1550*/  HADD2.F32 R8, -RZ, R8.H1_H1 ;  /* 0x30000008ff087230 */ /* 0x000fe40000004100 */
[----:B------:R-:W-:Y:S01]  /*1560*/  FFMA.FTZ R19, R27, R19, R22 ;  /* 0x000000131b137223 */ /* 0x000fe20000010016 */
[----:B------:R-:W-:Y:S02]  /*1570*/  HADD2.F32 R14, -RZ, R9.H1_H1 ;  /* 0x30000009ff0e7230 */ /* 0x000fe40000004100 */
[----:B------:R-:W-:Y:S01]  /*1580*/  FMUL.FTZ R2, R2, R3 ;  /* 0x0000000302027220 */ /* 0x000fe20000410000 */
[--C-:B------:R-:W-:Y:S02]  /*1590*/  HADD2.F32 R18, -RZ, R10.reuse.H0_H0 ;  /* 0x2000000aff127230 */ /* 0x100fe40000004100 */
[----:B------:R-:W-:Y:S01]  /*15a0*/  FMUL.FTZ R6, R21, R6 ;  /* 0x0000000615067220 */ /* 0x000fe20000410000 */
[----:B------:R-:W-:-:S02]  /*15b0*/  HADD2.F32 R10, -RZ, R10.H1_H1 ;  /* 0x3000000aff0a7230 */ /* 0x000fc40000004100 */
[----:B------:R-:W-:Y:S01]  /*15c0*/  FMUL.FTZ R5, R8, R5 ;  /* 0x0000000508057220 */ /* 0x000fe20000410000 */
[--C-:B------:R-:W-:Y:S02]  /*15d0*/  HADD2.F32 R9, -RZ, R11.reuse.H0_H0 ;  /* 0x2000000bff097230 */ /* 0x100fe40000004100 */
[----:B------:R-:W-:Y:S01]  /*15e0*/  FMUL.FTZ R3, R14, R7 ;  /* 0x000000070e037220 */ /* 0x000fe20000410000 */
[----:B------:R-:W-:Y:S02]  /*15f0*/  HADD2.F32 R20, -RZ, R11.H1_H1 ;  /* 0x3000000bff147230 */ /* 0x000fe40000004100 */
[----:B------:R-:W-:Y:S01]  /*1600*/  FMUL.FTZ R13, R18, R13 ;  /* 0x0000000d120d7220 */ /* 0x000fe20000410000 */
[----:B0-----:R-:W-:-:S04]  /*1610*/  IMAD.WIDE.U32 R16, R4, 0x2, R16 ;  /* 0x0000000204107825 */ /* 0x001fc800078e0010 */
[----:B------:R-:W-:Y:S01]  /*1620*/  FMUL.FTZ R10, R10, R15 ;  /* 0x0000000f0a0a7220 */ /* 0x000fe20000410000 */
[----:B------:R-:W-:Y:S01]  /*1630*/  FMUL.FTZ R12, R9, R12 ;  /* 0x0000000c090c7220 */ /* 0x000fe20000410000 */
[----:B------:R-:W-:Y:S01]  /*1640*/  FMUL.FTZ R7, R20, R19 ;  /* 0x0000001314077220 */ /* 0x000fe20000410000 */
[----:B------:R-:W-:Y:S01]  /*1650*/  F2FP.F16.F32.PACK_AB R4, R5, R6 ;  /* 0x000000060504723e */ /* 0x000fe200000000ff */
[----:B------:R-:W-:Y:S01]  /*1660*/  IMAD.WIDE R16, R0, 0x10, R16 ;  /* 0x0000001000107825 */ /* 0x000fe200078e0210 */
[----:B------:R-:W-:Y:S02]  /*1670*/  F2FP.F16.F32.PACK_AB R5, R3, R2 ;  /* 0x000000020305723e */ /* 0x000fe400000000ff */
[----:B------:R-:W-:Y:S02]  /*1680*/  F2FP.F16.F32.PACK_AB R6, R10, R13 ;  /* 0x0000000d0a06723e */ /* 0x000fe400000000ff */
[----:B------:R-:W-:-:S05]  /*1690*/  F2FP.F16.F32.PACK_AB R7, R7, R12 ;  /* 0x0000000c0707723e */ /* 0x000fca00000000ff */
[----:B------:R-:W-:Y:S01]  /*16a0*/  STG.E.128 desc[UR4][R16.64], R4 ;  /* 0x0000000410007986 */ /* 0x000fe2000c101d04 */
[----:B------:R-:W-:Y:S05]  /*16b0*/  EXIT ;  /* 0x000000000000794d */ /* 0x000fea0003800000 */
.L_x_2054:
        /* <DEDUP_REMOVED lines=128> */
.L_x_2074:
[----:B------:R-:W-:Y:S05]  /*1ec0*/  BSYNC B1 ;  /* 0x0000000000017941 */ /* 0x000fea0003800000 */
.L_x_2073:
[----:B------:R-:W0:Y:S01]  /*1ed0*/  MUFU.TANH R15, R15 ;  /* 0x0000000f000f7308 */ /* 0x000e220000002400 */
[----:B-1----:R-:W-:Y:S01]  /*1ee0*/  FMUL.FTZ R17, R8, R17 ;  /* 0x0000001108117220 */ /* 0x002fe20000410000 */
[----:B------:R-:W-:Y:S02]  /*1ef0*/  HADD2.F32 R7, -RZ, R7.H0_H0 ;  /* 0x20000007ff077230 */ /* 0x000fe40000004100 */
[----:B0-----:R-:W-:-:S04]  /*1f00*/  FFMA.FTZ R8, -R15, R15, 1 ;  /* 0x3f8000000f087423 */ /* 0x001fc8000001010f */
[----:B------:R-:W-:-:S04]  /*1f10*/  FFMA.FTZ R8, R8, R17, R15 ;  /* 0x0000001108087223 */ /* 0x000fc8000001000f */
[----:B------:R-:W-:-:S05]  /*1f20*/  FMUL.FTZ R7, R7, R8 ;  /* 0x0000000807077220 */ /* 0x000fca0000410000 */
[----:B------:R-:W-:-:S07]  /*1f30*/  F2FP.F16.F32.PACK_AB R7, RZ, R7 ;  /* 0x00000007ff07723e */ /* 0x000fce00000000ff */
.L_x_2072:
[----:B------:R-:W-:Y:S05]  /*1f40*/  BSYNC B0 ;  /* 0x0000000000007941 */ /* 0x000fea0003800000 */
.L_x_2071:
        /* <DEDUP_REMOVED lines=41> */
.L_x_2078:
[----:B------:R-:W-:Y:S05]  /*21e0*/  BSYNC B1 ;  /* 0x0000000000017941 */ /* 0x000fea0003800000 */
.L_x_2077:
[----:B------:R-:W0:Y:S01]  /*21f0*/  MUFU.TANH R15, R15 ;  /* 0x0000000f000f7308 */ /* 0x000e220000002400 */
[----:B-1----:R-:W-:Y:S01]  /*2200*/  FMUL.FTZ R17, R10, R17 ;  /* 0x000000110a117220 */ /* 0x002fe20000410000 */
[----:B------:R-:W-:Y:S02]  /*2210*/  HADD2.F32 R9, -RZ, R9.H0_H0 ;  /* 0x20000009ff097230 */ /* 0x000fe40000004100 */
[----:B0-----:R-:W-:-:S04]  /*2220*/  FFMA.FTZ R10, -R15, R15, 1 ;  /* 0x3f8000000f0a7423 */ /* 0x001fc8000001010f */
[----:B------:R-:W-:-:S04]  /*2230*/  FFMA.FTZ R10, R10, R17, R15 ;  /* 0x000000110a0a7223 */ /* 0x000fc8000001000f */
[----:B------:R-:W-:-:S05]  /*2240*/  FMUL.FTZ R9, R9, R10 ;  /* 0x0000000a09097220 */ /* 0x000fca0000410000 */
[----:B------:R-:W-:-:S07]  /*2250*/  F2FP.F16.F32.PACK_AB R9, RZ, R9 ;  /* 0x00000009ff09723e */ /* 0x000fce00000000ff */
.L_x_2076:
[----:B------:R-:W-:Y:S05]  /*2260*/  BSYNC B0 ;  /* 0x0000000000007941 */ /* 0x000fea0003800000 */
.L_x_2075:
        /* <DEDUP_REMOVED lines=41> */
.L_x_2082:
[----:B------:R-:W-:Y:S05]  /*2500*/  BSYNC B1 ;  /* 0x0000000000017941 */ /* 0x000fea0003800000 */
.L_x_2081:
[----:B------:R-:W0:Y:S01]  /*2510*/  MUFU.TANH R14, R14 ;  /* 0x0000000e000e7308 */ /* 0x000e220000002400 */
[----:B-1----:R-:W-:Y:S01]  /*2520*/  FMUL.FTZ R17, R20, R17 ;  /* 0x0000001114117220 */ /* 0x002fe20000410000 */
[----:B------:R-:W-:Y:S02]  /*2530*/  HADD2.F32 R10, -RZ, R11.H0_H0 ;  /* 0x2000000bff0a7230 */ /* 0x000fe40000004100 */
[----:B0-----:R-:W-:-:S04]  /*2540*/  FFMA.FTZ R15, -R14, R14, 1 ;  /* 0x3f8000000e0f7423 */ /* 0x001fc8000001010e */
[----:B------:R-:W-:-:S04]  /*2550*/  FFMA.FTZ R15, R15, R17, R14 ;  /* 0x000000110f0f7223 */ /* 0x000fc8000001000e */
[----:B------:R-:W-:-:S05]  /*2560*/  FMUL.FTZ R10, R10, R15 ;  /* 0x0000000f0a0a7220 */ /* 0x000fca0000410000 */
[----:B------:R-:W-:-:S07]  /*2570*/  F2FP.F16.F32.PACK_AB R10, RZ, R10 ;  /* 0x0000000aff0a723e */ /* 0x000fce00000000ff */
.L_x_2080:
[----:B------:R-:W-:Y:S05]  /*2580*/  BSYNC B0 ;  /* 0x0000000000007941 */ /* 0x000fea0003800000 */
.L_x_2079:
        /* <DEDUP_REMOVED lines=41> */
.L_x_2086:
[----:B------:R-:W-:Y:S05]  /*2820*/  BSYNC B1 ;  /* 0x0000000000017941 */ /* 0x000fea0003800000 */
.L_x_2085:
[----:B------:R-:W1:Y:S01]  /*2830*/  MUFU.TANH R14, R14 ;  /* 0x0000000e000e7308 */ /* 0x000e620000002400 */
[----:B0-----:R-:W-:Y:S01]  /*2840*/  FMUL.FTZ R17, R24, R17 ;  /* 0x0000001118117220 */ /* 0x001fe20000410000 */
[----:B------:R-:W-:Y:S02]  /*2850*/  HADD2.F32 R16, -RZ, R21.H0_H0 ;  /* 0x20000015ff107230 */ /* 0x000fe40000004100 */
[----:B-1----:R-:W-:-:S04]  /*2860*/  FFMA.FTZ R11, -R14, R14, 1 ;  /* 0x3f8000000e0b7423 */ /* 0x002fc8000001010e */
[----:B------:R-:W-:-:S04]  /*2870*/  FFMA.FTZ R11, R11, R17, R14 ;  /* 0x000000110b0b7223 */ /* 0x000fc8000001000e */
[----:B------:R-:W-:-:S05]  /*2880*/  FMUL.FTZ R11, R16, R11 ;  /* 0x0000000b100b7220 */ /* 0x000fca0000410000 */
[----:B------:R-:W-:-:S07]  /*2890*/  F2FP.F16.F32.PACK_AB R11, RZ, R11 ;  /* 0x0000000bff0b723e */ /* 0x000fce00000000ff */
.L_x_2084:
[----:B------:R-:W-:Y:S05]  /*28a0*/  BSYNC B0 ;  /* 0x0000000000007941 */ /* 0x000fea0003800000 */
.L_x_2083:
        /* <DEDUP_REMOVED lines=41> */
.L_x_2090:
[----:B------:R-:W-:Y:S05]  /*2b40*/  BSYNC B1 ;  /* 0x0000000000017941 */ /* 0x000fea0003800000 */
.L_x_2089:
[----:B------:R-:W0:Y:S01]  /*2b50*/  MUFU.TANH R15, R15 ;  /* 0x0000000f000f7308 */ /* 0x000e220000002400 */
[----:B------:R-:W-:Y:S01]  /*2b60*/  FMUL.FTZ R19, R0, R19 ;  /* 0x0000001300137220 */ /* 0x000fe20000410000 */
[----:B------:R-:W-:Y:S02]  /*2b70*/  HADD2.F32 R25, -RZ, R25.H0_H0 ;  /* 0x20000019ff197230 */ /* 0x000fe40000004100 */
[----:B0-----:R-:W-:-:S04]  /*2b80*/  FFMA.FTZ R0, -R15, R15, 1 ;  /* 0x3f8000000f007423 */ /* 0x001fc8000001010f */
[----:B------:R-:W-:-:S04]  /*2b90*/  FFMA.FTZ R0, R0, R19, R15 ;  /* 0x0000001300007223 */ /* 0x000fc8000001000f */
[----:B------:R-:W-:-:S05]  /*2ba0*/  FMUL.FTZ R0, R25, R0 ;  /* 0x0000000019007220 */ /* 0x000fca0000410000 */
[----:B------:R-:W-:-:S07]  /*2bb0*/  F2FP.F16.F32.PACK_AB R0, RZ, R0 ;  /* 0x00000000ff00723e */ /* 0x000fce00000000ff */
.L_x_2088:
[----:B------:R-:W-:Y:S05]  /*2bc0*/  BSYNC B0 ;  /* 0x0000000000007941 */ /* 0x000fea0003800000 */
.L_x_2087:
        /* <DEDUP_REMOVED lines=41> */
.L_x_2094:
[----:B------:R-:W-:Y:S05]  /*2e60*/  BSYNC B1 ;  /* 0x0000000000017941 */ /* 0x000fea0003800000 */
.L_x_2093:
[----:B------:R-:W0:Y:S01]  /*2e70*/  MUFU.TANH R15, R15 ;  /* 0x0000000f000f7308 */ /* 0x000e220000002400 */
[----:B------:R-:W-:Y:S01]  /*2e80*/  FMUL.FTZ R19, R2, R19 ;  /* 0x0000001302137220 */ /* 0x000fe20000410000 */
[----:B------:R-:W-:Y:S02]  /*2e90*/  HADD2.F32 R3, -RZ, R3.H0_H0 ;  /* 0x20000003ff037230 */ /* 0x000fe40000004100 */
[----:B0-----:R-:W-:-:S04]  /*2ea0*/  FFMA.FTZ R2, -R15, R15, 1 ;  /* 0x3f8000000f027423 */ /* 0x001fc8000001010f */
[----:B------:R-:W-:-:S04]  /*2eb0*/  FFMA.FTZ R2, R2, R19, R15 ;  /* 0x0000001302027223 */ /* 0x000fc8000001000f */
[----:B------:R-:W-:-:S05]  /*2ec0*/  FMUL.FTZ R2, R3, R2 ;  /* 0x0000000203027220 */ /* 0x000fca0000410000 */
[----:B------:R-:W-:-:S07]  /*2ed0*/  F2FP.F16.F32.PACK_AB R2, RZ, R2 ;  /* 0x00000002ff02723e */ /* 0x000fce00000000ff */
.L_x_2092:
[----:B------:R-:W-:Y:S05]  /*2ee0*/  BSYNC B0 ;  /* 0x0000000000007941 */ /* 0x000fea0003800000 */
.L_x_2091:
        /* <DEDUP_REMOVED lines=41> */
.L_x_2098:
[----:B------:R-:W-:Y:S05]  /*3180*/  BSYNC B1 ;  /* 0x0000000000017941 */ /* 0x000fea0003800000 */
.L_x_2097:
[----:B------:R-:W0:Y:S01]  /*3190*/  MUFU.TANH R14, R14 ;  /* 0x0000000e000e7308 */ /* 0x000e220000002400 */
[----:B------:R-:W-:Y:S01]  /*31a0*/  FMUL.FTZ R19, R22, R19 ;  /* 0x0000001316137220 */ /* 0x000fe20000410000 */
[----:B------:R-:W-:Y:S02]  /*31b0*/  HADD2.F32 R26, -RZ, R26.H0_H0 ;  /* 0x2000001aff1a7230 */ /* 0x000fe40000004100 */
[----:B0-----:R-:W-:-:S04]  /*31c0*/  FFMA.FTZ R3, -R14, R14, 1 ;  /* 0x3f8000000e037423 */ /* 0x001fc8000001010e */
[----:B------:R-:W-:-:S04]  /*31d0*/  FFMA.FTZ R3, R3, R19, R14 ;  /* 0x0000001303037223 */ /* 0x000fc8000001000e */
[----:B------:R-:W-:-:S05]  /*31e0*/  FMUL.FTZ R3, R26, R3 ;  /* 0x000000031a037220 */ /* 0x000fca0000410000 */
[----:B------:R-:W-:-:S07]  /*31f0*/  F2FP.F16.F32.PACK_AB R3, RZ, R3 ;  /* 0x00000003ff03723e */ /* 0x000fce00000000ff */
.L_x_2096:
[----:B------:R-:W-:Y:S05]  /*3200*/  BSYNC B0 ;  /* 0x0000000000007941 */ /* 0x000fea0003800000 */
.L_x_2095:
        /* <DEDUP_REMOVED lines=41> */
.L_x_2102:
[----:B------:R-:W-:Y:S05]  /*34a0*/  BSYNC B1 ;  /* 0x0000000000017941 */ /* 0x000fea0003800000 */
.L_x_2101:
[----:B------:R-:W0:Y:S01]  /*34b0*/  MUFU.TANH R15, R15 ;  /* 0x0000000f000f7308 */ /* 0x000e220000002400 */
[----:B------:R-:W-:Y:S01]  /*34c0*/  FMUL.FTZ R19, R12, R19 ;  /* 0x000000130c137220 */ /* 0x000fe20000410000 */
[----:B------:R-:W-:Y:S02]  /*34d0*/  HADD2.F32 R13, -RZ, R13.H0_H0 ;  /* 0x2000000dff0d7230 */ /* 0x000fe40000004100 */
[----:B0-----:R-:W-:-:S04]  /*34e0*/  FFMA.FTZ R12, -R15, R15, 1 ;  /* 0x3f8000000f0c7423 */ /* 0x001fc8000001010f */
[----:B------:R-:W-:-:S04]  /*34f0*/  FFMA.FTZ R12, R12, R19, R15 ;  /* 0x000000130c0c7223 */ /* 0x000fc8000001000f */
[----:B------:R-:W-:-:S05]  /*3500*/  FMUL.FTZ R12, R13, R12 ;  /* 0x0000000c0d0c7220 */ /* 0x000fca0000410000 */
[----:B------:R-:W-:-:S07]  /*3510*/  F2FP.F16.F32.PACK_AB R12, RZ, R12 ;  /* 0x0000000cff0c723e */ /* 0x000fce00000000ff */
.L_x_2100:
[----:B------:R-:W-:Y:S05]  /*3520*/  BSYNC B0 ;  /* 0x0000000000007941 */ /* 0x000fea0003800000 */
.L_x_2099:
        /* <DEDUP_REMOVED lines=17> */
.L_x_2105:
[----:B------:R-:W-:-:S13]  /*3640*/  ISETP.GE.AND P0, PT, R6, R5, PT ;  /* 0x000000050600720c */ /* 0x000fda0003f06270 */
[----:B------:R-:W-:Y:S05]  /*3650*/  @P0 BRA `(.L_x_2107) ;  /* 0x0000000000300947 */ /* 0x000fea0003800000 */
[----:B0-----:R-:W0:Y:S01]  /*3660*/  LDC.64 R8, c[0x0][0x218] ;  /* 0x00008600ff087b82 */ /* 0x001e220000000a00 */
[----:B------:R-:W-:Y:S02]  /*3670*/  IADD3 R7, R4, R6, RZ ;  /* 0x0000000604077210 */ /* 0x000fe40007ffe0ff */
[----:B------:R-:W-:-:S03]  /*3680*/  IADD3 R6, R6, 0x80, RZ ;  /* 0x0000008006067810 */ /* 0x000fc60007ffe0ff */
[----:B0-----:R-:W-:-:S05]  /*3690*/  IMAD.WIDE.U32 R8, R7, 0x2, R8 ;  /* 0x0000000207087825 */ /* 0x001fca00078e0008 */
[----:B------:R1:W-:Y:S02]  /*36a0*/  STG.E.U16 desc[UR4][R8.64], R10 ;  /* 0x0000000a08007986 */ /* 0x0003e4000c101504 */
.L_x_2106:
[----:B------:R-:W-:-:S13]  /*36b0*/  ISETP.GE.AND P0, PT, R6, R5, PT ;  /* 0x000000050600720c */ /* 0x000fda0003f06270 */
[----:B------:R-:W-:Y:S05]  /*36c0*/  @P0 BRA `(.L_x_2108) ;  /* 0x0000000000300947 */ /* 0x000fea0003800000 */
[----:B-1----:R-:W1:Y:S01]  /*36d0*/  LDC.64 R8, c[0x0][0x218] ;  /* 0x00008600ff087b82 */ /* 0x002e620000000a00 */
[----:B0-----:R-:W-:Y:S02]  /*36e0*/  IADD3 R7, R4, R6, RZ ;  /* 0x0000000604077210 */ /* 0x001fe40007ffe0ff */
[----:B------:R-:W-:-:S03]  /*36f0*/  IADD3 R6, R6, 0x80, RZ ;  /* 0x0000008006067810 */ /* 0x000fc60007ffe0ff */
[----:B-1----:R-:W-:-:S05]  /*3700*/  IMAD.WIDE.U32 R8, R7, 0x2, R8 ;  /* 0x0000000207087825 */ /* 0x002fca00078e0008 */
[----:B------:R1:W-:Y:S02]  /*3710*/  STG.E.U16 desc[UR4][R8.64], R11 ;  /* 0x0000000b08007986 */ /* 0x0003e4000c101504 */
.L_x_2107:
[----:B------:R-:W-:-:S13]  /*3720*/  ISETP.GE.AND P0, PT, R6, R5, PT ;  /* 0x000000050600720c */ /* 0x000fda0003f06270 */
[----:B------:R-:W-:Y:S05]  /*3730*/  @P0 BRA `(.L_x_2109) ;  /* 0x0000000000340947 */ /* 0x000fea0003800000 */
[----:B01----:R-:W0:Y:S01]  /*3740*/  LDC.64 R8, c[0x0][0x218] ;  /* 0x00008600ff087b82 */ /* 0x003e220000000a00 */
[----:B------:R-:W-:Y:S02]  /*3750*/  IADD3 R7, R4, R6, RZ ;  /* 0x0000000604077210 */ /* 0x000fe40007ffe0ff */
[----:B------:R-:W-:-:S03]  /*3760*/  IADD3 R6, R6, 0x80, RZ ;  /* 0x0000008006067810 */ /* 0x000fc60007ffe0ff */
[----:B0-----:R-:W-:-:S05]  /*3770*/  IMAD.WIDE.U32 R8, R7, 0x2, R8 ;  /* 0x0000000207087825 */ /* 0x001fca00078e0008 */
[----:B------:R2:W-:Y:S02]  /*3780*/  STG.E.U16 desc[UR4][R8.64], R0 ;  /* 0x0000000008007986 */ /* 0x0005e4000c101504 */
.L_x_2108:
        /* <DEDUP_REMOVED lines=8> */
.L_x_2109:
[----:B------:R-:W-:Y:S05]  /*3810*/  BSYNC B1 ;  /* 0x0000000000017941 */ /* 0x000fea0003800000 */
.L_x_2104:
[----:B------:R-:W-:-:S13]  /*3820*/  ISETP.GE.AND P0, PT, R6, R5, PT ;  /* 0x000000050600720c */ /* 0x000fda0003f06270 */
[----:B012---:R-:W0:Y:S01]  /*3830*/  @!P0 LDC.64 R8, c[0x0][0x218] ;  /* 0x00008600ff088b82 */ /* 0x007e220000000a00 */
[----:B------:R-:W-:Y:S02]  /*3840*/  @!P0 IADD3 R7, R4, R6, RZ ;  /* 0x0000000604078210 */ /* 0x000fe40007ffe0ff */
[----:B------:R-:W-:-:S03]  /*3850*/  @!P0 IADD3 R6, R6, 0x80, RZ ;  /* 0x0000008006068810 */ /* 0x000fc60007ffe0ff */
[----:B0-----:R-:W-:-:S05]  /*3860*/  @!P0 IMAD.WIDE.U32 R8, R7, 0x2, R8 ;  /* 0x0000000207088825 */ /* 0x001fca00078e0008 */
[----:B------:R3:W-:Y:S02]  /*3870*/  @!P0 STG.E.U16 desc[UR4][R8.64], R3 ;  /* 0x0000000308008986 */ /* 0x0007e4000c101504 */
.L_x_2110:
[----:B------:R-:W-:Y:S05]  /*3880*/  BSYNC B0 ;  /* 0x0000000000007941 */ /* 0x000fea0003800000 */
.L_x_2103:
        /* <DEDUP_REMOVED lines=8> */
.L_x_2111:
        /* <DEDUP_REMOVED lines=15> */
.L_x_8587:


//--------------------- .text._ZN2at6native18elementwise_kernelILi128ELi4EZNS0_15gpu_kernel_implIZZZNS0_61_GLOBAL__N__b29612f4_23_ActivationMishKernel_cu_f5210f67_354820mish_backward_kernelERNS_14TensorIteratorEENKUlvE_clEvENKUlvE0_clEvEUlffE_EEvRNS_18TensorIteratorBaseERKT_EUliE_EEviT1_ --------------------------
	.section	.text._ZN2at6native18elementwise_kernelILi128ELi4EZNS0_15gpu_kernel_implIZZZNS0_61_GLOBAL__N__b29612f4_23_ActivationMishKernel_cu_f5210f67_354820mish_backward_kernelERNS_14TensorIteratorEENKUlvE_clEvENKUlvE0_clEvEUlffE_EEvRNS_18TensorIteratorBaseERKT_EUliE_EEviT1_,"ax",@progbits
	.align	128
        .global         _ZN2at6native18elementwise_kernelILi128ELi4EZNS0_15gpu_kernel_implIZZZNS0_61_GLOBAL__N__b29612f4_23_ActivationMishKernel_cu_f5210f67_354820mish_backward_kernelERNS_14TensorIteratorEENKUlvE_clEvENKUlvE0_clEvEUlffE_EEvRNS_18TensorIteratorBaseERKT_EUliE_EEviT1_
        .type           _ZN2at6native18elementwise_kernelILi128ELi4EZNS0_15gpu_kernel_implIZZZNS0_61_GLOBAL__N__b29612f4_23_ActivationMishKernel_cu_f5210f67_354820mish_backward_kernelERNS_14TensorIteratorEENKUlvE_clEvENKUlvE0_clEvEUlffE_EEvRNS_18TensorIteratorBaseERKT_EUliE_EEviT1_,@function
        .size           _ZN2at6native18elementwise_kernelILi128ELi4EZNS0_15gpu_kernel_implIZZZNS0_61_GLOBAL__N__b29612f4_23_ActivationMishKernel_cu_f5210f67_354820mish_backward_kernelERNS_14TensorIteratorEENKUlvE_clEvENKUlvE0_clEvEUlffE_EEvRNS_18TensorIteratorBaseERKT_EUliE_EEviT1_,(.L_x_8588 - _ZN2at6native18elementwise_kernelILi128ELi4EZNS0_15gpu_kernel_implIZZZNS0_61_GLOBAL__N__b29612f4_23_ActivationMishKernel_cu_f5210f67_354820mish_backward_kernelERNS_14TensorIteratorEENKUlvE_clEvENKUlvE0_clEvEUlffE_EEvRNS_18TensorIteratorBaseERKT_EUliE_EEviT1_)
        .other          _ZN2at6native18elementwise_kernelILi128ELi4EZNS0_15gpu_kernel_implIZZZNS0_61_GLOBAL__N__b29612f4_23_ActivationMishKernel_cu_f5210f67_354820mish_backward_kernelERNS_14TensorIteratorEENKUlvE_clEvENKUlvE0_clEvEUlffE_EEvRNS_18TensorIteratorBaseERKT_EUliE_EEviT1_,@"STO_CUDA_ENTRY STV_DEFAULT"
_ZN2at6native18elementwise_kernelILi128ELi4EZNS0_15gpu_kernel_implIZZZNS0_61_GLOBAL__N__b29612f4_23_ActivationMishKernel_cu_f5210f67_354820mish_backward_kernelERNS_14TensorIteratorEENKUlvE_clEvENKUlvE0_clEvEUlffE_EEvRNS_18TensorIteratorBaseERKT_EUliE_EEviT1_:
.text._ZN2at6native18elementwise_kernelILi128ELi4EZNS0_15gpu_kernel_implIZZZNS0_61_GLOBAL__N__b29612f4_23_ActivationMishKernel_cu_f5210f67_354820mish_backward_kernelERNS_14TensorIteratorEENKUlvE_clEvENKUlvE0_clEvEUlffE_EEvRNS_18TensorIteratorBaseERKT_EUliE_EEviT1_:
        /* <DEDUP_REMOVED lines=364> */
.L_x_2114:
[----:B------:R-:W0:Y:S01]  /*16c0*/  LDC.U8 R5, c[0x0][0x492] ;  /* 0x00012480ff057b82 */ /* 0x000e220000000000 */
[----:B------:R-:W-:Y:S01]  /*16d0*/  ULDC.64 UR4, c[0x0][0x478] ;  /* 0x00011e0000047ab9 */ /* 0x000fe20000000a00 */
[----:B------:R-:W-:Y:S01]  /*16e0*/  ULDC.64 UR6, c[0x0][0x480] ;  /* 0x0001200000067ab9 */ /* 0x000fe20000000a00 */
[----:B------:R-:W-:Y:S01]  /*16f0*/  IADD3 R16, P1, R16, UR4, RZ ;  /* 0x0000000410107c10 */ /* 0x000fe2000ff3e0ff */
[----:B------:R-:W-:Y:S01]  /*1700*/  BSSY B6, `(.L_x_2115) ;  /* 0x00000e0000067945 */ /* 0x000fe20003800000 */
        /* <DEDUP_REMOVED lines=15> */
[----:B--2---:R0:W1:Y:S01]  /*1800*/  I2F.S16 R19, R2 ;  /* 0x0000000200137306 */ /* 0x0040620000101400 */
[----:B------:R-:W-:Y:S05]  /*1810*/  BRA `(.L_x_2121) ;  /* 0x0000000c00387947 */ /* 0x000fea0003800000 */
.L_x_2119:
[----:B------:R-:W2:Y:S02]  /*1820*/  LDG.E.U8 R2, desc[UR36][R2.64] ;  /* 0x0000002402027981 */ /* 0x000ea4000c1e1100 */
[----:B--2---:R-:W-:Y:S01]  /*1830*/  I2FP.F32.U32 R19, R2 ;  /* 0x0000000200137245 */ /* 0x004fe20000201000 */
[----:B------:R-:W-:Y:S06]  /*1840*/  BRA `(.L_x_2121) ;  /* 0x0000000c002c7947 */ /* 0x000fec0003800000 */
.L_x_2118:
[----:B------:R-:W-:-:S13]  /*1850*/  ISETP.NE.AND P0, PT, R4, 0x2, PT ;  /* 0x000000020400780c */ /* 0x000fda0003f05270 */
[----:B------:R-:W-:Y:S05]  /*1860*/  @!P0 BRA `(.L_x_2122) ;  /* 0x0000000000288947 */ /* 0x000fea0003800000 */
[----:B------:R-:W-:-:S13]  /*1870*/  ISETP.NE.AND P0, PT, R4, 0x3, PT ;  /* 0x000000030400780c */ /* 0x000fda0003f05270 */
[----:B------:R-:W-:Y:S05]  /*1880*/  @!P0 BRA `(.L_x_2123) ;  /* 0x0000000000148947 */ /* 0x000fea0003800000 */
[----:B------:R-:W-:-:S13]  /*1890*/  ISETP.NE.AND P0, PT, R4, 0x4, PT ;  /* 0x000000040400780c */ /* 0x000fda0003f05270 */
[----:B------:R-:W-:Y:S05]  /*18a0*/  @P0 BRA `(.L_x_2120) ;  /* 0x0000000800b80947 */ /* 0x000fea0003800000 */
[----:B------:R-:W2:Y:S02]  /*18b0*/  LDG.E.64 R2, desc[UR36][R2.64] ;  /* 0x0000002402027981 */ /* 0x000ea4000c1e1b00 */
[----:B--2---:R4:W0:Y:S01]  /*18c0*/  I2F.S64 R19, R2 ;  /* 0x0000000200137312 */ /* 0x0048220000301400 */
[----:B------:R-:W-:Y:S05]  /*18d0*/  BRA `(.L_x_2121) ;  /* 0x0000000c00087947 */ /* 0x000fea0003800000 */
.L_x_2123:
[----:B------:R-:W2:Y:S02]  /*18e0*/  LDG.E R2, desc[UR36][R2.64] ;  /* 0x0000002402027981 */ /* 0x000ea4000c1e1900 */
[----:B--2---:R-:W-:Y:S01]  /*18f0*/  I2FP.F32.S32 R19, R2 ;  /* 0x0000000200137245 */ /* 0x004fe20000201400 */
[----:B------:R-:W-:Y:S06]  /*1900*/  BRA `(.L_x_2121) ;  /* 0x0000000800fc7947 */ /* 0x000fec0003800000 */
.L_x_2122:
[----:B------:R-:W2:Y:S02]  /*1910*/  LDG.E.U16 R2, desc[UR36][R2.64] ;  /* 0x0000002402027981 */ /* 0x000ea4000c1e1500 */
[----:B--2---:R0:W1:Y:S01]  /*1920*/  I2F.S16 R19, R2 ;  /* 0x0000000200137306 */ /* 0x0040620000101400 */
[----:B------:R-:W-:Y:S05]  /*1930*/  BRA `(.L_x_2121) ;  /* 0x0000000800f07947 */ /* 0x000fea0003800000 */
.L_x_2117:
[----:B------:R-:W-:-:S13]  /*1940*/  ISETP.GT.AND P0, PT, R4, 0x6, PT ;  /* 0x000000060400780c */ /* 0x000fda0003f04270 */
[----:B------:R-:W-:Y:S05]  /*1950*/  @P0 BRA `(.L_x_2124) ;  /* 0x0000000000240947 */ /* 0x000fea0003800000 */
[----:B------:R-:W-:-:S13]  /*1960*/  ISETP.NE.AND P0, PT, R4, 0x5, PT ;  /* 0x000000050400780c */ /* 0x000fda0003f05270 */
[----:B------:R-:W-:Y:S05]  /*1970*/  @!P0 BRA `(.L_x_2125) ;  /* 0x0000000000108947 */ /* 0x000fea0003800000 */
[----:B------:R-:W-:-:S13]  /*1980*/  ISETP.NE.AND P0, PT, R4, 0x6, PT ;  /* 0x000000060400780c */ /* 0x000fda0003f05270 */
[----:B------:R-:W-:Y:S05]  /*1990*/  @P0 BRA `(.L_x_2120) ;  /* 0x00000008007c0947 */ /* 0x000fea0003800000 */
[----:B------:R2:W5:Y:S01]  /*19a0*/  LDG.E R19, desc[UR36][R2.64] ;  /* 0x0000002402137981 */ /* 0x000562000c1e1900 */
[----:B------:R-:W-:Y:S05]  /*19b0*/  BRA `(.L_x_2121) ;  /* 0x0000000800d07947 */ /* 0x000fea0003800000 */
.L_x_2125:
[----:B------:R-:W2:Y:S02]  /*19c0*/  LDG.E.U16 R2, desc[UR36][R2.64] ;  /* 0x0000002402027981 */ /* 0x000ea4000c1e1500 */
[----:B--2---:R-:W-:Y:S01]  /*19d0*/  HADD2.F32 R19, -RZ, R2.H0_H0 ;  /* 0x20000002ff137230 */ /* 0x004fe20000004100 */
[----:B------:R-:W-:Y:S06]  /*19e0*/  BRA `(.L_x_2121) ;  /* 0x0000000800c47947 */ /* 0x000fec0003800000 */
.L_x_2124:
[----:B------:R-:W-:-:S13]  /*19f0*/  ISETP.NE.AND P0, PT, R4, 0x7, PT ;  /* 0x000000070400780c */ /* 0x000fda0003f05270 */
[----:B------:R-:W-:Y:S05]  /*1a00*/  @!P0 BRA `(.L_x_2126) ;  /* 0x0000000000248947 */ /* 0x000fea0003800000 */
[----:B------:R-:W-:-:S13]  /*1a10*/  ISETP.NE.AND P0, PT, R4, 0x8, PT ;  /* 0x000000080400780c */ /* 0x000fda0003f05270 */
[----:B------:R-:W-:Y:S05]  /*1a20*/  @!P0 BRA `(.L_x_2127) ;  /* 0x0000000000108947 */ /* 0x000fea0003800000 */
[----:B------:R-:W-:-:S13]  /*1a30*/  ISETP.NE.AND P0, PT, R4, 0x9, PT ;  /* 0x000000090400780c */ /* 0x000fda0003f05270 */
[----:B------:R-:W-:Y:S05]  /*1a40*/  @P0 BRA `(.L_x_2120) ;  /* 0x0000000800500947 */ /* 0x000fea0003800000 */
[----:B------:R3:W5:Y:S01]  /*1a50*/  LDG.E R19, desc[UR36][R2.64] ;  /* 0x0000002402137981 */ /* 0x000762000c1e1900 */
[----:B------:R-:W-:Y:S05]  /*1a60*/  BRA `(.L_x_2121) ;  /* 0x0000000800a47947 */ /* 0x000fea0003800000 */
.L_x_2127:
[----:B------:R-:W2:Y:S02]  /*1a70*/  LDG.E.U16 R2, desc[UR36][R2.64] ;  /* 0x0000002402027981 */ /* 0x000ea4000c1e1500 */
[----:B--2---:R-:W-:Y:S01]  /*1a80*/  HADD2.F32 R19, -RZ, R2.H0_H0 ;  /* 0x20000002ff137230 */ /* 0x004fe20000004100 */
[----:B------:R-:W-:Y:S06]  /*1a90*/  BRA `(.L_x_2121) ;  /* 0x0000000800987947 */ /* 0x000fec0003800000 */
.L_x_2126:
[----:B------:R-:W2:Y:S01]  /*1aa0*/  LDG.E.64 R2, desc[UR36][R2.64] ;  /* 0x0000002402027981 */ /* 0x000ea2000c1e1b00 */
[----:B------:R-:W-:Y:S01]  /*1ab0*/  UMOV UR4, 0xf0000000 ;  /* 0xf000000000047882 */ /* 0x000fe20000000000 */
[----:B------:R-:W-:Y:S01]  /*1ac0*/  UMOV UR5, 0x380fffff ;  /* 0x380fffff00057882 */ /* 0x000fe20000000000 */
[----:B--2---:R-:W0:Y:S01]  /*1ad0*/  F2F.F32.F64 R19, R2 ;  /* 0x0000000200137310 */ /* 0x004e220000301000 */
[----:B------:R-:W-:-:S14]  /*1ae0*/  DSETP.GEU.AND P0, PT, |R2|, UR4, PT ;  /* 0x0000000402007e2a */ /* 0x000fdc000bf0e200 */
[----:B0-----:R-:W-:Y:S01]  /*1af0*/  @!P0 FMUL R19, R19, 1.175494350822287508e-38 ;  /* 0x0080000013138820 */ /* 0x001fe20000400000 */
[----:B------:R-:W-:Y:S06]  /*1b00*/  BRA `(.L_x_2121) ;  /* 0x00000008007c7947 */ /* 0x000fec0003800000 */
.L_x_2116:
        /* <DEDUP_REMOVED lines=10> */
[----:B------:R-:W-:Y:S01]  /*1bb0*/  FSEL R19, RZ, 1, !P0 ;  /* 0x3f800000ff137808 */ /* 0x000fe20004000000 */
[----:B------:R-:W-:Y:S08]  /*1bc0*/  BRA `(.L_x_2121) ;  /* 0x00000008004c7947 */ /* 0x000ff00003800000 */
.L_x_2130:
[----:B------:R-:W2:Y:S01]  /*1bd0*/  LDG.E.64 R2, desc[UR36][R2.64] ;  /* 0x0000002402027981 */ /* 0x000ea2000c1e1b00 */
[----:B------:R-:W-:Y:S01]  /*1be0*/  UMOV UR4, 0xf0000000 ;  /* 0xf000000000047882 */ /* 0x000fe20000000000 */
[----:B------:R-:W-:Y:S01]  /*1bf0*/  UMOV UR5, 0x380fffff ;  /* 0x380fffff00057882 */ /* 0x000fe20000000000 */
[----:B--2---:R-:W0:Y:S01]  /*1c00*/  F2F.F32.F64 R19, R2 ;  /* 0x0000000200137310 */ /* 0x004e220000301000 */
[----:B------:R-:W-:-:S14]  /*1c10*/  DSETP.GEU.AND P0, PT, |R2|, UR4, PT ;  /* 0x0000000402007e2a */ /* 0x000fdc000bf0e200 */
[----:B0-----:R-:W-:Y:S01]  /*1c20*/  @!P0 FMUL R19, R19, 1.175494350822287508e-38 ;  /* 0x0080000013138820 */ /* 0x001fe20000400000 */
[----:B------:R-:W-:Y:S06]  /*1c30*/  BRA `(.L_x_2121) ;  /* 0x0000000800307947 */ /* 0x000fec0003800000 */
.L_x_2129:
        /* <DEDUP_REMOVED lines=16> */
[----:B------:R-:W-:Y:S01]  /*1d40*/  SEL R5, R4, RZ, P0 ;  /* 0x000000ff04057207 */ /* 0x000fe20000000000 */
[----:B------:R-:W-:-:S04]  /*1d50*/  VIADD R4, R0, 0x1000000 ;  /* 0x0100000000047836 */ /* 0x000fc80000000000 */
[----:B------:R-:W-:Y:S01]  /*1d60*/  IMAD R6, R5, R6, 0x3c000000 ;  /* 0x3c00000005067424 */ /* 0x000fe200078e0206 */
[----:B------:R-:W-:Y:S02]  /*1d70*/  SHF.L.U32 R5, R0, R5, RZ ;  /* 0x0000000500057219 */ /* 0x000fe400000006ff */
[----:B------:R-:W-:Y:S02]  /*1d80*/  SHF.R.S32.HI R4, RZ, 0x8, R4 ;  /* 0x00000008ff047819 */ /* 0x000fe40000011404 */
[----:B------:R-:W-:-:S04]  /*1d90*/  LEA.HI R5, R5, R6, RZ, 0x1c ;  /* 0x0000000605057211 */ /* 0x000fc800078fe0ff */
[----:B------:R-:W-:-:S04]  /*1da0*/  LOP3.LUT R5, R5, 0x7f800000, R4, 0xf8, !PT ;  /* 0x7f80000005057812 */ /* 0x000fc800078ef804 */
[----:B------:R-:W-:-:S04]  /*1db0*/  LOP3.LUT R2, R5, R2, RZ, 0x30, !PT ;  /* 0x0000000205027212 */ /* 0x000fc800078e30ff */
[----:B------:R-:W-:Y:S01]  /*1dc0*/  LOP3.LUT R19, R2, 0x80000000, R19, 0xf8, !PT ;  /* 0x8000000002137812 */ /* 0x000fe200078ef813 */
[----:B------:R-:W-:Y:S06]  /*1dd0*/  BRA `(.L_x_2121) ;  /* 0x0000000400c87947 */ /* 0x000fec0003800000 */
.L_x_2132:
        /* <DEDUP_REMOVED lines=11> */
[----:B------:R-:W-:Y:S01]  /*1e90*/  LOP3.LUT R19, R19, 0x80000000, R0, 0xf8, !PT ;  /* 0x8000000013137812 */ /* 0x000fe200078ef800 */
[----:B------:R-:W-:Y:S06]  /*1ea0*/  BRA `(.L_x_2121) ;  /* 0x0000000400947947 */ /* 0x000fec0003800000 */
.L_x_2131:
[----:B------:R-:W2:Y:S02]  /*1eb0*/  LDG.E.U16 R2, desc[UR36][R2.64] ;  /* 0x0000002402027981 */ /* 0x000ea4000c1e1500 */
[----:B--2---:R-:W-:Y:S01]  /*1ec0*/  IMAD.U32 R19, R2, 0x10000, RZ ;  /* 0x0001000002137824 */ /* 0x004fe200078e00ff */
[----:B------:R-:W-:Y:S06]  /*1ed0*/  BRA `(.L_x_2121) ;  /* 0x0000000400887947 */ /* 0x000fec0003800000 */
.L_x_2128:
        /* <DEDUP_REMOVED lines=9> */
[----:B--2---:R-:W-:Y:S01]  /*1f70*/  I2FP.F32.U32 R19, R2 ;  /* 0x0000000200137245 */ /* 0x004fe20000201000 */
[----:B------:R-:W-:Y:S06]  /*1f80*/  BRA `(.L_x_2121) ;  /* 0x00000004005c7947 */ /* 0x000fec0003800000 */
.L_x_2135:
[----:B------:R-:W2:Y:S01]  /*1f90*/  LDG.E.U8 R2, desc[UR36][R2.64] ;  /* 0x0000002402027981 */ /* 0x000ea2000c1e1100 */
        /* <DEDUP_REMOVED lines=19> */
.L_x_2137:
[----:B------:R-:W-:Y:S05]  /*20d0*/  BSYNC B0 ;  /* 0x0000000000007941 */ /* 0x000fea0003800000 */
.L_x_2136:
[----:B------:R-:W-:Y:S01]  /*20e0*/  IMAD.SHL.U32 R2, R2, 0x100000, RZ ;  /* 0x0010000002027824 */ /* 0x000fe200078e00ff */
[----:B------:R-:W-:-:S04]  /*20f0*/  LEA R0, R0, 0x3b800000, 0x17 ;  /* 0x3b80000000007811 */ /* 0x000fc800078eb8ff */
[----:B------:R-:W-:Y:S01]  /*2100*/  LOP3.LUT R19, R0, R2, R19, 0xfe, !PT ;  /* 0x0000000200137212 */ /* 0x000fe200078efe13 */
[----:B------:R-:W-:Y:S06]  /*2110*/  BRA `(.L_x_2121) ;  /* 0x0000000000f87947 */ /* 0x000fec0003800000 */
.L_x_2134:
        /* <DEDUP_REMOVED lines=20> */
.L_x_2139:
[----:B------:R-:W-:Y:S05]  /*2260*/  BSYNC B0 ;  /* 0x0000000000007941 */ /* 0x000fea0003800000 */
.L_x_2138:
[----:B------:R-:W-:Y:S01]  /*2270*/  IMAD.SHL.U32 R2, R2, 0x200000, RZ ;  /* 0x0020000002027824 */ /* 0x000fe200078e00ff */
[----:B------:R-:W-:-:S04]  /*2280*/  LEA R0, R0, 0x37800000, 0x17 ;  /* 0x3780000000007811 */ /* 0x000fc800078eb8ff */
[----:B------:R-:W-:Y:S01]  /*2290*/  LOP3.LUT R19, R0, R2, R19, 0xfe, !PT ;  /* 0x0000000200137212 */ /* 0x000fe200078efe13 */
[----:B------:R-:W-:Y:S06]  /*22a0*/  BRA `(.L_x_2121) ;  /* 0x0000000000947947 */ /* 0x000fec0003800000 */
.L_x_2133:
[----:B------:R-:W-:-:S13]  /*22b0*/  ISETP.NE.AND P0, PT, R4, 0x1c, PT ;  /* 0x0000001c0400780c */ /* 0x000fda0003f05270 */
[----:B------:R-:W-:Y:S05]  /*22c0*/  @!P0 BRA `(.L_x_2140) ;  /* 0x0000000000848947 */ /* 0x000fea0003800000 */
[----:B------:R-:W-:-:S13]  /*22d0*/  ISETP.NE.AND P0, PT, R4, 0x1d, PT ;  /* 0x0000001d0400780c */ /* 0x000fda0003f05270 */
[----:B------:R-:W-:Y:S05]  /*22e0*/  @!P0 BRA `(.L_x_2141) ;  /* 0x0000000000708947 */ /* 0x000fea0003800000 */
[----:B------:R-:W-:-:S13]  /*22f0*/  ISETP.NE.AND P0, PT, R4, 0x2c, PT ;  /* 0x0000002c0400780c */ /* 0x000fda0003f05270 */
[----:B------:R-:W-:Y:S05]  /*2300*/  @P0 BRA `(.L_x_2120) ;  /* 0x0000000000200947 */ /* 0x000fea0003800000 */
[----:B------:R-:W2:Y:S01]  /*2310*/  LDG.E.U8 R2, desc[UR36][R2.64] ;  /* 0x0000002402027981 */ /* 0x000ea2000c1e1100 */
[----:B------:R-:W-:Y:S01]  /*2320*/  IMAD.MOV.U32 R19, RZ, RZ, 0x400000 ;  /* 0x00400000ff137424 */ /* 0x000fe200078e00ff */
[----:B--2---:R-:W-:-:S13]  /*2330*/  ISETP.NE.AND P0, PT, R2, RZ, PT ;  /* 0x000000ff0200720c */ /* 0x004fda0003f05270 */
[----:B------:R-:W-:Y:S05]  /*2340*/  @!P0 BRA `(.L_x_2121) ;  /* 0x00000000006c8947 */ /* 0x000fea0003800000 */
[----:B------:R-:W-:-:S13]  /*2350*/  ISETP.NE.AND P0, PT, R2, 0xff, PT ;  /* 0x000000ff0200780c */ /* 0x000fda0003f05270 */
[----:B------:R-:W-:Y:S02]  /*2360*/  @!P0 IMAD.MOV.U32 R19, RZ, RZ, 0x7f800001 ;  /* 0x7f800001ff138424 */ /* 0x000fe400078e00ff */
[----:B------:R-:W-:Y:S01]  /*2370*/  @P0 IMAD.SHL.U32 R19, R2, 0x800000, RZ ;  /* 0x0080000002130824 */ /* 0x000fe200078e00ff */
[----:B------:R-:W-:Y:S06]  /*2380*/  BRA `(.L_x_2121) ;  /* 0x00000000005c7947 */ /* 0x000fec0003800000 */
.L_x_2120:
        /* <DEDUP_REMOVED lines=16> */
.L_x_2142:
[----:B------:R-:W-:Y:S01]  /*2490*/  IMAD.MOV.U32 R19, RZ, RZ, RZ ;  /* 0x000000ffff137224 */ /* 0x000fe200078e00ff */
[----:B------:R-:W-:Y:S06]  /*24a0*/  BRA `(.L_x_2121) ;  /* 0x0000000000147947 */ /* 0x000fec0003800000 */
.L_x_2141:
[----:B------:R-:W2:Y:S02]  /*24b0*/  LDG.E.64 R2, desc[UR36][R2.64] ;  /* 0x0000002402027981 */ /* 0x000ea4000c1e1b00 */
[----:B--2---:R0:W1:Y:S01]  /*24c0*/  I2F.U64 R19, R2 ;  /* 0x0000000200137312 */ /* 0x0040620000301000 */
[----:B------:R-:W-:Y:S05]  /*24d0*/  BRA `(.L_x_2121) ;  /* 0x0000000000087947 */ /* 0x000fea0003800000 */
.L_x_2140:
[----:B------:R-:W2:Y:S02]  /*24e0*/  LDG.E R2, desc[UR36][R2.64] ;  /* 0x0000002402027981 */ /* 0x000ea4000c1e1900 */
[----:B--2---:R-:W-:-:S07]  /*24f0*/  I2FP.F32.U32 R19, R2 ;  /* 0x0000000200137245 */ /* 0x004fce0000201000 */
.L_x_2121:
[----:B------:R-:W-:Y:S05]  /*2500*/  BSYNC B6 ;  /* 0x0000000000067941 */ /* 0x000fea0003800000 */
.L_x_2115:
[----:B------:R-:W1:Y:S01]  /*2510*/  LDC.U8 R4, c[0x0][0x493] ;  /* 0x000124c0ff047b82 */ /* 0x000e620000000000 */
[----:B------:R-:W-:Y:S01]  /*2520*/  ULDC.64 UR4, c[0x0][0x488] ;  /* 0x0001220000047ab9 */ /* 0x000fe20000000a00 */
[----:B------:R-:W-:Y:S01]  /*2530*/  BSSY B6, `(.L_x_2143) ;  /* 0x00000df000067945 */ /* 0x000fe20003800000 */
[----:B0-234-:R-:W-:-:S05]  /*2540*/  IADD3 R2, P1, R22, UR4, RZ ;  /* 0x0000000416027c10 */ /* 0x01dfca000ff3e0ff */
        /* <DEDUP_REMOVED lines=13> */
[----:B--2---:R-:W0:Y:S01]  /*2620*/  I2F.S16 R0, R0 ;  /* 0x0000000000007306 */ /* 0x004e220000101400 */
[----:B------:R-:W-:Y:S05]  /*2630*/  BRA `(.L_x_2149) ;  /* 0x0000000c00387947 */ /* 0x000fea0003800000 */
.L_x_2147:
[----:B------:R-:W2:Y:S02]  /*2640*/  LDG.E.U8 R0, desc[UR36][R2.64] ;  /* 0x0000002402007981 */ /* 0x000ea4000c1e1100 */
[----:B--2---:R-:W-:Y:S01]  /*2650*/  I2FP.F32.U32 R0, R0 ;  /* 0x0000000000007245 */ /* 0x004fe20000201000 */
[----:B------:R-:W-:Y:S06]  /*2660*/  BRA `(.L_x_2149) ;  /* 0x0000000c002c7947 */ /* 0x000fec0003800000 */
.L_x_2146:
[----:B------:R-:W-:-:S13]  /*2670*/  ISETP.NE.AND P0, PT, R0, 0x2, PT ;  /* 0x000000020000780c */ /* 0x000fda0003f05270 */
[----:B------:R-:W-:Y:S05]  /*2680*/  @!P0 BRA `(.L_x_2150) ;  /* 0x0000000000288947 */ /* 0x000fea0003800000 */
[----:B------:R-:W-:-:S13]  /*2690*/  ISETP.NE.AND P0, PT, R0, 0x3, PT ;  /* 0x000000030000780c */ /* 0x000fda0003f05270 */
[----:B------:R-:W-:Y:S05]  /*26a0*/  @!P0 BRA `(.L_x_2151) ;  /* 0x0000000000148947 */ /* 0x000fea0003800000 */
[----:B------:R-:W-:-:S13]  /*26b0*/  ISETP.NE.AND P0, PT, R0, 0x4, PT ;  /* 0x000000040000780c */ /* 0x000fda0003f05270 */
[----:B------:R-:W-:Y:S05]  /*26c0*/  @P0 BRA `(.L_x_2148) ;  /* 0x0000000800b80947 */ /* 0x000fea0003800000 */
[----:B------:R-:W2:Y:S02]  /*26d0*/  LDG.E.64 R2, desc[UR36][R2.64] ;  /* 0x0000002402027981 */ /* 0x000ea4000c1e1b00 */
[----:B--2---:R0:W1:Y:S01]  /*26e0*/  I2F.S64 R0, R2 ;  /* 0x0000000200007312 */ /* 0x0040620000301400 */
[----:B------:R-:W-:Y:S05]  /*26f0*/  BRA `(.L_x_2149) ;  /* 0x0000000c00087947 */ /* 0x000fea0003800000 */
.L_x_2151:
[----:B------:R-:W2:Y:S02]  /*2700*/  LDG.E R0, desc[UR36][R2.64] ;  /* 0x0000002402007981 */ /* 0x000ea4000c1e1900 */
[----:B--2---:R-:W-:Y:S01]  /*2710*/  I2FP.F32.S32 R0, R0 ;  /* 0x0000000000007245 */ /* 0x004fe20000201400 */
[----:B------:R-:W-:Y:S06]  /*2720*/  BRA `(.L_x_2149) ;  /* 0x0000000800fc7947 */ /* 0x000fec0003800000 */
.L_x_2150:
[----:B------:R-:W2:Y:S02]  /*2730*/  LDG.E.U16 R0, desc[UR36][R2.64] ;  /* 0x0000002402007981 */ /* 0x000ea4000c1e1500 */
[----:B--2---:R-:W4:Y:S01]  /*2740*/  I2F.S16 R0, R0 ;  /* 0x0000000000007306 */ /* 0x004f220000101400 */
[----:B------:R-:W-:Y:S05]  /*2750*/  BRA `(.L_x_2149) ;  /* 0x0000000800f07947 */ /* 0x000fea0003800000 */
.L_x_2145:
        /* <DEDUP_REMOVED lines=8> */
.L_x_2153:
[----:B------:R-:W2:Y:S02]  /*27e0*/  LDG.E.U16 R0, desc[UR36][R2.64] ;  /* 0x0000002402007981 */ /* 0x000ea4000c1e1500 */
[----:B--2---:R-:W-:Y:S01]  /*27f0*/  HADD2.F32 R0, -RZ, R0.H0_H0 ;  /* 0x20000000ff007230 */ /* 0x004fe20000004100 */
[----:B------:R-:W-:Y:S06]  /*2800*/  BRA `(.L_x_2149) ;  /* 0x0000000800c47947 */ /* 0x000fec0003800000 */
.L_x_2152:
        /* <DEDUP_REMOVED lines=8> */
.L_x_2155:
[----:B------:R-:W2:Y:S02]  /*2890*/  LDG.E.U16 R0, desc[UR36][R2.64] ;  /* 0x0000002402007981 */ /* 0x000ea4000c1e1500 */
[----:B--2---:R-:W-:Y:S01]  /*28a0*/  HADD2.F32 R0, -RZ, R0.H0_H0 ;  /* 0x20000000ff007230 */ /* 0x004fe20000004100 */
[----:B------:R-:W-:Y:S06]  /*28b0*/  BRA `(.L_x_2149) ;  /* 0x0000000800987947 */ /* 0x000fec0003800000 */
.L_x_2154:
[----:B------:R-:W2:Y:S01]  /*28c0*/  LDG.E.64 R2, desc[UR36][R2.64] ;  /* 0x0000002402027981 */ /* 0x000ea2000c1e1b00 */
[----:B------:R-:W-:Y:S01]  /*28d0*/  UMOV UR4, 0xf0000000 ;  /* 0xf000000000047882 */ /* 0x000fe20000000000 */
[----:B------:R-:W-:Y:S01]  /*28e0*/  UMOV UR5, 0x380fffff ;  /* 0x380fffff00057882 */ /* 0x000fe20000000000 */
[----:B--2---:R-:W0:Y:S01]  /*28f0*/  F2F.F32.F64 R0, R2 ;  /* 0x0000000200007310 */ /* 0x004e220000301000 */
[----:B------:R-:W-:-:S14]  /*2900*/  DSETP.GEU.AND P0, PT, |R2|, UR4, PT ;  /* 0x0000000402007e2a */ /* 0x000fdc000bf0e200 */
[----:B0-----:R-:W-:Y:S01]  /*2910*/  @!P0 FMUL R0, R0, 1.175494350822287508e-38 ;  /* 0x0080000000008820 */ /* 0x001fe20000400000 */
[----:B------:R-:W-:Y:S06]  /*2920*/  BRA `(.L_x_2149) ;  /* 0x00000008007c7947 */ /* 0x000fec0003800000 */
.L_x_2144:
        /* <DEDUP_REMOVED lines=12> */
.L_x_2158:
[----:B------:R-:W2:Y:S01]  /*29f0*/  LDG.E.64 R2, desc[UR36][R2.64] ;  /* 0x0000002402027981 */ /* 0x000ea2000c1e1b00 */
[----:B------:R-:W-:Y:S01]  /*2a00*/  UMOV UR4, 0xf0000000 ;  /* 0xf000000000047882 */ /* 0x000fe20000000000 */
[----:B------:R-:W-:Y:S01]  /*2a10*/  UMOV UR5, 0x380fffff ;  /* 0x380fffff00057882 */ /* 0x000fe20000000000 */
[----:B--2---:R-:W0:Y:S01]  /*2a20*/  F2F.F32.F64 R0, R2 ;  /* 0x0000000200007310 */ /* 0x004e220000301000 */
[----:B------:R-:W-:-:S14]  /*2a30*/  DSETP.GEU.AND P0, PT, |R2|, UR4, PT ;  /* 0x0000000402007e2a */ /* 0x000fdc000bf0e200 */
[----:B0-----:R-:W-:Y:S01]  /*2a40*/  @!P0 FMUL R0, R0, 1.175494350822287508e-38 ;  /* 0x0080000000008820 */ /* 0x001fe20000400000 */
[----:B------:R-:W-:Y:S06]  /*2a50*/  BRA `(.L_x_2149) ;  /* 0x0000000800307947 */ /* 0x000fec0003800000 */
.L_x_2157:
        /* <DEDUP_REMOVED lines=24> */
[----:B------:R-:W-:Y:S01]  /*2be0*/  LOP3.LUT R0, R5, 0x80000000, R0, 0xf8, !PT ;  /* 0x8000000005007812 */ /* 0x000fe200078ef800 */
[----:B------:R-:W-:Y:S06]  /*2bf0*/  BRA `(.L_x_2149) ;  /* 0x0000000400c87947 */ /* 0x000fec0003800000 */
.L_x_2160:
        /* <DEDUP_REMOVED lines=11> */
[----:B------:R-:W-:Y:S01]  /*2cb0*/  LOP3.LUT R0, R4, 0x80000000, R5, 0xf8, !PT ;  /* 0x8000000004007812 */ /* 0x000fe200078ef805 */
[----:B------:R-:W-:Y:S06]  /*2cc0*/  BRA `(.L_x_2149) ;  /* 0x0000000400947947 */ /* 0x000fec0003800000 */
.L_x_2159:
[----:B------:R-:W2:Y:S02]  /*2cd0*/  LDG.E.U16 R0, desc[UR36][R2.64] ;  /* 0x0000002402007981 */ /* 0x000ea4000c1e1500 */
[----:B--2---:R-:W-:Y:S01]  /*2ce0*/  IMAD.U32 R0, R0, 0x10000, RZ ;  /* 0x0001000000007824 */ /* 0x004fe200078e00ff */
[----:B------:R-:W-:Y:S06]  /*2cf0*/  BRA `(.L_x_2149) ;  /* 0x0000000400887947 */ /* 0x000fec0003800000 */
.L_x_2156:
        /* <DEDUP_REMOVED lines=11> */
.L_x_2163:
        /* <DEDUP_REMOVED lines=20> */
.L_x_2165:
[----:B------:R-:W-:Y:S05]  /*2ef0*/  BSYNC B0 ;  /* 0x0000000000007941 */ /* 0x000fea0003800000 */
.L_x_2164:
[----:B------:R-:W-:Y:S01]  /*2f00*/  LEA R3, R0, 0x3b800000, 0x17 ;  /* 0x3b80000000037811 */ /* 0x000fe200078eb8ff */
[----:B------:R-:W-:-:S05]  /*2f10*/  IMAD.SHL.U32 R0, R2, 0x100000, RZ ;  /* 0x0010000002007824 */ /* 0x000fca00078e00ff */
[----:B------:R-:W-:Y:S01]  /*2f20*/  LOP3.LUT R0, R3, R0, R4, 0xfe, !PT ;  /* 0x0000000003007212 */ /* 0x000fe200078efe04 */
[----:B------:R-:W-:Y:S06]  /*2f30*/  BRA `(.L_x_2149) ;  /* 0x0000000000f87947 */ /* 0x000fec0003800000 */
.L_x_2162:
        /* <DEDUP_REMOVED lines=20> */
.L_x_2167:
[----:B------:R-:W-:Y:S05]  /*3080*/  BSYNC B0 ;  /* 0x0000000000007941 */ /* 0x000fea0003800000 */
.L_x_2166:
[----:B------:R-:W-:Y:S01]  /*3090*/  LEA R3, R0, 0x37800000, 0x17 ;  /* 0x3780000000037811 */ /* 0x000fe200078eb8ff */
[----:B------:R-:W-:-:S05]  /*30a0*/  IMAD.SHL.U32 R0, R2, 0x200000, RZ ;  /* 0x0020000002007824 */ /* 0x000fca00078e00ff */
[----:B------:R-:W-:Y:S01]  /*30b0*/  LOP3.LUT R0, R3, R0, R4, 0xfe, !PT ;  /* 0x0000000003007212 */ /* 0x000fe200078efe04 */
[----:B------:R-:W-:Y:S06]  /*30c0*/  BRA `(.L_x_2149) ;  /* 0x0000000000947947 */ /* 0x000fec0003800000 */
.L_x_2161:
        /* <DEDUP_REMOVED lines=14> */
.L_x_2148:
        /* <DEDUP_REMOVED lines=16> */
.L_x_2170:
[----:B------:R-:W-:Y:S01]  /*32b0*/  IMAD.MOV.U32 R0, RZ, RZ, RZ ;  /* 0x000000ffff007224 */ /* 0x000fe200078e00ff */
[----:B------:R-:W-:Y:S06]  /*32c0*/  BRA `(.L_x_2149) ;  /* 0x0000000000147947 */ /* 0x000fec0003800000 */
.L_x_2169:
[----:B------:R-:W2:Y:S02]  /*32d0*/  LDG.E.64 R2, desc[UR36][R2.64] ;  /* 0x0000002402027981 */ /* 0x000ea4000c1e1b00 */
[----:B--2---:R0:W1:Y:S01]  /*32e0*/  I2F.U64 R0, R2 ;  /* 0x0000000200007312 */ /* 0x0040620000301000 */
[----:B------:R-:W-:Y:S05]  /*32f0*/  BRA `(.L_x_2149) ;  /* 0x0000000000087947 */ /* 0x000fea0003800000 */
.L_x_2168:
[----:B------:R-:W2:Y:S02]  /*3300*/  LDG.E R0, desc[UR36][R2.64] ;  /* 0x0000002402007981 */ /* 0x000ea4000c1e1900 */
[----:B--2---:R-:W-:-:S07]  /*3310*/  I2FP.F32.U32 R0, R0 ;  /* 0x0000000000007245 */ /* 0x004fce0000201000 */
.L_x_2149:
[----:B------:R-:W-:Y:S05]  /*3320*/  BSYNC B6 ;  /* 0x0000000000067941 */ /* 0x000fea0003800000 */
.L_x_2143:
[----:B012345:R-:W-:Y:S01]  /*3330*/  FMUL.FTZ R2, R0, 1.4426950216293334961 ;  /* 0x3fb8aa3b00027820 */ /* 0x03ffe20000410000 */
[----:B------:R-:W-:Y:S01]  /*3340*/  IMAD.MOV.U32 R6, RZ, RZ, 0x3e800000 ;  /* 0x3e800000ff067424 */ /* 0x000fe200078e00ff */
[----:B------:R-:W0:Y:S01]  /*3350*/  LDC.U8 R8, c[0x0][0x491] ;  /* 0x00012440ff087b82 */ /* 0x000e220000000000 */
[----:B------:R-:W-:Y:S01]  /*3360*/  IMAD.MOV.U32 R7, RZ, RZ, 0x3d39bf78 ;  /* 0x3d39bf78ff077424 */ /* 0x000fe200078e00ff */
[----:B------:R-:W-:Y:S02]  /*3370*/  BSSY B0, `(.L_x_2171) ;  /* 0x0000021000007945 */ /* 0x000fe40003800000 */
[----:B------:R-:W1:Y:S02]  /*3380*/  MUFU.EX2 R2, R2 ;  /* 0x0000000200027308 */ /* 0x000e640000000800 */
[C---:B-1----:R-:W-:Y:S01]  /*3390*/  FADD.FTZ.RZ R3, R2.reuse, 1 ;  /* 0x3f80000002037421 */ /* 0x042fe2000001c000 */
        /* <DEDUP_REMOVED lines=10> */
[----:B------:R-:W1:Y:S01]  /*3440*/  MUFU.EX2 R6, R6 ;  /* 0x0000000600067308 */ /* 0x000e620000000800 */
[----:B------:R-:W-:-:S04]  /*3450*/  FFMA.FTZ R5, R4, -R7, 0.10546888411045074463 ;  /* 0x3dd8001204057423 */ /* 0x000fc80000010807 */
[----:B------:R-:W-:-:S04]  /*3460*/  FFMA.FTZ R5, R4, R5, -0.13229703903198242188 ;  /* 0xbe0778e004057423 */ /* 0x000fc80000010005 */
[----:B------:R-:W-:-:S04]  /*3470*/  FFMA.FTZ R5, R4, R5, 0.14491446316242218018 ;  /* 0x3e14647504057423 */ /* 0x000fc80000010005 */
[----:B------:R-:W-:-:S04]  /*3480*/  FFMA.FTZ R5, R4, R5, -0.16641564667224884033 ;  /* 0xbe2a68dd04057423 */ /* 0x000fc80000010005 */
[----:B------:R-:W-:Y:S01]  /*3490*/  FFMA.FTZ R5, R4, R5, 0.19988867640495300293 ;  /* 0x3e4caf9e04057423 */ /* 0x000fe20000010005 */
[----:B-1----:R-:W-:-:S03]  /*34a0*/  FADD.FTZ R7, R6, 1 ;  /* 0x3f80000006077421 */ /* 0x002fc60000010000 */
[----:B------:R-:W-:-:S03]  /*34b0*/  FFMA.FTZ R5, R4, R5, -0.25000196695327758789 ;  /* 0xbe80004204057423 */ /* 0x000fc60000010005 */
[----:B------:R-:W1:Y:S01]  /*34c0*/  MUFU.RCP R7, R7 ;  /* 0x0000000700077308 */ /* 0x000e620000001000 */
        /* <DEDUP_REMOVED lines=11> */
.L_x_2172:
[----:B------:R-:W-:Y:S05]  /*3580*/  BSYNC B0 ;  /* 0x0000000000007941 */ /* 0x000fea0003800000 */
.L_x_2171:
[----:B------:R-:W0:Y:S01]  /*3590*/  MUFU.TANH R3, R3 ;  /* 0x0000000300037308 */ /* 0x000e220000002400 */
[----:B------:R-:W-:Y:S01]  /*35a0*/  PRMT R4, R8, 0x9910, RZ ;  /* 0x0000991008047816 */ /* 0x000fe200000000ff */
[----:B------:R-:W-:-:S03]  /*35b0*/  FMUL.FTZ R7, R7, R0 ;  /* 0x0000000007077220 */ /* 0x000fc60000410000 */
[----:B------:R-:W-:Y:S01]  /*35c0*/  ISETP.GT.AND P0, PT, R4, 0x9, PT ;  /* 0x000000090400780c */ /* 0x000fe20003f04270 */
[----:B0-----:R-:W-:-:S04]  /*35d0*/  FFMA.FTZ R0, -R3, R3, 1 ;  /* 0x3f80000003007423 */ /* 0x001fc80000010103 */
[----:B------:R-:W-:-:S04]  /*35e0*/  FFMA.FTZ R0, R0, R7, R3 ;  /* 0x0000000700007223 */ /* 0x000fc80000010003 */
[----:B------:R-:W-:-:S04]  /*35f0*/  FMUL.FTZ R2, R0, R19 ;  /* 0x0000001300027220 */ /* 0x000fc80000410000 */
        /* <DEDUP_REMOVED lines=9> */
[----:B------:R-:W0:Y:S02]  /*3690*/  F2I.FTZ.TRUNC.NTZ R3, R2 ;  /* 0x0000000200037305 */ /* 0x000e24000021f100 */
[----:B0-----:R0:W-:Y:S01]  /*36a0*/  STG.E.U8 desc[UR36][R16.64], R3 ;  /* 0x0000000310007986 */ /* 0x0011e2000c101124 */
[----:B------:R-:W-:Y:S05]  /*36b0*/  BRA `(.L_x_2178) ;  /* 0x0000000c00507947 */ /* 0x000fea0003800000 */
.L_x_2176:
[----:B------:R-:W0:Y:S02]  /*36c0*/  F2I.S64.TRUNC R2, R2 ;  /* 0x0000000200027311 */ /* 0x000e24000020d900 */
[----:B0-----:R-:W-:-:S05]  /*36d0*/  IMAD.MOV.U32 R5, RZ, RZ, R2 ;  /* 0x000000ffff057224 */ /* 0x001fca00078e0002 */
[----:B------:R0:W-:Y:S01]  /*36e0*/  STG.E.U8 desc[UR36][R16.64], R5 ;  /* 0x0000000510007986 */ /* 0x0001e2000c101124 */
[----:B------:R-:W-:Y:S05]  /*36f0*/  BRA `(.L_x_2178) ;  /* 0x0000000c00407947 */ /* 0x000fea0003800000 */
.L_x_2175:
[----:B------:R-:W-:-:S13]  /*3700*/  ISETP.NE.AND P0, PT, R4, 0x2, PT ;  /* 0x000000020400780c */ /* 0x000fda0003f05270 */
[----:B------:R-:W-:Y:S05]  /*3710*/  @!P0 BRA `(.L_x_2179) ;  /* 0x0000000000288947 */ /* 0x000fea0003800000 */
[----:B------:R-:W-:-:S13]  /*3720*/  ISETP.NE.AND P0, PT, R4, 0x3, PT ;  /* 0x000000030400780c */ /* 0x000fda0003f05270 */
[----:B------:R-:W-:Y:S05]  /*3730*/  @!P0 BRA `(.L_x_2180) ;  /* 0x0000000000148947 */ /* 0x000fea0003800000 */
[----:B------:R-:W-:-:S13]  /*3740*/  ISETP.NE.AND P0, PT, R4, 0x4, PT ;  /* 0x000000040400780c */ /* 0x000fda0003f05270 */
[----:B------:R-:W-:Y:S05]  /*3750*/  @P0 BRA `(.L_x_2177) ;  /* 0x0000000800d00947 */ /* 0x000fea0003800000 */
[----:B------:R-:W0:Y:S02]  /*3760*/  F2I.S64.TRUNC R2, R2 ;  /* 0x0000000200027311 */ /* 0x000e24000020d900 */
[----:B0-----:R0:W-:Y:S01]  /*3770*/  STG.E.64 desc[UR36][R16.64], R2 ;  /* 0x0000000210007986 */ /* 0x0011e2000c101b24 */
[----:B------:R-:W-:Y:S05]  /*3780*/  BRA `(.L_x_2178) ;  /* 0x0000000c001c7947 */ /* 0x000fea0003800000 */
.L_x_2180:
[----:B------:R-:W0:Y:S02]  /*3790*/  F2I.FTZ.TRUNC.NTZ R3, R2 ;  /* 0x0000000200037305 */ /* 0x000e24000021f100 */
[----:B0-----:R0:W-:Y:S01]  /*37a0*/  STG.E desc[UR36][R16.64], R3 ;  /* 0x0000000310007986 */ /* 0x0011e2000c101924 */
[----:B------:R-:W-:Y:S05]  /*37b0*/  BRA `(.L_x_2178) ;  /* 0x0000000c00107947 */ /* 0x000fea0003800000 */
.L_x_2179:
[----:B------:R-:W0:Y:S02]  /*37c0*/  F2I.FTZ.TRUNC.NTZ R3, R2 ;  /* 0x0000000200037305 */ /* 0x000e24000021f100 */
[----:B0-----:R0:W-:Y:S01]  /*37d0*/  STG.E.U16 desc[UR36][R16.64], R3 ;  /* 0x0000000310007986 */ /* 0x0011e2000c101524 */
[----:B------:R-:W-:Y:S05]  /*37e0*/  BRA `(.L_x_2178) ;  /* 0x0000000c00047947 */ /* 0x000fea0003800000 */
.L_x_2174:
[----:B------:R-:W-:-:S13]  /*37f0*/  ISETP.GT.AND P0, PT, R4, 0x6, PT ;  /* 0x000000060400780c */ /* 0x000fda0003f04270 */
[----:B------:R-:W-:Y:S05]  /*3800*/  @P0 BRA `(.L_x_2181) ;  /* 0x0000000000240947 */ /* 0x000fea0003800000 */
[----:B------:R-:W-:-:S13]  /*3810*/  ISETP.NE.AND P0, PT, R4, 0x5, PT ;  /* 0x000000050400780c */ /* 0x000fda0003f05270 */
[----:B------:R-:W-:Y:S05]  /*3820*/  @!P0 BRA `(.L_x_2182) ;  /* 0x0000000000108947 */ /* 0x000fea0003800000 */
[----:B------:R-:W-:-:S13]  /*3830*/  ISETP.NE.AND P0, PT, R4, 0x6, PT ;  /* 0x000000060400780c */ /* 0x000fda0003f05270 */
[----:B------:R-:W-:Y:S05]  /*3840*/  @P0 BRA `(.L_x_2177) ;  /* 0x0000000800940947 */ /* 0x000fea0003800000 */
[----:B------:R0:W-:Y:S01]  /*3850*/  STG.E desc[UR36][R16.64], R2 ;  /* 0x0000000210007986 */ /* 0x0001e2000c101924 */
[----:B------:R-:W-:Y:S05]  /*3860*/  BRA `(.L_x_2178) ;  /* 0x0000000800e47947 */ /* 0x000fea0003800000 */
.L_x_2182:
[----:B------:R-:W-:-:S05]  /*3870*/  F2FP.F16.F32.PACK_AB R2, RZ, R2 ;  /* 0x00000002ff02723e */ /* 0x000fca00000000ff */
[----:B------:R0:W-:Y:S01]  /*3880*/  STG.E.U16 desc[UR36][R16.64], R2 ;  /* 0x0000000210007986 */ /* 0x0001e2000c101524 */
[----:B------:R-:W-:Y:S05]  /*3890*/  BRA `(.L_x_2178) ;  /* 0x0000000800d87947 */ /* 0x000fea0003800000 */
.L_x_2181:
[----:B------:R-:W-:-:S13]  /*38a0*/  ISETP.NE.AND P0, PT, R4, 0x7, PT ;  /* 0x000000070400780c */ /* 0x000fda0003f05270 */
[----:B------:R-:W-:Y:S05]  /*38b0*/  @!P0 BRA `(.L_x_2183) ;  /* 0x00000000002c8947 */ /* 0x000fea0003800000 */
[----:B------:R-:W-:-:S13]  /*38c0*/  ISETP.NE.AND P0, PT, R4, 0x8, PT ;  /* 0x000000080400780c */ /* 0x000fda0003f05270 */
[----:B------:R-:W-:Y:S05]  /*38d0*/  @!P0 BRA `(.L_x_2184) ;  /* 0x0000000000148947 */ /* 0x000fea0003800000 */
[----:B------:R-:W-:-:S13]  /*38e0*/  ISETP.NE.AND P0, PT, R4, 0x9, PT ;  /* 0x000000090400780c */ /* 0x000fda0003f05270 */
[----:B------:R-:W-:Y:S05]  /*38f0*/  @P0 BRA `(.L_x_2177) ;  /* 0x0000000800680947 */ /* 0x000fea0003800000 */
[----:B------:R-:W-:-:S05]  /*3900*/  IMAD.MOV.U32 R3, RZ, RZ, RZ ;  /* 0x000000ffff037224 */ /* 0x000fca00078e00ff */
[----:B------:R0:W-:Y:S01]  /*3910*/  STG.E.64 desc[UR36][R16.64], R2 ;  /* 0x0000000210007986 */ /* 0x0001e2000c101b24 */
[----:B------:R-:W-:Y:S05]  /*3920*/  BRA `(.L_x_2178) ;  /* 0x0000000800b47947 */ /* 0x000fea0003800000 */
.L_x_2184:
[----:B------:R-:W-:-:S04]  /*3930*/  F2FP.F16.F32.PACK_AB R3, RZ, R2 ;  /* 0x00000002ff03723e */ /* 0x000fc800000000ff */
[----:B------:R-:W-:-:S05]  /*3940*/  PRMT R3, R3, 0x5410, RZ ;  /* 0x0000541003037816 */ /* 0x000fca00000000ff */
[----:B------:R0:W-:Y:S01]  /*3950*/  STG.E desc[UR36][R16.64], R3 ;  /* 0x0000000310007986 */ /* 0x0001e2000c101924 */
[----:B------:R-:W-:Y:S05]  /*3960*/  BRA `(.L_x_2178) ;  /* 0x0000000800a47947 */ /* 0x000fea0003800000 */
.L_x_2183:
[----:B------:R-:W-:-:S06]  /*3970*/  FMUL.FTZ R2, R2, 1 ;  /* 0x3f80000002027820 */ /* 0x000fcc0000410000 */
[----:B------:R-:W0:Y:S02]  /*3980*/  F2F.F64.F32 R2, R2 ;  /* 0x0000000200027310 */ /* 0x000e240000201800 */
[----:B0-----:R0:W-:Y:S01]  /*3990*/  STG.E.64 desc[UR36][R16.64], R2 ;  /* 0x0000000210007986 */ /* 0x0011e2000c101b24 */
[----:B------:R-:W-:Y:S05]  /*39a0*/  BRA `(.L_x_2178) ;  /* 0x0000000800947947 */ /* 0x000fea0003800000 */
.L_x_2173:
        /* <DEDUP_REMOVED lines=8> */
[----:B------:R-:W-:-:S04]  /*3a30*/  FSETP.NEU.FTZ.AND P0, PT, R2, RZ, PT ;  /* 0x000000ff0200720b */ /* 0x000fc80003f1d000 */
[----:B------:R-:W-:-:S05]  /*3a40*/  SEL R3, RZ, 0x1, !P0 ;  /* 0x00000001ff037807 */ /* 0x000fca0004000000 */
[----:B------:R0:W-:Y:S01]  /*3a50*/  STG.E.U8 desc[UR36][R16.64], R3 ;  /* 0x0000000310007986 */ /* 0x0001e2000c101124 */
[----:B------:R-:W-:Y:S05]  /*3a60*/  BRA `(.L_x_2178) ;  /* 0x0000000800647947 */ /* 0x000fea0003800000 */
.L_x_2187:
[----:B------:R-:W-:Y:S01]  /*3a70*/  FMUL.FTZ R4, R2, 1 ;  /* 0x3f80000002047820 */ /* 0x000fe20000410000 */
[----:B------:R-:W-:-:S05]  /*3a80*/  CS2R R6, SRZ ;  /* 0x0000000000067805 */ /* 0x000fca000001ff00 */
[----:B------:R-:W0:Y:S02]  /*3a90*/  F2F.F64.F32 R4, R4 ;  /* 0x0000000400047310 */ /* 0x000e240000201800 */
[----:B0-----:R0:W-:Y:S01]  /*3aa0*/  STG.E.128 desc[UR36][R16.64], R4 ;  /* 0x0000000410007986 */ /* 0x0011e2000c101d24 */
[----:B------:R-:W-:Y:S05]  /*3ab0*/  BRA `(.L_x_2178) ;  /* 0x0000000800507947 */ /* 0x000fea0003800000 */
.L_x_2186:
[----:B------:R-:W-:-:S13]  /*3ac0*/  ISETP.NE.AND P0, PT, R4, 0xf, PT ;  /* 0x0000000f0400780c */ /* 0x000fda0003f05270 */
[----:B------:R-:W-:Y:S05]  /*3ad0*/  @!P0 BRA `(.L_x_2188) ;  /* 0x0000000000ac8947 */ /* 0x000fea0003800000 */
[----:B------:R-:W-:-:S13]  /*3ae0*/  ISETP.NE.AND P0, PT, R4, 0x17, PT ;  /* 0x000000170400780c */ /* 0x000fda0003f05270 */
[----:B------:R-:W-:Y:S05]  /*3af0*/  @!P0 BRA `(.L_x_2189) ;  /* 0x0000000000508947 */ /* 0x000fea0003800000 */
[----:B------:R-:W-:-:S13]  /*3b00*/  ISETP.NE.AND P0, PT, R4, 0x18, PT ;  /* 0x000000180400780c */ /* 0x000fda0003f05270 */
[----:B------:R-:W-:Y:S05]  /*3b10*/  @P0 BRA `(.L_x_2177) ;  /* 0x0000000400e00947 */ /* 0x000fea0003800000 */
[C---:B------:R-:W-:Y:S01]  /*3b20*/  LOP3.LUT R4, R2.reuse, 0x7fffffff, RZ, 0xc0, !PT ;  /* 0x7fffffff02047812 */ /* 0x040fe200078ec0ff */
[----:B------:R-:W-:Y:S01]  /*3b30*/  BSSY B0, `(.L_x_2190) ;  /* 0x000000d000007945 */ /* 0x000fe20003800000 */
[----:B------:R-:W-:Y:S02]  /*3b40*/  LOP3.LUT R0, R2, 0x80000000, RZ, 0xc0, !PT ;  /* 0x8000000002007812 */ /* 0x000fe400078ec0ff */
[----:B------:R-:W-:Y:S02]  /*3b50*/  ISETP.GT.U32.AND P0, PT, R4, 0x43efffff, PT ;  /* 0x43efffff0400780c */ /* 0x000fe40003f04070 */
[----:B------:R-:W-:Y:S01]  /*3b60*/  SHF.R.U32.HI R5, RZ, 0x18, R0 ;  /* 0x00000018ff057819 */ /* 0x000fe20000011600 */
[----:B------:R-:W-:-:S10]  /*3b70*/  IMAD.MOV.U32 R0, RZ, RZ, 0x7f ;  /* 0x0000007fff007424 */ /* 0x000fd400078e00ff */
[----:B------:R-:W-:Y:S05]  /*3b80*/  @P0 BRA `(.L_x_2191) ;  /* 0x00000000001c0947 */ /* 0x000fea0003800000 */
[----:B------:R-:W-:-:S13]  /*3b90*/  ISETP.GE.U32.AND P0, PT, R4, 0x3c800000, PT ;  /* 0x3c8000000400780c */ /* 0x000fda0003f06070 */
[----:B------:R-:W-:-:S04]  /*3ba0*/  @P0 SHF.R.U32.HI R0, RZ, 0x14, R2 ;  /* 0x00000014ff000819 */ /* 0x000fc80000011602 */
[----:B------:R-:W-:-:S04]  /*3bb0*/  @P0 LOP3.LUT R3, R0, 0x1, RZ, 0xc0, !PT ;  /* 0x0000000100030812 */ /* 0x000fc800078ec0ff */
[----:B------:R-:W-:Y:S01]  /*3bc0*/  @P0 IADD3 R3, R2, 0x407ffff, R3 ;  /* 0x0407ffff02030810 */ /* 0x000fe20007ffe003 */
[----:B------:R-:W-:-:S03]  /*3bd0*/  @!P0 FADD.FTZ R2, R4, 16384 ;  /* 0x4680000004028421 */ /* 0x000fc60000010000 */
[----:B------:R-:W-:Y:S01]  /*3be0*/  @P0 SHF.R.U32.HI R0, RZ, 0x14, R3 ;  /* 0x00000014ff000819 */ /* 0x000fe20000011603 */
[----:B------:R-:W-:-:S07]  /*3bf0*/  @!P0 VIADD R0, R2, 0xb9800000 ;  /* 0xb980000002008836 */ /* 0x000fce0000000000 */
.L_x_2191:
[----:B------:R-:W-:Y:S05]  /*3c00*/  BSYNC B0 ;  /* 0x0000000000007941 */ /* 0x000fea0003800000 */
.L_x_2190:
[----:B------:R-:W-:-:S05]  /*3c10*/  LOP3.LUT R5, R0, R5, RZ, 0xfc, !PT ;  /* 0x0000000500057212 */ /* 0x000fca00078efcff */
[----:B------:R0:W-:Y:S01]  /*3c20*/  STG.E.U8 desc[UR36][R16.64], R5 ;  /* 0x0000000510007986 */ /* 0x0001e2000c101124 */
[----:B------:R-:W-:Y:S05]  /*3c30*/  BRA `(.L_x_2178) ;  /* 0x0000000400f07947 */ /* 0x000fea0003800000 */
.L_x_2189:
[----:B------:R-:W-:Y:S01]  /*3c40*/  LOP3.LUT R4, R2, 0x7fffffff, RZ, 0xc0, !PT ;  /* 0x7fffffff02047812 */ /* 0x000fe200078ec0ff */
[----:B------:R-:W-:Y:S03]  /*3c50*/  BSSY B0, `(.L_x_2192) ;  /* 0x000000e000007945 */ /* 0x000fe60003800000 */
[----:B------:R-:W-:-:S13]  /*3c60*/  ISETP.GT.U32.AND P0, PT, R4, 0x477fffff, PT ;  /* 0x477fffff0400780c */ /* 0x000fda0003f04070 */
[----:B------:R-:W-:Y:S05]  /*3c70*/  @P0 BRA `(.L_x_2193) ;  /* 0x0000000000200947 */ /* 0x000fea0003800000 */
[----:B------:R-:W-:-:S13]  /*3c80*/  ISETP.GE.U32.AND P0, PT, R4, 0x38800000, PT ;  /* 0x388000000400780c */ /* 0x000fda0003f06070 */
[----:B------:R-:W-:-:S04]  /*3c90*/  @P0 SHF.R.U32.HI R0, RZ, 0x15, R2 ;  /* 0x00000015ff000819 */ /* 0x000fc80000011602 */
[----:B------:R-:W-:-:S04]  /*3ca0*/  @P0 LOP3.LUT R3, R0, 0x1, RZ, 0xc0, !PT ;  /* 0x0000000100030812 */ /* 0x000fc800078ec0ff */
[----:B------:R-:W-:Y:S01]  /*3cb0*/  @P0 IADD3 R0, R2, 0x80fffff, R3 ;  /* 0x080fffff02000810 */ /* 0x000fe20007ffe003 */
[----:B------:R-:W-:-:S03]  /*3cc0*/  @!P0 FADD.FTZ R3, R4, 128 ;  /* 0x4300000004038421 */ /* 0x000fc60000010000 */
[----:B------:R-:W-:Y:S01]  /*3cd0*/  @P0 SHF.R.U32.HI R0, RZ, 0x15, R0 ;  /* 0x00000015ff000819 */ /* 0x000fe20000011600 */
[----:B------:R-:W-:Y:S01]  /*3ce0*/  @!P0 VIADD R0, R3, 0xbd000000 ;  /* 0xbd00000003008836 */ /* 0x000fe20000000000 */
[----:B------:R-:W-:Y:S06]  /*3cf0*/  BRA `(.L_x_2194) ;  /* 0x00000000000c7947 */ /* 0x000fec0003800000 */
.L_x_2193:
[----:B------:R-:W-:Y:S01]  /*3d00*/  IMAD.MOV.U32 R0, RZ, RZ, 0x7f ;  /* 0x0000007fff007424 */ /* 0x000fe200078e00ff */
[----:B------:R-:W-:-:S04]  /*3d10*/  ISETP.GT.U32.AND P0, PT, R4, 0x7f800000, PT ;  /* 0x7f8000000400780c */ /* 0x000fc80003f04070 */
[----:B------:R-:W-:-:S09]  /*3d20*/  SEL R0, R0, 0x7c, P0 ;  /* 0x0000007c00007807 */ /* 0x000fd20000000000 */
.L_x_2194:
[----:B------:R-:W-:Y:S05]  /*3d30*/  BSYNC B0 ;  /* 0x0000000000007941 */ /* 0x000fea0003800000 */
.L_x_2192:
[----:B------:R-:W-:-:S04]  /*3d40*/  LOP3.LUT R2, R2, 0x80000000, RZ, 0xc0, !PT ;  /* 0x8000000002027812 */ /* 0x000fc800078ec0ff */
[----:B------:R-:W-:-:S04]  /*3d50*/  SHF.R.U32.HI R3, RZ, 0x18, R2 ;  /* 0x00000018ff037819 */ /* 0x000fc80000011602 */
[----:B------:R-:W-:-:S05]  /*3d60*/  LOP3.LUT R3, R0, R3, RZ, 0xfc, !PT ;  /* 0x0000000300037212 */ /* 0x000fca00078efcff */
[----:B------:R0:W-:Y:S01]  /*3d70*/  STG.E.U8 desc[UR36][R16.64], R3 ;  /* 0x0000000310007986 */ /* 0x0001e2000c101124 */
[----:B------:R-:W-:Y:S05]  /*3d80*/  BRA `(.L_x_2178) ;  /* 0x00000004009c7947 */ /* 0x000fea0003800000 */
.L_x_2188:
[----:B------:R-:W-:-:S05]  /*3d90*/  F2FP.BF16.F32.PACK_AB R2, RZ, R2 ;  /* 0x00000002ff02723e */ /* 0x000fca00000010ff */
[----:B------:R0:W-:Y:S01]  /*3da0*/  STG.E.U16 desc[UR36][R16.64], R2 ;  /* 0x0000000210007986 */ /* 0x0001e2000c101524 */
[----:B------:R-:W-:Y:S05]  /*3db0*/  BRA `(.L_x_2178) ;  /* 0x0000000400907947 */ /* 0x000fea0003800000 */
.L_x_2185:
        /* <DEDUP_REMOVED lines=8> */
[----:B------:R-:W0:Y:S02]  /*3e40*/  F2I.FTZ.U32.TRUNC.NTZ R3, R2 ;  /* 0x0000000200037305 */ /* 0x000e24000021f000 */
[----:B0-----:R0:W-:Y:S01]  /*3e50*/  STG.E.U16 desc[UR36][R16.64], R3 ;  /* 0x0000000310007986 */ /* 0x0011e2000c101524 */
[----:B------:R-:W-:Y:S05]  /*3e60*/  BRA `(.L_x_2178) ;  /* 0x0000000400647947 */ /* 0x000fea0003800000 */
.L_x_2197:
[----:B------:R-:W-:Y:S01]  /*3e70*/  LOP3.LUT R3, R2, 0x7fffffff, RZ, 0xc0, !PT ;  /* 0x7fffffff02037812 */ /* 0x000fe200078ec0ff */
[----:B------:R-:W-:Y:S01]  /*3e80*/  BSSY B0, `(.L_x_2198) ;  /* 0x0000013000007945 */ /* 0x000fe20003800000 */
[----:B------:R-:W-:Y:S02]  /*3e90*/  IMAD.MOV.U32 R8, RZ, RZ, 0x80 ;  /* 0x00000080ff087424 */ /* 0x000fe400078e00ff */
        /* <DEDUP_REMOVED lines=13> */
.L_x_2200:
[----:B------:R-:W-:-:S04]  /*3f70*/  LOP3.LUT R2, R2, 0x80000000, RZ, 0xc0, !PT ;  /* 0x8000000002027812 */ /* 0x000fc800078ec0ff */
[----:B------:R-:W-:-:S04]  /*3f80*/  SHF.R.U32.HI R3, RZ, 0x18, R2 ;  /* 0x00000018ff037819 */ /* 0x000fc80000011602 */
[----:B------:R-:W-:-:S04]  /*3f90*/  LOP3.LUT R0, R0, R3, RZ, 0xfc, !PT ;  /* 0x0000000300007212 */ /* 0x000fc800078efcff */
[----:B------:R-:W-:-:S07]  /*3fa0*/  PRMT R8, R0, 0x7610, R8 ;  /* 0x0000761000087816 */ /* 0x000fce0000000008 */
.L_x_2199:
[----:B------:R-:W-:Y:S05]  /*3fb0*/  BSYNC B0 ;  /* 0x0000000000007941 */ /* 0x000fea0003800000 */
.L_x_2198:
[----:B------:R4:W-:Y:S01]  /*3fc0*/  STG.E.U8 desc[UR36][R16.64], R8 ;  /* 0x0000000810007986 */ /* 0x0009e2000c101124 */
[----:B------:R-:W-:Y:S05]  /*3fd0*/  BRA `(.L_x_2178) ;  /* 0x0000000400087947 */ /* 0x000fea0003800000 */
.L_x_2196:
        /* <DEDUP_REMOVED lines=16> */
.L_x_2203:
[----:B------:R-:W-:-:S04]  /*40e0*/  LOP3.LUT R2, R2, 0x80000000, RZ, 0xc0, !PT ;  /* 0x8000000002027812 */ /* 0x000fc800078ec0ff */
[----:B------:R-:W-:-:S04]  /*40f0*/  SHF.R.U32.HI R3, RZ, 0x18, R2 ;  /* 0x00000018ff037819 */ /* 0x000fc80000011602 */
[----:B------:R-:W-:-:S04]  /*4100*/  LOP3.LUT R0, R0, R3, RZ, 0xfc, !PT ;  /* 0x0000000300007212 */ /* 0x000fc800078efcff */
[----:B------:R-:W-:-:S07]  /*4110*/  PRMT R8, R0, 0x7610, R8 ;  /* 0x0000761000087816 */ /* 0x000fce0000000008 */
.L_x_2202:
[----:B------:R-:W-:Y:S05]  /*4120*/  BSYNC B0 ;  /* 0x0000000000007941 */ /* 0x000fea0003800000 */
.L_x_2201:
[----:B------:R3:W-:Y:S01]  /*4130*/  STG.E.U8 desc[UR36][R16.64], R8 ;  /* 0x0000000810007986 */ /* 0x0007e2000c101124 */
[----:B------:R-:W-:Y:S05]  /*4140*/  BRA `(.L_x_2178) ;  /* 0x0000000000ac7947 */ /* 0x000fea0003800000 */
.L_x_2195:
[----:B------:R-:W-:-:S13]  /*4150*/  ISETP.NE.AND P0, PT, R4, 0x1c, PT ;  /* 0x0000001c0400780c */ /* 0x000fda0003f05270 */
[----:B------:R-:W-:Y:S05]  /*4160*/  @!P0 BRA `(.L_x_2204) ;  /* 0x00000000009c8947 */ /* 0x000fea0003800000 */
[----:B------:R-:W-:-:S13]  /*4170*/  ISETP.NE.AND P0, PT, R4, 0x1d, PT ;  /* 0x0000001d0400780c */ /* 0x000fda0003f05270 */
[----:B------:R-:W-:Y:S05]  /*4180*/  @!P0 BRA `(.L_x_2205) ;  /* 0x0000000000888947 */ /* 0x000fea0003800000 */
[----:B------:R-:W-:-:S13]  /*4190*/  ISETP.NE.AND P0, PT, R4, 0x2c, PT ;  /* 0x0000002c0400780c */ /* 0x000fda0003f05270 */
[----:B------:R-:W-:Y:S05]  /*41a0*/  @P0 BRA `(.L_x_2177) ;  /* 0x00000000003c0947 */ /* 0x000fea0003800000 */
        /* <DEDUP_REMOVED lines=15> */
.L_x_2177:
[----:B------:R-:W-:Y:S01]  /*42a0*/  MOV R2, 0x0 ;  /* 0x0000000000027802 */ /* 0x000fe20000000f00 */
[----:B------:R-:W-:Y:S01]  /*42b0*/  ULDC.64 UR4, c[0x4][0x128] ;  /* 0x01004a0000047ab9 */ /* 0x000fe20000000a00 */
[----:B------:R-:W-:Y:S01]  /*42c0*/  ULDC.64 UR6, c[0x4][0x130] ;  /* 0x01004c0000067ab9 */ /* 0x000fe20000000a00 */
[----:B------:R-:W-:Y:S01]  /*42d0*/  IMAD.U32 R4, RZ, RZ, UR4 ;  /* 0x00000004ff047e24 */ /* 0x000fe2000f8e00ff */
[----:B------:R-:W-:Y:S01]  /*42e0*/  HFMA2.MMA R13, -RZ, RZ, 0, 0 ;  /* 0x00000000ff0d7435 */ /* 0x000fe200000001ff */
        /* <DEDUP_REMOVED lines=8> */
[----:B------:R-:W-:-:S07]  /*4370*/  IMAD.MOV.U32 R12, RZ, RZ, 0x1 ;  /* 0x00000001ff0c7424 */ /* 0x000fce00078e00ff */
[----:B------:R-:W-:-:S07]  /*4380*/  LEPC R20, `(.L_x_2206) ;  /* 0x000000001014794e */ /* 0x000fce0000000000 */
[----:B0-----:R-:W-:Y:S05]  /*4390*/  CALL.ABS.NOINC R2 ;  /* 0x0000000002007343 */ /* 0x001fea0003c00000 */
.L_x_2206:
[----:B------:R-:W-:Y:S05]  /*43a0*/  BRA `(.L_x_2178) ;  /* 0x0000000000147947 */ /* 0x000fea0003800000 */
.L_x_2205:
[----:B------:R-:W0:Y:S02]  /*43b0*/  F2I.U64.TRUNC R2, R2 ;  /* 0x0000000200027311 */ /* 0x000e24000020d800 */
[----:B0-----:R2:W-:Y:S01]  /*43c0*/  STG.E.64 desc[UR36][R16.64], R2 ;  /* 0x0000000210007986 */ /* 0x0015e2000c101b24 */
[----:B------:R-:W-:Y:S05]  /*43d0*/  BRA `(.L_x_2178) ;  /* 0x0000000000087947 */ /* 0x000fea0003800000 */
.L_x_2204:
[----:B------:R-:W0:Y:S02]  /*43e0*/  F2I.FTZ.U32.TRUNC.NTZ R3, R2 ;  /* 0x0000000200037305 */ /* 0x000e24000021f000 */
[----:B0-----:R0:W-:Y:S02]  /*43f0*/  STG.E desc[UR36][R16.64], R3 ;  /* 0x0000000310007986 */ /* 0x0011e4000c101924 */
.L_x_2178:
[----:B------:R-:W-:-:S04]  /*4400*/  IMAD R18, R18, 0x200, R23 ;  /* 0x0000020012127824 */ /* 0x000fc800078e0217 */
[----:B------:R-:W-:-:S07]  /*4410*/  VIADD R19, R18, 0x80 ;  /* 0x0000008012137836 */ /* 0x000fce0000000000 */
.L_x_2113:
[----:B------:R-:W-:Y:S05]  /*4420*/  BSYNC B7 ;  /* 0x0000000000077941 */ /* 0x000fea0003800000 */
.L_x_2112:
[----:B------:R-:W-:Y:S01]  /*4430*/  ULDC UR4, c[0x0][0x210] ;  /* 0x0000840000047ab9 */ /* 0x000fe20000000800 */
[----:B------:R-:W-:Y:S01]  /*4440*/  BSSY B7, `(.L_x_2207) ;  /* 0x000043a000077945 */ /* 0x000fe20003800000 */
[----:B------:R-:W-:-:S13]  /*4450*/  ISETP.GE.AND P0, PT, R19, UR4, PT ;  /* 0x0000000413007c0c */ /* 0x000fda000bf06270 */
[----:B------:R-:W-:Y:S05]  /*4460*/  @P0 BRA `(.L_x_2208) ;  /* 0x0000004000dc0947 */ /* 0x000fea0003800000 */
[----:B0-----:R-:W0:Y:S01]  /*4470*/  LDC R6, c[0x0][0x218] ;  /* 0x00008600ff067b82 */ /* 0x001e220000000800 */
[----:B------:R-:W-:Y:S02]  /*4480*/  IMAD.MOV.U32 R18, RZ, RZ, RZ ;  /* 0x000000ffff127224 */ /* 0x000fe400078e00ff */
[----:B------:R-:W-:Y:S02]  /*4490*/  IMAD.MOV.U32 R0, RZ, RZ, RZ ;  /* 0x000000ffff007224 */ /* 0x000fe400078e00ff */
[----:B-1234-:R-:W-:Y:S01]  /*44a0*/  IMAD.MOV.U32 R16, RZ, RZ, RZ ;  /* 0x000000ffff107224 */ /* 0x01efe200078e00ff */
        /* <DEDUP_REMOVED lines=350> */
.L_x_2209:
        /* <DEDUP_REMOVED lines=20> */
[----:B--2---:R4:W0:Y:S01]  /*5bd0*/  I2F.S16 R22, R2 ;  /* 0x0000000200167306 */ /* 0x0048220000101400 */
[----:B------:R-:W-:Y:S05]  /*5be0*/  BRA `(.L_x_2216) ;  /* 0x0000000c00387947 */ /* 0x000fea0003800000 */
.L_x_2214:
[----:B------:R-:W2:Y:S02]  /*5bf0*/  LDG.E.U8 R2, desc[UR36][R2.64] ;  /* 0x0000002402027981 */ /* 0x000ea4000c1e1100 */
[----:B--2---:R-:W-:Y:S01]  /*5c00*/  I2FP.F32.U32 R22, R2 ;  /* 0x0000000200167245 */ /* 0x004fe20000201000 */
[----:B------:R-:W-:Y:S06]  /*5c10*/  BRA `(.L_x_2216) ;  /* 0x0000000c002c7947 */ /* 0x000fec0003800000 */
.L_x_2213:
[----:B------:R-:W-:-:S13]  /*5c20*/  ISETP.NE.AND P0, PT, R4, 0x2, PT ;  /* 0x000000020400780c */ /* 0x000fda0003f05270 */
[----:B------:R-:W-:Y:S05]  /*5c30*/  @!P0 BRA `(.L_x_2217) ;  /* 0x0000000000288947 */ /* 0x000fea0003800000 */
[----:B------:R-:W-:-:S13]  /*5c40*/  ISETP.NE.AND P0, PT, R4, 0x3, PT ;  /* 0x000000030400780c */ /* 0x000fda0003f05270 */
[----:B------:R-:W-:Y:S05]  /*5c50*/  @!P0 BRA `(.L_x_2218) ;  /* 0x0000000000148947 */ /* 0x000fea0003800000 */
[----:B------:R-:W-:-:S13]  /*5c60*/  ISETP.NE.AND P0, PT, R4, 0x4, PT ;  /* 0x000000040400780c */ /* 0x000fda0003f05270 */
[----:B------:R-:W-:Y:S05]  /*5c70*/  @P0 BRA `(.L_x_2215) ;  /* 0x0000000800b80947 */ /* 0x000fea0003800000 */
[----:B------:R-:W2:Y:S02]  /*5c80*/  LDG.E.64 R22, desc[UR36][R2.64] ;  /* 0x0000002402167981 */ /* 0x000ea4000c1e1b00 */
[----:B--2---:R2:W3:Y:S01]  /*5c90*/  I2F.S64 R22, R22 ;  /* 0x0000001600167312 */ /* 0x0044e20000301400 */
[----:B------:R-:W-:Y:S05]  /*5ca0*/  BRA `(.L_x_2216) ;  /* 0x0000000c00087947 */ /* 0x000fea0003800000 */
.L_x_2218:
[----:B------:R-:W2:Y:S02]  /*5cb0*/  LDG.E R2, desc[UR36][R2.64] ;  /* 0x0000002402027981 */ /* 0x000ea4000c1e1900 */
[----:B--2---:R-:W-:Y:S01]  /*5cc0*/  I2FP.F32.S32 R22, R2 ;  /* 0x0000000200167245 */ /* 0x004fe20000201400 */
[----:B------:R-:W-:Y:S06]  /*5cd0*/  BRA `(.L_x_2216) ;  /* 0x0000000800fc7947 */ /* 0x000fec0003800000 */
.L_x_2217:
[----:B------:R-:W2:Y:S02]  /*5ce0*/  LDG.E.U16 R2, desc[UR36][R2.64] ;  /* 0x0000002402027981 */ /* 0x000ea4000c1e1500 */
[----:B--2---:R0:W1:Y:S01]  /*5cf0*/  I2F.S16 R22, R2 ;  /* 0x0000000200167306 */ /* 0x0040620000101400 */
[----:B------:R-:W-:Y:S05]  /*5d00*/  BRA `(.L_x_2216) ;  /* 0x0000000800f07947 */ /* 0x000fea0003800000 */
.L_x_2212:
        /* <DEDUP_REMOVED lines=8> */
.L_x_2220:
[----:B------:R-:W2:Y:S02]  /*5d90*/  LDG.E.U16 R2, desc[UR36][R2.64] ;  /* 0x0000002402027981 */ /* 0x000ea4000c1e1500 */
[----:B--2---:R-:W-:Y:S01]  /*5da0*/  HADD2.F32 R22, -RZ, R2.H0_H0 ;  /* 0x20000002ff167230 */ /* 0x004fe20000004100 */
[----:B------:R-:W-:Y:S06]  /*5db0*/  BRA `(.L_x_2216) ;  /* 0x0000000800c47947 */ /* 0x000fec0003800000 */
.L_x_2219:
        /* <DEDUP_REMOVED lines=8> */
.L_x_2222:
[----:B------:R-:W2:Y:S02]  /*5e40*/  LDG.E.U16 R2, desc[UR36][R2.64] ;  /* 0x0000002402027981 */ /* 0x000ea4000c1e1500 */
[----:B--2---:R-:W-:Y:S01]  /*5e50*/  HADD2.F32 R22, -RZ, R2.H0_H0 ;  /* 0x20000002ff167230 */ /* 0x004fe20000004100 */
[----:B------:R-:W-:Y:S06]  /*5e60*/  BRA `(.L_x_2216) ;  /* 0x0000000800987947 */ /* 0x000fec0003800000 */
.L_x_2221:
[----:B------:R-:W2:Y:S01]  /*5e70*/  LDG.E.64 R2, desc[UR36][R2.64] ;  /* 0x0000002402027981 */ /* 0x000ea2000c1e1b00 */
[----:B------:R-:W-:Y:S01]  /*5e80*/  UMOV UR4, 0xf0000000 ;  /* 0xf000000000047882 */ /* 0x000fe20000000000 */
[----:B------:R-:W-:Y:S01]  /*5e90*/  UMOV UR5, 0x380fffff ;  /* 0x380fffff00057882 */ /* 0x000fe20000000000 */
[----:B--2---:R-:W0:Y:S01]  /*5ea0*/  F2F.F32.F64 R22, R2 ;  /* 0x0000000200167310 */ /* 0x004e220000301000 */
[----:B------:R-:W-:-:S14]  /*5eb0*/  DSETP.GEU.AND P0, PT, |R2|, UR4, PT ;  /* 0x0000000402007e2a */ /* 0x000fdc000bf0e200 */
[----:B0-----:R-:W-:Y:S01]  /*5ec0*/  @!P0 FMUL R22, R22, 1.175494350822287508e-38 ;  /* 0x0080000016168820 */ /* 0x001fe20000400000 */
[----:B------:R-:W-:Y:S06]  /*5ed0*/  BRA `(.L_x_2216) ;  /* 0x00000008007c7947 */ /* 0x000fec0003800000 */
.L_x_2211:
        /* <DEDUP_REMOVED lines=12> */
.L_x_2225:
[----:B------:R-:W2:Y:S01]  /*5fa0*/  LDG.E.64 R2, desc[UR36][R2.64] ;  /* 0x0000002402027981 */ /* 0x000ea2000c1e1b00 */
[----:B------:R-:W-:Y:S01]  /*5fb0*/  UMOV UR4, 0xf0000000 ;  /* 0xf000000000047882 */ /* 0x000fe20000000000 */
[----:B------:R-:W-:Y:S01]  /*5fc0*/  UMOV UR5, 0x380fffff ;  /* 0x380fffff00057882 */ /* 0x000fe20000000000 */
[----:B--2---:R-:W0:Y:S01]  /*5fd0*/  F2F.F32.F64 R22, R2 ;  /* 0x0000000200167310 */ /* 0x004e220000301000 */
[----:B------:R-:W-:-:S14]  /*5fe0*/  DSETP.GEU.AND P0, PT, |R2|, UR4, PT ;  /* 0x0000000402007e2a */ /* 0x000fdc000bf0e200 */
[----:B0-----:R-:W-:Y:S01]  /*5ff0*/  @!P0 FMUL R22, R22, 1.175494350822287508e-38 ;  /* 0x0080000016168820 */ /* 0x001fe20000400000 */
[----:B------:R-:W-:Y:S06]  /*6000*/  BRA `(.L_x_2216) ;  /* 0x0000000800307947 */ /* 0x000fec0003800000 */
.L_x_2224:
        /* <DEDUP_REMOVED lines=26> */
.L_x_2227:
        /* <DEDUP_REMOVED lines=13> */
.L_x_2226:
[----:B------:R-:W2:Y:S02]  /*6280*/  LDG.E.U16 R2, desc[UR36][R2.64] ;  /* 0x0000002402027981 */ /* 0x000ea4000c1e1500 */
[----:B--2---:R-:W-:Y:S01]  /*6290*/  IMAD.U32 R22, R2, 0x10000, RZ ;  /* 0x0001000002167824 */ /* 0x004fe200078e00ff */
[----:B------:R-:W-:Y:S06]  /*62a0*/  BRA `(.L_x_2216) ;  /* 0x0000000400887947 */ /* 0x000fec0003800000 */
.L_x_2223:
        /* <DEDUP_REMOVED lines=11> */
.L_x_2230:
        /* <DEDUP_REMOVED lines=20> */
.L_x_2232:
[----:B------:R-:W-:Y:S05]  /*64a0*/  BSYNC B0 ;  /* 0x0000000000007941 */ /* 0x000fea0003800000 */
.L_x_2231:
[----:B------:R-:W-:Y:S01]  /*64b0*/  IMAD.SHL.U32 R2, R2, 0x100000, RZ ;  /* 0x0010000002027824 */ /* 0x000fe200078e00ff */
[----:B------:R-:W-:-:S04]  /*64c0*/  LEA R3, R0, 0x3b800000, 0x17 ;  /* 0x3b80000000037811 */ /* 0x000fc800078eb8ff */
[----:B------:R-:W-:Y:S01]  /*64d0*/  LOP3.LUT R22, R3, R2, R22, 0xfe, !PT ;  /* 0x0000000203167212 */ /* 0x000fe200078efe16 */
[----:B------:R-:W-:Y:S06]  /*64e0*/  BRA `(.L_x_2216) ;  /* 0x0000000000f87947 */ /* 0x000fec0003800000 */
.L_x_2229:
        /* <DEDUP_REMOVED lines=20> */
.L_x_2234:
[----:B------:R-:W-:Y:S05]  /*6630*/  BSYNC B0 ;  /* 0x0000000000007941 */ /* 0x000fea0003800000 */
.L_x_2233:
[----:B------:R-:W-:Y:S01]  /*6640*/  IMAD.SHL.U32 R2, R2, 0x200000, RZ ;  /* 0x0020000002027824 */ /* 0x000fe200078e00ff */
[----:B------:R-:W-:-:S04]  /*6650*/  LEA R3, R0, 0x37800000, 0x17 ;  /* 0x3780000000037811 */ /* 0x000fc800078eb8ff */
[----:B------:R-:W-:Y:S01]  /*6660*/  LOP3.LUT R22, R3, R2, R22, 0xfe, !PT ;  /* 0x0000000203167212 */ /* 0x000fe200078efe16 */
[----:B------:R-:W-:Y:S06]  /*6670*/  BRA `(.L_x_2216) ;  /* 0x0000000000947947 */ /* 0x000fec0003800000 */
.L_x_2228:
        /* <DEDUP_REMOVED lines=14> */
.L_x_2215:
        /* <DEDUP_REMOVED lines=16> */
.L_x_2237:
[----:B------:R-:W-:Y:S01]  /*6860*/  IMAD.MOV.U32 R22, RZ, RZ, RZ ;  /* 0x000000ffff167224 */ /* 0x000fe200078e00ff */
[----:B------:R-:W-:Y:S06]  /*6870*/  BRA `(.L_x_2216) ;  /* 0x0000000000147947 */ /* 0x000fec0003800000 */
.L_x_2236:
[----:B------:R-:W2:Y:S02]  /*6880*/  LDG.E.64 R22, desc[UR36][R2.64] ;  /* 0x0000002402167981 */ /* 0x000ea4000c1e1b00 */
[----:B--2---:R0:W1:Y:S01]  /*6890*/  I2F.U64 R22, R22 ;  /* 0x0000001600167312 */ /* 0x0040620000301000 */
[----:B------:R-:W-:Y:S05]  /*68a0*/  BRA `(.L_x_2216) ;  /* 0x0000000000087947 */ /* 0x000fea0003800000 */
.L_x_2235:
[----:B------:R-:W2:Y:S02]  /*68b0*/  LDG.E R2, desc[UR36][R2.64] ;  /* 0x0000002402027981 */ /* 0x000ea4000c1e1900 */
[----:B--2---:R-:W-:-:S07]  /*68c0*/  I2FP.F32.U32 R22, R2 ;  /* 0x0000000200167245 */ /* 0x004fce0000201000 */
.L_x_2216:
[----:B------:R-:W-:Y:S05]  /*68d0*/  BSYNC B6 ;  /* 0x0000000000067941 */ /* 0x000fea0003800000 */
.L_x_2210:
[----:B------:R-:W2:Y:S01]  /*68e0*/  LDC.U8 R4, c[0x0][0x493] ;  /* 0x000124c0ff047b82 */ /* 0x000ea20000000000 */
[----:B------:R-:W-:Y:S01]  /*68f0*/  ULDC.64 UR4, c[0x0][0x488] ;  /* 0x0001220000047ab9 */ /* 0x000fe20000000a00 */
[----:B------:R-:W-:Y:S01]  /*6900*/  BSSY B6, `(.L_x_2238) ;  /* 0x00000df000067945 */ /* 0x000fe20003800000 */
[----:B0---4-:R-:W-:-:S05]  /*6910*/  IADD3 R2, P0, R18, UR4, RZ ;  /* 0x0000000412027c10 */ /* 0x011fca000ff1e0ff */
        /* <DEDUP_REMOVED lines=15> */
.L_x_2242:
[----:B------:R-:W2:Y:S02]  /*6a10*/  LDG.E.U8 R0, desc[UR36][R2.64] ;  /* 0x0000002402007981 */ /* 0x000ea4000c1e1100 */
[----:B--2---:R-:W-:Y:S01]  /*6a20*/  I2FP.F32.U32 R0, R0 ;  /* 0x0000000000007245 */ /* 0x004fe20000201000 */
[----:B------:R-:W-:Y:S06]  /*6a30*/  BRA `(.L_x_2244) ;  /* 0x0000000c002c7947 */ /* 0x000fec0003800000 */
.L_x_2241:
[----:B------:R-:W-:-:S13]  /*6a40*/  ISETP.NE.AND P0, PT, R0, 0x2, PT ;  /* 0x000000020000780c */ /* 0x000fda0003f05270 */
[----:B------:R-:W-:Y:S05]  /*6a50*/  @!P0 BRA `(.L_x_2245) ;  /* 0x0000000000288947 */ /* 0x000fea0003800000 */
[----:B------:R-:W-:-:S13]  /*6a60*/  ISETP.NE.AND P0, PT, R0, 0x3, PT ;  /* 0x000000030000780c */ /* 0x000fda0003f05270 */
[----:B------:R-:W-:Y:S05]  /*6a70*/  @!P0 BRA `(.L_x_2246) ;  /* 0x0000000000148947 */ /* 0x000fea0003800000 */
[----:B------:R-:W-:-:S13]  /*6a80*/  ISETP.NE.AND P0, PT, R0, 0x4, PT ;  /* 0x000000040000780c */ /* 0x000fda0003f05270 */
[----:B------:R-:W-:Y:S05]  /*6a90*/  @P0 BRA `(.L_x_2243) ;  /* 0x0000000800b80947 */ /* 0x000fea0003800000 */
[----:B------:R-:W2:Y:S02]  /*6aa0*/  LDG.E.64 R2, desc[UR36][R2.64] ;  /* 0x0000002402027981 */ /* 0x000ea4000c1e1b00 */
[----:B--2---:R0:W2:Y:S01]  /*6ab0*/  I2F.S64 R0, R2 ;  /* 0x0000000200007312 */ /* 0x0040a20000301400 */
[----:B------:R-:W-:Y:S05]  /*6ac0*/  BRA `(.L_x_2244) ;  /* 0x0000000c00087947 */ /* 0x000fea0003800000 */
.L_x_2246:
[----:B------:R-:W2:Y:S02]  /*6ad0*/  LDG.E R0, desc[UR36][R2.64] ;  /* 0x0000002402007981 */ /* 0x000ea4000c1e1900 */
[----:B--2---:R-:W-:Y:S01]  /*6ae0*/  I2FP.F32.S32 R0, R0 ;  /* 0x0000000000007245 */ /* 0x004fe20000201400 */
[----:B------:R-:W-:Y:S06]  /*6af0*/  BRA `(.L_x_2244) ;  /* 0x0000000800fc7947 */ /* 0x000fec0003800000 */
.L_x_2245:
[----:B------:R-:W2:Y:S02]  /*6b00*/  LDG.E.U16 R0, desc[UR36][R2.64] ;  /* 0x0000002402007981 */ /* 0x000ea4000c1e1500 */
[----:B--2---:R-:W0:Y:S01]  /*6b10*/  I2F.S16 R0, R0 ;  /* 0x0000000000007306 */ /* 0x004e220000101400 */
[----:B------:R-:W-:Y:S05]  /*6b20*/  BRA `(.L_x_2244) ;  /* 0x0000000800f07947 */ /* 0x000fea0003800000 */
.L_x_2240:
        /* <DEDUP_REMOVED lines=8> */
.L_x_2248:
[----:B------:R-:W2:Y:S02]  /*6bb0*/  LDG.E.U16 R0, desc[UR36][R2.64] ;  /* 0x0000002402007981 */ /* 0x000ea4000c1e1500 */
[----:B--2---:R-:W-:Y:S01]  /*6bc0*/  HADD2.F32 R0, -RZ, R0.H0_H0 ;  /* 0x20000000ff007230 */ /* 0x004fe20000004100 */
[----:B------:R-:W-:Y:S06]  /*6bd0*/  BRA `(.L_x_2244) ;  /* 0x0000000800c47947 */ /* 0x000fec0003800000 */
.L_x_2247:
        /* <DEDUP_REMOVED lines=8> */
.L_x_2250:
[----:B------:R-:W2:Y:S02]  /*6c60*/  LDG.E.U16 R0, desc[UR36][R2.64] ;  /* 0x0000002402007981 */ /* 0x000ea4000c1e1500 */
[----:B--2---:R-:W-:Y:S01]  /*6c70*/  HADD2.F32 R0, -RZ, R0.H0_H0 ;  /* 0x20000000ff007230 */ /* 0x004fe20000004100 */
[----:B------:R-:W-:Y:S06]  /*6c80*/  BRA `(.L_x_2244) ;  /* 0x0000000800987947 */ /* 0x000fec0003800000 */
.L_x_2249:
[----:B------:R-:W2:Y:S01]  /*6c90*/  LDG.E.64 R2, desc[UR36][R2.64] ;  /* 0x0000002402027981 */ /* 0x000ea2000c1e1b00 */
[----:B------:R-:W-:Y:S01]  /*6ca0*/  UMOV UR4, 0xf0000000 ;  /* 0xf000000000047882 */ /* 0x000fe20000000000 */
[----:B------:R-:W-:Y:S01]  /*6cb0*/  UMOV UR5, 0x380fffff ;  /* 0x380fffff00057882 */ /* 0x000fe20000000000 */
[----:B--2---:R-:W0:Y:S01]  /*6cc0*/  F2F.F32.F64 R0, R2 ;  /* 0x0000000200007310 */ /* 0x004e220000301000 */
[----:B------:R-:W-:-:S14]  /*6cd0*/  DSETP.GEU.AND P0, PT, |R2|, UR4, PT ;  /* 0x0000000402007e2a */ /* 0x000fdc000bf0e200 */
[----:B0-----:R-:W-:Y:S01]  /*6ce0*/  @!P0 FMUL R0, R0, 1.175494350822287508e-38 ;  /* 0x0080000000008820 */ /* 0x001fe20000400000 */
[----:B------:R-:W-:Y:S06]  /*6cf0*/  BRA `(.L_x_2244) ;  /* 0x00000008007c7947 */ /* 0x000fec0003800000 */
.L_x_2239:
        /* <DEDUP_REMOVED lines=12> */
.L_x_2253:
[----:B------:R-:W2:Y:S01]  /*6dc0*/  LDG.E.64 R2, desc[UR36][R2.64] ;  /* 0x0000002402027981 */ /* 0x000ea2000c1e1b00 */
[----:B------:R-:W-:Y:S01]  /*6dd0*/  UMOV UR4, 0xf0000000 ;  /* 0xf000000000047882 */ /* 0x000fe20000000000 */
[----:B------:R-:W-:Y:S01]  /*6de0*/  UMOV UR5, 0x380fffff ;  /* 0x380fffff00057882 */ /* 0x000fe20000000000 */
[----:B--2---:R-:W0:Y:S01]  /*6df0*/  F2F.F32.F64 R0, R2 ;  /* 0x0000000200007310 */ /* 0x004e220000301000 */
[----:B------:R-:W-:-:S14]  /*6e00*/  DSETP.GEU.AND P0, PT, |R2|, UR4, PT ;  /* 0x0000000402007e2a */ /* 0x000fdc000bf0e200 */
[----:B0-----:R-:W-:Y:S01]  /*6e10*/  @!P0 FMUL R0, R0, 1.175494350822287508e-38 ;  /* 0x0080000000008820 */ /* 0x001fe20000400000 */
[----:B------:R-:W-:Y:S06]  /*6e20*/  BRA `(.L_x_2244) ;  /* 0x0000000800307947 */ /* 0x000fec0003800000 */
.L_x_2252:
        /* <DEDUP_REMOVED lines=26> */
.L_x_2255:
        /* <DEDUP_REMOVED lines=13> */
.L_x_2254:
[----:B------:R-:W2:Y:S02]  /*70a0*/  LDG.E.U16 R0, desc[UR36][R2.64] ;  /* 0x0000002402007981 */ /* 0x000ea4000c1e1500 */
[----:B--2---:R-:W-:Y:S01]  /*70b0*/  IMAD.U32 R0, R0, 0x10000, RZ ;  /* 0x0001000000007824 */ /* 0x004fe200078e00ff */
[----:B------:R-:W-:Y:S06]  /*70c0*/  BRA `(.L_x_2244) ;  /* 0x0000000400887947 */ /* 0x000fec0003800000 */
.L_x_2251:
        /* <DEDUP_REMOVED lines=11> */
.L_x_2258:
        /* <DEDUP_REMOVED lines=20> */
.L_x_2260:
[----:B------:R-:W-:Y:S05]  /*72c0*/  BSYNC B0 ;  /* 0x0000000000007941 */ /* 0x000fea0003800000 */
.L_x_2259:
[----:B------:R-:W-:Y:S01]  /*72d0*/  LEA R3, R0, 0x3b800000, 0x17 ;  /* 0x3b80000000037811 */ /* 0x000fe200078eb8ff */
[----:B------:R-:W-:-:S05]  /*72e0*/  IMAD.SHL.U32 R0, R2, 0x100000, RZ ;  /* 0x0010000002007824 */ /* 0x000fca00078e00ff */
[----:B------:R-:W-:Y:S01]  /*72f0*/  LOP3.LUT R0, R3, R0, R4, 0xfe, !PT ;  /* 0x0000000003007212 */ /* 0x000fe200078efe04 */
[----:B------:R-:W-:Y:S06]  /*7300*/  BRA `(.L_x_2244) ;  /* 0x0000000000f87947 */ /* 0x000fec0003800000 */
.L_x_2257:
        /* <DEDUP_REMOVED lines=20> */
.L_x_2262:
[----:B------:R-:W-:Y:S05]  /*7450*/  BSYNC B0 ;  /* 0x0000000000007941 */ /* 0x000fea0003800000 */
.L_x_2261:
[----:B------:R-:W-:Y:S01]  /*7460*/  LEA R3, R0, 0x37800000, 0x17 ;  /* 0x3780000000037811 */ /* 0x000fe200078eb8ff */
[----:B------:R-:W-:-:S05]  /*7470*/  IMAD.SHL.U32 R0, R2, 0x200000, RZ ;  /* 0x0020000002007824 */ /* 0x000fca00078e00ff */
[----:B------:R-:W-:Y:S01]  /*7480*/  LOP3.LUT R0, R3, R0, R4, 0xfe, !PT ;  /* 0x0000000003007212 */ /* 0x000fe200078efe04 */
[----:B------:R-:W-:Y:S06]  /*7490*/  BRA `(.L_x_2244) ;  /* 0x0000000000947947 */ /* 0x000fec0003800000 */
.L_x_2256:
        /* <DEDUP_REMOVED lines=11> */
[----:B------:R-:W-:Y:S01]  /*7550*/  @!P0 MOV R0, 0x7f800001 ;  /* 0x7f80000100008802 */ /* 0x000fe20000000f00 */
[----:B------:R-:W-:Y:S01]  /*7560*/  @P0 IMAD.SHL.U32 R0, R2, 0x800000, RZ ;  /* 0x0080000002000824 */ /* 0x000fe200078e00ff */
[----:B------:R-:W-:Y:S06]  /*7570*/  BRA `(.L_x_2244) ;  /* 0x00000000005c7947 */ /* 0x000fec0003800000 */
.L_x_2243:
        /* <DEDUP_REMOVED lines=15> */
[----:B01-3-5:R-:W-:Y:S05]  /*7670*/  CALL.ABS.NOINC R2 ;  /* 0x0000000002007343 */ /* 0x02bfea0003c00000 */
.L_x_2265:
[----:B------:R-:W-:Y:S01]  /*7680*/  IMAD.MOV.U32 R0, RZ, RZ, RZ ;  /* 0x000000ffff007224 */ /* 0x000fe200078e00ff */
[----:B------:R-:W-:Y:S06]  /*7690*/  BRA `(.L_x_2244) ;  /* 0x0000000000147947 */ /* 0x000fec0003800000 */
.L_x_2264:
[----:B------:R-:W2:Y:S02]  /*76a0*/  LDG.E.64 R2, desc[UR36][R2.64] ;  /* 0x0000002402027981 */ /* 0x000ea4000c1e1b00 */
[----:B--2---:R0:W2:Y:S01]  /*76b0*/  I2F.U64 R0, R2 ;  /* 0x0000000200007312 */ /* 0x0040a20000301000 */
[----:B------:R-:W-:Y:S05]  /*76c0*/  BRA `(.L_x_2244) ;  /* 0x0000000000087947 */ /* 0x000fea0003800000 */
.L_x_2263:
[----:B------:R-:W2:Y:S02]  /*76d0*/  LDG.E R0, desc[UR36][R2.64] ;  /* 0x0000002402007981 */ /* 0x000ea4000c1e1900 */
[----:B--2---:R-:W-:-:S07]  /*76e0*/  I2FP.F32.U32 R0, R0 ;  /* 0x0000000000007245 */ /* 0x004fce0000201000 */
.L_x_2244:
[----:B------:R-:W-:Y:S05]  /*76f0*/  BSYNC B6 ;  /* 0x0000000000067941 */ /* 0x000fea0003800000 */
.L_x_2238:
[----:B0-2-45:R-:W-:Y:S01]  /*7700*/  FMUL.FTZ R2, R0, 1.4426950216293334961 ;  /* 0x3fb8aa3b00027820 */ /* 0x035fe20000410000 */
[----:B------:R-:W-:Y:S01]  /*7710*/  IMAD.MOV.U32 R6, RZ, RZ, 0x3e800000 ;  /* 0x3e800000ff067424 */ /* 0x000fe200078e00ff */
[----:B------:R-:W0:Y:S01]  /*7720*/  LDC.U8 R8, c[0x0][0x491] ;  /* 0x00012440ff087b82 */ /* 0x000e220000000000 */
[----:B------:R-:W-:Y:S01]  /*7730*/  IMAD.MOV.U32 R7, RZ, RZ, 0x3d39bf78 ;  /* 0x3d39bf78ff077424 */ /* 0x000fe200078e00ff */
[----:B------:R-:W-:Y:S02]  /*7740*/  BSSY B0, `(.L_x_2266) ;  /* 0x0000021000007945 */ /* 0x000fe40003800000 */
[----:B------:R-:W2:Y:S02]  /*7750*/  MUFU.EX2 R2, R2 ;  /* 0x0000000200027308 */ /* 0x000ea40000000800 */
[C---:B--2---:R-:W-:Y:S01]  /*7760*/  FADD.FTZ.RZ R3, R2.reuse, 1 ;  /* 0x3f80000002037421 */ /* 0x044fe2000001c000 */
        /* <DEDUP_REMOVED lines=10> */
[----:B------:R-:W2:Y:S01]  /*7810*/  MUFU.EX2 R6, R6 ;  /* 0x0000000600067308 */ /* 0x000ea20000000800 */
[----:B------:R-:W-:-:S04]  /*7820*/  FFMA.FTZ R5, R4, -R7, 0.10546888411045074463 ;  /* 0x3dd8001204057423 */ /* 0x000fc80000010807 */
[----:B------:R-:W-:-:S04]  /*7830*/  FFMA.FTZ R5, R4, R5, -0.13229703903198242188 ;  /* 0xbe0778e004057423 */ /* 0x000fc80000010005 */
[----:B------:R-:W-:-:S04]  /*7840*/  FFMA.FTZ R5, R4, R5, 0.14491446316242218018 ;  /* 0x3e14647504057423 */ /* 0x000fc80000010005 */
[----:B------:R-:W-:-:S04]  /*7850*/  FFMA.FTZ R5, R4, R5, -0.16641564667224884033 ;  /* 0xbe2a68dd04057423 */ /* 0x000fc80000010005 */
[----:B------:R-:W-:Y:S01]  /*7860*/  FFMA.FTZ R5, R4, R5, 0.19988867640495300293 ;  /* 0x3e4caf9e04057423 */ /* 0x000fe20000010005 */
[----:B--2---:R-:W-:-:S03]  /*7870*/  FADD.FTZ R7, R6, 1 ;  /* 0x3f80000006077421 */ /* 0x004fc60000010000 */
[----:B------:R-:W-:-:S03]  /*7880*/  FFMA.FTZ R5, R4, R5, -0.25000196695327758789 ;  /* 0xbe80004204057423 */ /* 0x000fc60000010005 */
[----:B------:R-:W2:Y:S01]  /*7890*/  MUFU.RCP R7, R7 ;  /* 0x0000000700077308 */ /* 0x000ea20000001000 */
        /* <DEDUP_REMOVED lines=11> */
.L_x_2267:
[----:B------:R-:W-:Y:S05]  /*7950*/  BSYNC B0 ;  /* 0x0000000000007941 */ /* 0x000fea0003800000 */
.L_x_2266:
[----:B------:R-:W0:Y:S01]  /*7960*/  MUFU.TANH R3, R3 ;  /* 0x0000000300037308 */ /* 0x000e220000002400 */
[----:B------:R-:W-:Y:S01]  /*7970*/  PRMT R2, R8, 0x9910, RZ ;  /* 0x0000991008027816 */ /* 0x000fe200000000ff */
[----:B------:R-:W-:-:S03]  /*7980*/  FMUL.FTZ R7, R7, R0 ;  /* 0x0000000007077220 */ /* 0x000fc60000410000 */
[----:B------:R-:W-:Y:S01]  /*7990*/  ISETP.GT.AND P0, PT, R2, 0x9, PT ;  /* 0x000000090200780c */ /* 0x000fe20003f04270 */
[----:B0-----:R-:W-:-:S04]  /*79a0*/  FFMA.FTZ R0, -R3, R3, 1 ;  /* 0x3f80000003007423 */ /* 0x001fc80000010103 */
[----:B------:R-:W-:-:S04]  /*79b0*/  FFMA.FTZ R7, R0, R7, R3 ;  /* 0x0000000700077223 */ /* 0x000fc80000010003 */
[----:B-1-3--:R-:W-:-:S04]  /*79c0*/  FMUL.FTZ R22, R7, R22 ;  /* 0x0000001607167220 */ /* 0x00afc80000410000 */
        /* <DEDUP_REMOVED lines=12> */
.L_x_2271:
[----:B------:R-:W0:Y:S02]  /*7a90*/  F2I.S64.TRUNC R22, R22 ;  /* 0x0000001600167311 */ /* 0x000e24000020d900 */
[----:B0-----:R-:W-:-:S05]  /*7aa0*/  IMAD.MOV.U32 R3, RZ, RZ, R22 ;  /* 0x000000ffff037224 */ /* 0x001fca00078e0016 */
[----:B------:R4:W-:Y:S01]  /*7ab0*/  STG.E.U8 desc[UR36][R16.64], R3 ;  /* 0x0000000310007986 */ /* 0x0009e2000c101124 */
[----:B------:R-:W-:Y:S05]  /*7ac0*/  BRA `(.L_x_2273) ;  /* 0x0000000c00407947 */ /* 0x000fea0003800000 */
.L_x_2270:
        /* <DEDUP_REMOVED lines=9> */
.L_x_2275:
[----:B------:R-:W0:Y:S02]  /*7b60*/  F2I.FTZ.TRUNC.NTZ R3, R22 ;  /* 0x0000001600037305 */ /* 0x000e24000021f100 */
[----:B0-----:R2:W-:Y:S01]  /*7b70*/  STG.E desc[UR36][R16.64], R3 ;  /* 0x0000000310007986 */ /* 0x0015e2000c101924 */
[----:B------:R-:W-:Y:S05]  /*7b80*/  BRA `(.L_x_2273) ;  /* 0x0000000c00107947 */ /* 0x000fea0003800000 */
.L_x_2274:
[----:B------:R-:W0:Y:S02]  /*7b90*/  F2I.FTZ.TRUNC.NTZ R3, R22 ;  /* 0x0000001600037305 */ /* 0x000e24000021f100 */
[----:B0-----:R0:W-:Y:S01]  /*7ba0*/  STG.E.U16 desc[UR36][R16.64], R3 ;  /* 0x0000000310007986 */ /* 0x0011e2000c101524 */
[----:B------:R-:W-:Y:S05]  /*7bb0*/  BRA `(.L_x_2273) ;  /* 0x0000000c00047947 */ /* 0x000fea0003800000 */
.L_x_2269:
        /* <DEDUP_REMOVED lines=8> */
.L_x_2277:
[----:B------:R-:W-:-:S05]  /*7c40*/  F2FP.F16.F32.PACK_AB R22, RZ, R22 ;  /* 0x00000016ff16723e */ /* 0x000fca00000000ff */
[----:B------:R0:W-:Y:S01]  /*7c50*/  STG.E.U16 desc[UR36][R16.64], R22 ;  /* 0x0000001610007986 */ /* 0x0001e2000c101524 */
[----:B------:R-:W-:Y:S05]  /*7c60*/  BRA `(.L_x_2273) ;  /* 0x0000000800d87947 */ /* 0x000fea0003800000 */
.L_x_2276:
        /* <DEDUP_REMOVED lines=9> */
.L_x_2279:
[----:B------:R-:W-:-:S04]  /*7d00*/  F2FP.F16.F32.PACK_AB R3, RZ, R22 ;  /* 0x00000016ff03723e */ /* 0x000fc800000000ff */
[----:B------:R-:W-:-:S05]  /*7d10*/  PRMT R3, R3, 0x5410, RZ ;  /* 0x0000541003037816 */ /* 0x000fca00000000ff */
[----:B------:R0:W-:Y:S01]  /*7d20*/  STG.E desc[UR36][R16.64], R3 ;  /* 0x0000000310007986 */ /* 0x0001e2000c101924 */
[----:B------:R-:W-:Y:S05]  /*7d30*/  BRA `(.L_x_2273) ;  /* 0x0000000800a47947 */ /* 0x000fea0003800000 */
.L_x_2278:
[----:B------:R-:W-:-:S06]  /*7d40*/  FMUL.FTZ R2, R22, 1 ;  /* 0x3f80000016027820 */ /* 0x000fcc0000410000 */
[----:B------:R-:W0:Y:S02]  /*7d50*/  F2F.F64.F32 R2, R2 ;  /* 0x0000000200027310 */ /* 0x000e240000201800 */
[----:B0-----:R0:W-:Y:S01]  /*7d60*/  STG.E.64 desc[UR36][R16.64], R2 ;  /* 0x0000000210007986 */ /* 0x0011e2000c101b24 */
[----:B------:R-:W-:Y:S05]  /*7d70*/  BRA `(.L_x_2273) ;  /* 0x0000000800947947 */ /* 0x000fea0003800000 */
.L_x_2268:
        /* <DEDUP_REMOVED lines=12> */
.L_x_2282:
[----:B------:R-:W-:Y:S01]  /*7e40*/  FMUL.FTZ R4, R22, 1 ;  /* 0x3f80000016047820 */ /* 0x000fe20000410000 */
[----:B------:R-:W-:-:S05]  /*7e50*/  CS2R R6, SRZ ;  /* 0x0000000000067805 */ /* 0x000fca000001ff00 */
[----:B------:R-:W0:Y:S02]  /*7e60*/  F2F.F64.F32 R4, R4 ;  /* 0x0000000400047310 */ /* 0x000e240000201800 */
[----:B0-----:R0:W-:Y:S01]  /*7e70*/  STG.E.128 desc[UR36][R16.64], R4 ;  /* 0x0000000410007986 */ /* 0x0011e2000c101d24 */
[----:B------:R-:W-:Y:S05]  /*7e80*/  BRA `(.L_x_2273) ;  /* 0x0000000800507947 */ /* 0x000fea0003800000 */
.L_x_2281:
        /* <DEDUP_REMOVED lines=20> */
.L_x_2286:
[----:B------:R-:W-:Y:S05]  /*7fd0*/  BSYNC B0 ;  /* 0x0000000000007941 */ /* 0x000fea0003800000 */
.L_x_2285:
[----:B------:R-:W-:-:S05]  /*7fe0*/  LOP3.LUT R5, R0, R5, RZ, 0xfc, !PT ;  /* 0x0000000500057212 */ /* 0x000fca00078efcff */
[----:B------:R0:W-:Y:S01]  /*7ff0*/  STG.E.U8 desc[UR36][R16.64], R5 ;  /* 0x0000000510007986 */ /* 0x0001e2000c101124 */
[----:B------:R-:W-:Y:S05]  /*8000*/  BRA `(.L_x_2273) ;  /* 0x0000000400f07947 */ /* 0x000fea0003800000 */
.L_x_2284:
[----:B------:R-:W-:Y:S01]  /*8010*/  LOP3.LUT R2, R22, 0x7fffffff, RZ, 0xc0, !PT ;  /* 0x7fffffff16027812 */ /* 0x000fe200078ec0ff */
[----:B------:R-:W-:Y:S03]  /*8020*/  BSSY B0, `(.L_x_2287) ;  /* 0x000000e000007945 */ /* 0x000fe60003800000 */
        /* <DEDUP_REMOVED lines=10> */
.L_x_2288:
[----:B------:R-:W-:Y:S01]  /*80d0*/  IMAD.MOV.U32 R0, RZ, RZ, 0x7f ;  /* 0x0000007fff007424 */ /* 0x000fe200078e00ff */
[----:B------:R-:W-:-:S04]  /*80e0*/  ISETP.GT.U32.AND P0, PT, R2, 0x7f800000, PT ;  /* 0x7f8000000200780c */ /* 0x000fc80003f04070 */
[----:B------:R-:W-:-:S09]  /*80f0*/  SEL R0, R0, 0x7c, P0 ;  /* 0x0000007c00007807 */ /* 0x000fd20000000000 */
.L_x_2289:
[----:B------:R-:W-:Y:S05]  /*8100*/  BSYNC B0 ;  /* 0x0000000000007941 */ /* 0x000fea0003800000 */
.L_x_2287:
[----:B------:R-:W-:-:S04]  /*8110*/  LOP3.LUT R22, R22, 0x80000000, RZ, 0xc0, !PT ;  /* 0x8000000016167812 */ /* 0x000fc800078ec0ff */
[----:B------:R-:W-:-:S04]  /*8120*/  SHF.R.U32.HI R3, RZ, 0x18, R22 ;  /* 0x00000018ff037819 */ /* 0x000fc80000011616 */
[----:B------:R-:W-:-:S05]  /*8130*/  LOP3.LUT R3, R0, R3, RZ, 0xfc, !PT ;  /* 0x0000000300037212 */ /* 0x000fca00078efcff */
[----:B------:R0:W-:Y:S01]  /*8140*/  STG.E.U8 desc[UR36][R16.64], R3 ;  /* 0x0000000310007986 */ /* 0x0001e2000c101124 */
[----:B------:R-:W-:Y:S05]  /*8150*/  BRA `(.L_x_2273) ;  /* 0x00000004009c7947 */ /* 0x000fea0003800000 */
.L_x_2283:
[----:B------:R-:W-:-:S05]  /*8160*/  F2FP.BF16.F32.PACK_AB R22, RZ, R22 ;  /* 0x00000016ff16723e */ /* 0x000fca00000010ff */
[----:B------:R0:W-:Y:S01]  /*8170*/  STG.E.U16 desc[UR36][R16.64], R22 ;  /* 0x0000001610007986 */ /* 0x0001e2000c101524 */
[----:B------:R-:W-:Y:S05]  /*8180*/  BRA `(.L_x_2273) ;  /* 0x0000000400907947 */ /* 0x000fea0003800000 */
.L_x_2280:
        /* <DEDUP_REMOVED lines=11> */
.L_x_2292:
        /* <DEDUP_REMOVED lines=16> */
.L_x_2295:
[----:B------:R-:W-:-:S04]  /*8340*/  LOP3.LUT R22, R22, 0x80000000, RZ, 0xc0, !PT ;  /* 0x8000000016167812 */ /* 0x000fc800078ec0ff */
[----:B------:R-:W-:-:S04]  /*8350*/  SHF.R.U32.HI R3, RZ, 0x18, R22 ;  /* 0x00000018ff037819 */ /* 0x000fc80000011616 */
[----:B------:R-:W-:-:S04]  /*8360*/  LOP3.LUT R0, R0, R3, RZ, 0xfc, !PT ;  /* 0x0000000300007212 */ /* 0x000fc800078efcff */
[----:B------:R-:W-:-:S07]  /*8370*/  PRMT R8, R0, 0x7610, R8 ;  /* 0x0000761000087816 */ /* 0x000fce0000000008 */
.L_x_2294:
[----:B------:R-:W-:Y:S05]  /*8380*/  BSYNC B0 ;  /* 0x0000000000007941 */ /* 0x000fea0003800000 */
.L_x_2293:
[----:B------:R0:W-:Y:S01]  /*8390*/  STG.E.U8 desc[UR36][R16.64], R8 ;  /* 0x0000000810007986 */ /* 0x0001e2000c101124 */
[----:B------:R-:W-:Y:S05]  /*83a0*/  BRA `(.L_x_2273) ;  /* 0x0000000400087947 */ /* 0x000fea0003800000 */
.L_x_2291:
        /* <DEDUP_REMOVED lines=16> */
.L_x_2298:
[----:B------:R-:W-:-:S04]  /*84b0*/  LOP3.LUT R22, R22, 0x80000000, RZ, 0xc0, !PT ;  /* 0x8000000016167812 */ /* 0x000fc800078ec0ff */
[----:B------:R-:W-:-:S04]  /*84c0*/  SHF.R.U32.HI R3, RZ, 0x18, R22 ;  /* 0x00000018ff037819 */ /* 0x000fc80000011616 */
[----:B------:R-:W-:-:S04]  /*84d0*/  LOP3.LUT R0, R0, R3, RZ, 0xfc, !PT ;  /* 0x0000000300007212 */ /* 0x000fc800078efcff */
[----:B------:R-:W-:-:S07]  /*84e0*/  PRMT R8, R0, 0x7610, R8 ;  /* 0x0000761000087816 */ /* 0x000fce0000000008 */
.L_x_2297:
[----:B------:R-:W-:Y:S05]  /*84f0*/  BSYNC B0 ;  /* 0x0000000000007941 */ /* 0x000fea0003800000 */
.L_x_2296:
[----:B------:R0:W-:Y:S01]  /*8500*/  STG.E.U8 desc[UR36][R16.64], R8 ;  /* 0x0000000810007986 */ /* 0x0001e2000c101124 */
[----:B------:R-:W-:Y:S05]  /*8510*/  BRA `(.L_x_2273) ;  /* 0x0000000000ac7947 */ /* 0x000fea0003800000 */
.L_x_2290:
        /* <DEDUP_REMOVED lines=21> */
.L_x_2272:
        /* <DEDUP_REMOVED lines=16> */
.L_x_2301:
[----:B------:R-:W-:Y:S05]  /*8770*/  BRA `(.L_x_2273) ;  /* 0x0000000000147947 */ /* 0x000fea0003800000 */
.L_x_2300:
[----:B------:R-:W0:Y:S02]  /*8780*/  F2I.U64.TRUNC R22, R22 ;  /* 0x0000001600167311 */ /* 0x000e24000020d800 */
[----:B0-----:R0:W-:Y:S01]  /*8790*/  STG.E.64 desc[UR36][R16.64], R22 ;  /* 0x0000001610007986 */ /* 0x0011e2000c101b24 */
[----:B------:R-:W-:Y:S05]  /*87a0*/  BRA `(.L_x_2273) ;  /* 0x0000000000087947 */ /* 0x000fea0003800000 */
.L_x_2299:
[----:B------:R-:W0:Y:S02]  /*87b0*/  F2I.FTZ.U32.TRUNC.NTZ R3, R22 ;  /* 0x0000001600037305 */ /* 0x000e24000021f000 */
[----:B0-----:R0:W-:Y:S02]  /*87c0*/  STG.E desc[UR36][R16.64], R3 ;  /* 0x0000000310007986 */ /* 0x0011e4000c101924 */
.L_x_2273:
[----:B------:R-:W-:-:S07]  /*87d0*/  VIADD R19, R19, 0x80 ;  /* 0x0000008013137836 */ /* 0x000fce0000000000 */
.L_x_2208:
[----:B------:R-:W-:Y:S05]  /*87e0*/  BSYNC B7 ;  /* 0x0000000000077941 */ /* 0x000fea0003800000 */
.L_x_2207:
        /* <DEDUP_REMOVED lines=358> */
.L_x_2304:
        /* <DEDUP_REMOVED lines=22> */
.L_x_2309:
[----:B------:R-:W2:Y:S02]  /*9fb0*/  LDG.E.U8 R2, desc[UR36][R2.64] ;  /* 0x0000002402027981 */ /* 0x000ea4000c1e1100 */
[----:B--2---:R-:W-:Y:S01]  /*9fc0*/  I2FP.F32.U32 R22, R2 ;  /* 0x0000000200167245 */ /* 0x004fe20000201000 */
[----:B------:R-:W-:Y:S06]  /*9fd0*/  BRA `(.L_x_2311) ;  /* 0x0000000c002c7947 */ /* 0x000fec0003800000 */
.L_x_2308:
        /* <DEDUP_REMOVED lines=9> */
.L_x_2313:
[----:B------:R-:W2:Y:S02]  /*a070*/  LDG.E R2, desc[UR36][R2.64] ;  /* 0x0000002402027981 */ /* 0x000ea4000c1e1900 */
[----:B--2---:R-:W-:Y:S01]  /*a080*/  I2FP.F32.S32 R22, R2 ;  /* 0x0000000200167245 */ /* 0x004fe20000201400 */
[----:B------:R-:W-:Y:S06]  /*a090*/  BRA `(.L_x_2311) ;  /* 0x0000000800fc7947 */ /* 0x000fec0003800000 */
.L_x_2312:
[----:B------:R-:W2:Y:S02]  /*a0a0*/  LDG.E.U16 R2, desc[UR36][R2.64] ;  /* 0x0000002402027981 */ /* 0x000ea4000c1e1500 */
[----:B--2---:R0:W1:Y:S01]  /*a0b0*/  I2F.S16 R22, R2 ;  /* 0x0000000200167306 */ /* 0x0040620000101400 */
[----:B------:R-:W-:Y:S05]  /*a0c0*/  BRA `(.L_x_2311) ;  /* 0x0000000800f07947 */ /* 0x000fea0003800000 */
.L_x_2307:
        /* <DEDUP_REMOVED lines=8> */
.L_x_2315:
[----:B------:R-:W2:Y:S02]  /*a150*/  LDG.E.U16 R2, desc[UR36][R2.64] ;  /* 0x0000002402027981 */ /* 0x000ea4000c1e1500 */
[----:B--2---:R-:W-:Y:S01]  /*a160*/  HADD2.F32 R22, -RZ, R2.H0_H0 ;  /* 0x20000002ff167230 */ /* 0x004fe20000004100 */
[----:B------:R-:W-:Y:S06]  /*a170*/  BRA `(.L_x_2311) ;  /* 0x0000000800c47947 */ /* 0x000fec0003800000 */
.L_x_2314:
        /* <DEDUP_REMOVED lines=8> */
.L_x_2317:
[----:B------:R-:W2:Y:S02]  /*a200*/  LDG.E.U16 R2, desc[UR36][R2.64] ;  /* 0x0000002402027981 */ /* 0x000ea4000c1e1500 */
[----:B--2---:R-:W-:Y:S01]  /*a210*/  HADD2.F32 R22, -RZ, R2.H0_H0 ;  /* 0x20000002ff167230 */ /* 0x004fe20000004100 */
[----:B------:R-:W-:Y:S06]  /*a220*/  BRA `(.L_x_2311) ;  /* 0x0000000800987947 */ /* 0x000fec0003800000 */
.L_x_2316:
[----:B------:R-:W2:Y:S01]  /*a230*/  LDG.E.64 R2, desc[UR36][R2.64] ;  /* 0x0000002402027981 */ /* 0x000ea2000c1e1b00 */
[----:B------:R-:W-:Y:S01]  /*a240*/  UMOV UR4, 0xf0000000 ;  /* 0xf000000000047882 */ /* 0x000fe20000000000 */
[----:B------:R-:W-:Y:S01]  /*a250*/  UMOV UR5, 0x380fffff ;  /* 0x380fffff00057882 */ /* 0x000fe20000000000 */
[----:B--2---:R-:W0:Y:S01]  /*a260*/  F2F.F32.F64 R22, R2 ;  /* 0x0000000200167310 */ /* 0x004e220000301000 */
[----:B------:R-:W-:-:S14]  /*a270*/  DSETP.GEU.AND P0, PT, |R2|, UR4, PT ;  /* 0x0000000402007e2a */ /* 0x000fdc000bf0e200 */
[----:B0-----:R-:W-:Y:S01]  /*a280*/  @!P0 FMUL R22, R22, 1.175494350822287508e-38 ;  /* 0x0080000016168820 */ /* 0x001fe20000400000 */
[----:B------:R-:W-:Y:S06]  /*a290*/  BRA `(.L_x_2311) ;  /* 0x00000008007c7947 */ /* 0x000fec0003800000 */
.L_x_2306:
        /* <DEDUP_REMOVED lines=12> */
.L_x_2320:
[----:B------:R-:W2:Y:S01]  /*a360*/  LDG.E.64 R2, desc[UR36][R2.64] ;  /* 0x0000002402027981 */ /* 0x000ea2000c1e1b00 */
[----:B------:R-:W-:Y:S01]  /*a370*/  UMOV UR4, 0xf0000000 ;  /* 0xf000000000047882 */ /* 0x000fe20000000000 */
[----:B------:R-:W-:Y:S01]  /*a380*/  UMOV UR5, 0x380fffff ;  /* 0x380fffff00057882 */ /* 0x000fe20000000000 */
[----:B--2---:R-:W0:Y:S01]  /*a390*/  F2F.F32.F64 R22, R2 ;  /* 0x0000000200167310 */ /* 0x004e220000301000 */
[----:B------:R-:W-:-:S14]  /*a3a0*/  DSETP.GEU.AND P0, PT, |R2|, UR4, PT ;  /* 0x0000000402007e2a */ /* 0x000fdc000bf0e200 */
[----:B0-----:R-:W-:Y:S01]  /*a3b0*/  @!P0 FMUL R22, R22, 1.175494350822287508e-38 ;  /* 0x0080000016168820 */ /* 0x001fe20000400000 */
[----:B------:R-:W-:Y:S06]  /*a3c0*/  BRA `(.L_x_2311) ;  /* 0x0000000800307947 */ /* 0x000fec0003800000 */
.L_x_2319:
        /* <DEDUP_REMOVED lines=26> */
.L_x_2322:
        /* <DEDUP_REMOVED lines=13> */
.L_x_2321:
[----:B------:R-:W2:Y:S02]  /*a640*/  LDG.E.U16 R2, desc[UR36][R2.64] ;  /* 0x0000002402027981 */ /* 0x000ea4000c1e1500 */
[----:B--2---:R-:W-:Y:S01]  /*a650*/  IMAD.U32 R22, R2, 0x10000, RZ ;  /* 0x0001000002167824 */ /* 0x004fe200078e00ff */
[----:B------:R-:W-:Y:S06]  /*a660*/  BRA `(.L_x_2311) ;  /* 0x0000000400887947 */ /* 0x000fec0003800000 */
.L_x_2318:
        /* <DEDUP_REMOVED lines=11> */
.L_x_2325:
        /* <DEDUP_REMOVED lines=20> */
.L_x_2327:
[----:B------:R-:W-:Y:S05]  /*a860*/  BSYNC B0 ;  /* 0x0000000000007941 */ /* 0x000fea0003800000 */
.L_x_2326:
[----:B------:R-:W-:Y:S01]  /*a870*/  IMAD.SHL.U32 R2, R2, 0x100000, RZ ;  /* 0x0010000002027824 */ /* 0x000fe200078e00ff */
[----:B------:R-:W-:-:S04]  /*a880*/  LEA R3, R0, 0x3b800000, 0x17 ;  /* 0x3b80000000037811 */ /* 0x000fc800078eb8ff */
[----:B------:R-:W-:Y:S01]  /*a890*/  LOP3.LUT R22, R3, R2, R22, 0xfe, !PT ;  /* 0x0000000203167212 */ /* 0x000fe200078efe16 */
[----:B------:R-:W-:Y:S06]  /*a8a0*/  BRA `(.L_x_2311) ;  /* 0x0000000000f87947 */ /* 0x000fec0003800000 */
.L_x_2324:
        /* <DEDUP_REMOVED lines=20> */
.L_x_2329:
[----:B------:R-:W-:Y:S05]  /*a9f0*/  BSYNC B0 ;  /* 0x0000000000007941 */ /* 0x000fea0003800000 */
.L_x_2328:
[----:B------:R-:W-:Y:S02]  /*aa00*/  LEA R3, R0, 0x37800000, 0x17 ;  /* 0x3780000000037811 */ /* 0x000fe400078eb8ff */
[----:B------:R-:W-:-:S04]  /*aa10*/  SHF.L.U32 R2, R2, 0x15, RZ ;  /* 0x0000001502027819 */ /* 0x000fc800000006ff */
[----:B------:R-:W-:Y:S01]  /*aa20*/  LOP3.LUT R22, R3, R2, R22, 0xfe, !PT ;  /* 0x0000000203167212 */ /* 0x000fe200078efe16 */
[----:B------:R-:W-:Y:S06]  /*aa30*/  BRA `(.L_x_2311) ;  /* 0x0000000000947947 */ /* 0x000fec0003800000 */
.L_x_2323:
        /* <DEDUP_REMOVED lines=14> */
.L_x_2310:
        /* <DEDUP_REMOVED lines=16> */
.L_x_2332:
[----:B------:R-:W-:Y:S01]  /*ac20*/  IMAD.MOV.U32 R22, RZ, RZ, RZ ;  /* 0x000000ffff167224 */ /* 0x000fe200078e00ff */
[----:B------:R-:W-:Y:S06]  /*ac30*/  BRA `(.L_x_2311) ;  /* 0x0000000000147947 */ /* 0x000fec0003800000 */
.L_x_2331:
[----:B------:R-:W2:Y:S02]  /*ac40*/  LDG.E.64 R22, desc[UR36][R2.64] ;  /* 0x0000002402167981 */ /* 0x000ea4000c1e1b00 */
[----:B--2---:R0:W1:Y:S01]  /*ac50*/  I2F.U64 R22, R22 ;  /* 0x0000001600167312 */ /* 0x0040620000301000 */
[----:B------:R-:W-:Y:S05]  /*ac60*/  BRA `(.L_x_2311) ;  /* 0x0000000000087947 */ /* 0x000fea0003800000 */
.L_x_2330:
[----:B------:R-:W2:Y:S02]  /*ac70*/  LDG.E R2, desc[UR36][R2.64] ;  /* 0x0000002402027981 */ /* 0x000ea4000c1e1900 */
[----:B--2---:R-:W-:-:S07]  /*ac80*/  I2FP.F32.U32 R22, R2 ;  /* 0x0000000200167245 */ /* 0x004fce0000201000 */
.L_x_2311:
[----:B------:R-:W-:Y:S05]  /*ac90*/  BSYNC B6 ;  /* 0x0000000000067941 */ /* 0x000fea0003800000 */
.L_x_2305:
        /* <DEDUP_REMOVED lines=17> */
[----:B--2---:R-:W4:Y:S01]  /*adb0*/  I2F.S16 R0, R0 ;  /* 0x0000000000007306 */ /* 0x004f220000101400 */
[----:B------:R-:W-:Y:S05]  /*adc0*/  BRA `(.L_x_2339) ;  /* 0x0000000c00387947 */ /* 0x000fea0003800000 */
.L_x_2337:
[----:B------:R-:W2:Y:S02]  /*add0*/  LDG.E.U8 R0, desc[UR36][R2.64] ;  /* 0x0000002402007981 */ /* 0x000ea4000c1e1100 */
[----:B--2---:R-:W-:Y:S01]  /*ade0*/  I2FP.F32.U32 R0, R0 ;  /* 0x0000000000007245 */ /* 0x004fe20000201000 */
[----:B------:R-:W-:Y:S06]  /*adf0*/  BRA `(.L_x_2339) ;  /* 0x0000000c002c7947 */ /* 0x000fec0003800000 */
.L_x_2336:
        /* <DEDUP_REMOVED lines=9> */
.L_x_2341:
[----:B------:R-:W2:Y:S02]  /*ae90*/  LDG.E R0, desc[UR36][R2.64] ;  /* 0x0000002402007981 */ /* 0x000ea4000c1e1900 */
[----:B--2---:R-:W-:Y:S01]  /*aea0*/  I2FP.F32.S32 R0, R0 ;  /* 0x0000000000007245 */ /* 0x004fe20000201400 */
[----:B------:R-:W-:Y:S06]  /*aeb0*/  BRA `(.L_x_2339) ;  /* 0x0000000800fc7947 */ /* 0x000fec0003800000 */
.L_x_2340:
[----:B------:R-:W2:Y:S02]  /*aec0*/  LDG.E.U16 R0, desc[UR36][R2.64] ;  /* 0x0000002402007981 */ /* 0x000ea4000c1e1500 */
[----:B--2---:R-:W0:Y:S01]  /*aed0*/  I2F.S16 R0, R0 ;  /* 0x0000000000007306 */ /* 0x004e220000101400 */
[----:B------:R-:W-:Y:S05]  /*aee0*/  BRA `(.L_x_2339) ;  /* 0x0000000800f07947 */ /* 0x000fea0003800000 */
.L_x_2335:
        /* <DEDUP_REMOVED lines=8> */
.L_x_2343:
[----:B------:R-:W2:Y:S02]  /*af70*/  LDG.E.U16 R0, desc[UR36][R2.64] ;  /* 0x0000002402007981 */ /* 0x000ea4000c1e1500 */
[----:B--2---:R-:W-:Y:S01]  /*af80*/  HADD2.F32 R0, -RZ, R0.H0_H0 ;  /* 0x20000000ff007230 */ /* 0x004fe20000004100 */
[----:B------:R-:W-:Y:S06]  /*af90*/  BRA `(.L_x_2339) ;  /* 0x0000000800c47947 */ /* 0x000fec0003800000 */
.L_x_2342:
        /* <DEDUP_REMOVED lines=8> */
.L_x_2345:
[----:B------:R-:W2:Y:S02]  /*b020*/  LDG.E.U16 R0, desc[UR36][R2.64] ;  /* 0x0000002402007981 */ /* 0x000ea4000c1e1500 */
[----:B--2---:R-:W-:Y:S01]  /*b030*/  HADD2.F32 R0, -RZ, R0.H0_H0 ;  /* 0x20000000ff007230 */ /* 0x004fe20000004100 */
[----:B------:R-:W-:Y:S06]  /*b040*/  BRA `(.L_x_2339) ;  /* 0x0000000800987947 */ /* 0x000fec0003800000 */
.L_x_2344:
[----:B------:R-:W2:Y:S01]  /*b050*/  LDG.E.64 R2, desc[UR36][R2.64] ;  /* 0x0000002402027981 */ /* 0x000ea2000c1e1b00 */
[----:B------:R-:W-:Y:S01]  /*b060*/  UMOV UR4, 0xf0000000 ;  /* 0xf000000000047882 */ /* 0x000fe20000000000 */
[----:B------:R-:W-:Y:S01]  /*b070*/  UMOV UR5, 0x380fffff ;  /* 0x380fffff00057882 */ /* 0x000fe20000000000 */
[----:B--2---:R-:W0:Y:S01]  /*b080*/  F2F.F32.F64 R0, R2 ;  /* 0x0000000200007310 */ /* 0x004e220000301000 */
[----:B------:R-:W-:-:S14]  /*b090*/  DSETP.GEU.AND P0, PT, |R2|, UR4, PT ;  /* 0x0000000402007e2a */ /* 0x000fdc000bf0e200 */
[----:B0-----:R-:W-:Y:S01]  /*b0a0*/  @!P0 FMUL R0, R0, 1.175494350822287508e-38 ;  /* 0x0080000000008820 */ /* 0x001fe20000400000 */
[----:B------:R-:W-:Y:S06]  /*b0b0*/  BRA `(.L_x_2339) ;  /* 0x00000008007c7947 */ /* 0x000fec0003800000 */
.L_x_2334:
        /* <DEDUP_REMOVED lines=12> */
.L_x_2348:
[----:B------:R-:W2:Y:S01]  /*b180*/  LDG.E.64 R2, desc[UR36][R2.64] ;  /* 0x0000002402027981 */ /* 0x000ea2000c1e1b00 */
[----:B------:R-:W-:Y:S01]  /*b190*/  UMOV UR4, 0xf0000000 ;  /* 0xf000000000047882 */ /* 0x000fe20000000000 */
[----:B------:R-:W-:Y:S01]  /*b1a0*/  UMOV UR5, 0x380fffff ;  /* 0x380fffff00057882 */ /* 0x000fe20000000000 */
[----:B--2---:R-:W0:Y:S01]  /*b1b0*/  F2F.F32.F64 R0, R2 ;  /* 0x0000000200007310 */ /* 0x004e220000301000 */
[----:B------:R-:W-:-:S14]  /*b1c0*/  DSETP.GEU.AND P0, PT, |R2|, UR4, PT ;  /* 0x0000000402007e2a */ /* 0x000fdc000bf0e200 */
[----:B0-----:R-:W-:Y:S01]  /*b1d0*/  @!P0 FMUL R0, R0, 1.175494350822287508e-38 ;  /* 0x0080000000008820 */ /* 0x001fe20000400000 */
[----:B------:R-:W-:Y:S06]  /*b1e0*/  BRA `(.L_x_2339) ;  /* 0x0000000800307947 */ /* 0x000fec0003800000 */
.L_x_2347:
        /* <DEDUP_REMOVED lines=26> */
.L_x_2350:
        /* <DEDUP_REMOVED lines=13> */
.L_x_2349:
[----:B------:R-:W2:Y:S02]  /*b460*/  LDG.E.U16 R0, desc[UR36][R2.64] ;  /* 0x0000002402007981 */ /* 0x000ea4000c1e1500 */
[----:B--2---:R-:W-:Y:S01]  /*b470*/  IMAD.U32 R0, R0, 0x10000, RZ ;  /* 0x0001000000007824 */ /* 0x004fe200078e00ff */
[----:B------:R-:W-:Y:S06]  /*b480*/  BRA `(.L_x_2339) ;  /* 0x0000000400887947 */ /* 0x000fec0003800000 */
.L_x_2346:
        /* <DEDUP_REMOVED lines=11> */
.L_x_2353:
        /* <DEDUP_REMOVED lines=20> */
.L_x_2355:
[----:B------:R-:W-:Y:S05]  /*b680*/  BSYNC B0 ;  /* 0x0000000000007941 */ /* 0x000fea0003800000 */
.L_x_2354:
[----:B------:R-:W-:Y:S01]  /*b690*/  LEA R3, R0, 0x3b800000, 0x17 ;  /* 0x3b80000000037811 */ /* 0x000fe200078eb8ff */
[----:B------:R-:W-:-:S05]  /*b6a0*/  IMAD.SHL.U32 R0, R2, 0x100000, RZ ;  /* 0x0010000002007824 */ /* 0x000fca00078e00ff */
[----:B------:R-:W-:Y:S01]  /*b6b0*/  LOP3.LUT R0, R3, R0, R4, 0xfe, !PT ;  /* 0x0000000003007212 */ /* 0x000fe200078efe04 */
[----:B------:R-:W-:Y:S06]  /*b6c0*/  BRA `(.L_x_2339) ;  /* 0x0000000000f87947 */ /* 0x000fec0003800000 */
.L_x_2352:
        /* <DEDUP_REMOVED lines=20> */
.L_x_2357:
[----:B------:R-:W-:Y:S05]  /*b810*/  BSYNC B0 ;  /* 0x0000000000007941 */ /* 0x000fea0003800000 */
.L_x_2356:
[----:B------:R-:W-:Y:S01]  /*b820*/  LEA R3, R0, 0x37800000, 0x17 ;  /* 0x3780000000037811 */ /* 0x000fe200078eb8ff */
[----:B------:R-:W-:-:S05]  /*b830*/  IMAD.SHL.U32 R0, R2, 0x200000, RZ ;  /* 0x0020000002007824 */ /* 0x000fca00078e00ff */
[----:B------:R-:W-:Y:S01]  /*b840*/  LOP3.LUT R0, R3, R0, R4, 0xfe, !PT ;  /* 0x0000000003007212 */ /* 0x000fe200078efe04 */
[----:B------:R-:W-:Y:S06]  /*b850*/  BRA `(.L_x_2339) ;  /* 0x0000000000947947 */ /* 0x000fec0003800000 */
.L_x_2351:
        /* <DEDUP_REMOVED lines=14> */
.L_x_2338:
        /* <DEDUP_REMOVED lines=16> */
.L_x_2360:
[----:B------:R-:W-:Y:S01]  /*ba40*/  IMAD.MOV.U32 R0, RZ, RZ, RZ ;  /* 0x000000ffff007224 */ /* 0x000fe200078e00ff */
[----:B------:R-:W-:Y:S06]  /*ba50*/  BRA `(.L_x_2339) ;  /* 0x0000000000147947 */ /* 0x000fec0003800000 */
.L_x_2359:
[----:B------:R-:W2:Y:S02]  /*ba60*/  LDG.E.64 R2, desc[UR36][R2.64] ;  /* 0x0000002402027981 */ /* 0x000ea4000c1e1b00 */
[----:B--2---:R0:W2:Y:S01]  /*ba70*/  I2F.U64 R0, R2 ;  /* 0x0000000200007312 */ /* 0x0040a20000301000 */
[----:B------:R-:W-:Y:S05]  /*ba80*/  BRA `(.L_x_2339) ;  /* 0x0000000000087947 */ /* 0x000fea0003800000 */
.L_x_2358:
[----:B------:R-:W2:Y:S02]  /*ba90*/  LDG.E R0, desc[UR36][R2.64] ;  /* 0x0000002402007981 */ /* 0x000ea4000c1e1900 */
[----:B--2---:R-:W-:-:S07]  /*baa0*/  I2FP.F32.U32 R0, R0 ;  /* 0x0000000000007245 */ /* 0x004fce0000201000 */
.L_x_2339:
[----:B------:R-:W-:Y:S05]  /*bab0*/  BSYNC B6 ;  /* 0x0000000000067941 */ /* 0x000fea0003800000 */
.L_x_2333:
        /* <DEDUP_REMOVED lines=37> */
.L_x_2362:
[----:B------:R-:W-:Y:S05]  /*bd10*/  BSYNC B0 ;  /* 0x0000000000007941 */ /* 0x000fea0003800000 */
.L_x_2361:
        /* <DEDUP_REMOVED lines=19> */
.L_x_2366:
[----:B------:R-:W0:Y:S02]  /*be50*/  F2I.S64.TRUNC R22, R22 ;  /* 0x0000001600167311 */ /* 0x000e24000020d900 */
[----:B0-----:R-:W-:-:S05]  /*be60*/  IMAD.MOV.U32 R3, RZ, RZ, R22 ;  /* 0x000000ffff037224 */ /* 0x001fca00078e0016 */
[----:B------:R0:W-:Y:S01]  /*be70*/  STG.E.U8 desc[UR36][R16.64], R3 ;  /* 0x0000000310007986 */ /* 0x0001e2000c101124 */
[----:B------:R-:W-:Y:S05]  /*be80*/  BRA `(.L_x_2368) ;  /* 0x0000000c00407947 */ /* 0x000fea0003800000 */
.L_x_2365:
        /* <DEDUP_REMOVED lines=9> */
.L_x_2370:
[----:B------:R-:W0:Y:S02]  /*bf20*/  F2I.FTZ.TRUNC.NTZ R3, R22 ;  /* 0x0000001600037305 */ /* 0x000e24000021f100 */
[----:B0-----:R0:W-:Y:S01]  /*bf30*/  STG.E desc[UR36][R16.64], R3 ;  /* 0x0000000310007986 */ /* 0x0011e2000c101924 */
[----:B------:R-:W-:Y:S05]  /*bf40*/  BRA `(.L_x_2368) ;  /* 0x0000000c00107947 */ /* 0x000fea0003800000 */
.L_x_2369:
[----:B------:R-:W0:Y:S02]  /*bf50*/  F2I.FTZ.TRUNC.NTZ R3, R22 ;  /* 0x0000001600037305 */ /* 0x000e24000021f100 */
[----:B0-----:R0:W-:Y:S01]  /*bf60*/  STG.E.U16 desc[UR36][R16.64], R3 ;  /* 0x0000000310007986 */ /* 0x0011e2000c101524 */
[----:B------:R-:W-:Y:S05]  /*bf70*/  BRA `(.L_x_2368) ;  /* 0x0000000c00047947 */ /* 0x000fea0003800000 */
.L_x_2364:
        /* <DEDUP_REMOVED lines=8> */
.L_x_2372:
[----:B------:R-:W-:-:S05]  /*c000*/  F2FP.F16.F32.PACK_AB R22, RZ, R22 ;  /* 0x00000016ff16723e */ /* 0x000fca00000000ff */
[----:B------:R0:W-:Y:S01]  /*c010*/  STG.E.U16 desc[UR36][R16.64], R22 ;  /* 0x0000001610007986 */ /* 0x0001e2000c101524 */
[----:B------:R-:W-:Y:S05]  /*c020*/  BRA `(.L_x_2368) ;  /* 0x0000000800d87947 */ /* 0x000fea0003800000 */
.L_x_2371:
        /* <DEDUP_REMOVED lines=9> */
.L_x_2374:
[----:B------:R-:W-:-:S04]  /*c0c0*/  F2FP.F16.F32.PACK_AB R3, RZ, R22 ;  /* 0x00000016ff03723e */ /* 0x000fc800000000ff */
[----:B------:R-:W-:-:S05]  /*c0d0*/  PRMT R3, R3, 0x5410, RZ ;  /* 0x0000541003037816 */ /* 0x000fca00000000ff */
[----:B------:R0:W-:Y:S01]  /*c0e0*/  STG.E desc[UR36][R16.64], R3 ;  /* 0x0000000310007986 */ /* 0x0001e2000c101924 */
[----:B------:R-:W-:Y:S05]  /*c0f0*/  BRA `(.L_x_2368) ;  /* 0x0000000800a47947 */ /* 0x000fea0003800000 */
.L_x_2373:
[----:B------:R-:W-:-:S06]  /*c100*/  FMUL.FTZ R2, R22, 1 ;  /* 0x3f80000016027820 */ /* 0x000fcc0000410000 */
[----:B------:R-:W0:Y:S02]  /*c110*/  F2F.F64.F32 R2, R2 ;  /* 0x0000000200027310 */ /* 0x000e240000201800 */
[----:B0-----:R0:W-:Y:S01]  /*c120*/  STG.E.64 desc[UR36][R16.64], R2 ;  /* 0x0000000210007986 */ /* 0x0011e2000c101b24 */
[----:B------:R-:W-:Y:S05]  /*c130*/  BRA `(.L_x_2368) ;  /* 0x0000000800947947 */ /* 0x000fea0003800000 */
.L_x_2363:
        /* <DEDUP_REMOVED lines=12> */
.L_x_2377:
[----:B------:R-:W-:Y:S01]  /*c200*/  FMUL.FTZ R4, R22, 1 ;  /* 0x3f80000016047820 */ /* 0x000fe20000410000 */
[----:B------:R-:W-:-:S05]  /*c210*/  CS2R R6, SRZ ;  /* 0x0000000000067805 */ /* 0x000fca000001ff00 */
[----:B------:R-:W0:Y:S02]  /*c220*/  F2F.F64.F32 R4, R4 ;  /* 0x0000000400047310 */ /* 0x000e240000201800 */
[----:B0-----:R0:W-:Y:S01]  /*c230*/  STG.E.128 desc[UR36][R16.64], R4 ;  /* 0x0000000410007986 */ /* 0x0011e2000c101d24 */
[----:B------:R-:W-:Y:S05]  /*c240*/  BRA `(.L_x_2368) ;  /* 0x0000000800507947 */ /* 0x000fea0003800000 */
.L_x_2376:
        /* <DEDUP_REMOVED lines=20> */
.L_x_2381:
[----:B------:R-:W-:Y:S05]  /*c390*/  BSYNC B0 ;  /* 0x0000000000007941 */ /* 0x000fea0003800000 */
.L_x_2380:
[----:B------:R-:W-:-:S05]  /*c3a0*/  LOP3.LUT R5, R0, R5, RZ, 0xfc, !PT ;  /* 0x0000000500057212 */ /* 0x000fca00078efcff */
[----:B------:R3:W-:Y:S01]  /*c3b0*/  STG.E.U8 desc[UR36][R16.64], R5 ;  /* 0x0000000510007986 */ /* 0x0007e2000c101124 */
[----:B------:R-:W-:Y:S05]  /*c3c0*/  BRA `(.L_x_2368) ;  /* 0x0000000400f07947 */ /* 0x000fea0003800000 */
.L_x_2379:
        /* <DEDUP_REMOVED lines=12> */
.L_x_2383:
[----:B------:R-:W-:Y:S01]  /*c490*/  IMAD.MOV.U32 R0, RZ, RZ, 0x7f ;  /* 0x0000007fff007424 */ /* 0x000fe200078e00ff */
[----:B------:R-:W-:-:S04]  /*c4a0*/  ISETP.GT.U32.AND P0, PT, R2, 0x7f800000, PT ;  /* 0x7f8000000200780c */ /* 0x000fc80003f04070 */
[----:B------:R-:W-:-:S09]  /*c4b0*/  SEL R0, R0, 0x7c, P0 ;  /* 0x0000007c00007807 */ /* 0x000fd20000000000 */
.L_x_2384:
[----:B------:R-:W-:Y:S05]  /*c4c0*/  BSYNC B0 ;  /* 0x0000000000007941 */ /* 0x000fea0003800000 */
.L_x_2382:
[----:B------:R-:W-:-:S04]  /*c4d0*/  LOP3.LUT R22, R22, 0x80000000, RZ, 0xc0, !PT ;  /* 0x8000000016167812 */ /* 0x000fc800078ec0ff */
[----:B------:R-:W-:-:S04]  /*c4e0*/  SHF.R.U32.HI R3, RZ, 0x18, R22 ;  /* 0x00000018ff037819 */ /* 0x000fc80000011616 */
[----:B------:R-:W-:-:S05]  /*c4f0*/  LOP3.LUT R3, R0, R3, RZ, 0xfc, !PT ;  /* 0x0000000300037212 */ /* 0x000fca00078efcff */
[----:B------:R4:W-:Y:S01]  /*c500*/  STG.E.U8 desc[UR36][R16.64], R3 ;  /* 0x0000000310007986 */ /* 0x0009e2000c101124 */
[----:B------:R-:W-:Y:S05]  /*c510*/  BRA `(.L_x_2368) ;  /* 0x00000004009c7947 */ /* 0x000fea0003800000 */
.L_x_2378:
[----:B------:R-:W-:-:S05]  /*c520*/  F2FP.BF16.F32.PACK_AB R22, RZ, R22 ;  /* 0x00000016ff16723e */ /* 0x000fca00000010ff */
[----:B------:R2:W-:Y:S01]  /*c530*/  STG.E.U16 desc[UR36][R16.64], R22 ;  /* 0x0000001610007986 */ /* 0x0005e2000c101524 */
[----:B------:R-:W-:Y:S05]  /*c540*/  BRA `(.L_x_2368) ;  /* 0x0000000400907947 */ /* 0x000fea0003800000 */
.L_x_2375:
        /* <DEDUP_REMOVED lines=11> */
.L_x_2387:
        /* <DEDUP_REMOVED lines=16> */
.L_x_2390:
[----:B------:R-:W-:-:S04]  /*c700*/  LOP3.LUT R22, R22, 0x80000000, RZ, 0xc0, !PT ;  /* 0x8000000016167812 */ /* 0x000fc800078ec0ff */
[----:B------:R-:W-:-:S04]  /*c710*/  SHF.R.U32.HI R3, RZ, 0x18, R22 ;  /* 0x00000018ff037819 */ /* 0x000fc80000011616 */
[----:B------:R-:W-:-:S04]  /*c720*/  LOP3.LUT R0, R0, R3, RZ, 0xfc, !PT ;  /* 0x0000000300007212 */ /* 0x000fc800078efcff */
[----:B------:R-:W-:-:S07]  /*c730*/  PRMT R8, R0, 0x7610, R8 ;  /* 0x0000761000087816 */ /* 0x000fce0000000008 */
.L_x_2389:
[----:B------:R-:W-:Y:S05]  /*c740*/  BSYNC B0 ;  /* 0x0000000000007941 */ /* 0x000fea0003800000 */
.L_x_2388:
[----:B------:R0:W-:Y:S01]  /*c750*/  STG.E.U8 desc[UR36][R16.64], R8 ;  /* 0x0000000810007986 */ /* 0x0001e2000c101124 */
[----:B------:R-:W-:Y:S05]  /*c760*/  BRA `(.L_x_2368) ;  /* 0x0000000400087947 */ /* 0x000fea0003800000 */
.L_x_2386:
        /* <DEDUP_REMOVED lines=16> */
.L_x_2393:
[----:B------:R-:W-:-:S04]  /*c870*/  LOP3.LUT R22, R22, 0x80000000, RZ, 0xc0, !PT ;  /* 0x8000000016167812 */ /* 0x000fc800078ec0ff */
[----:B------:R-:W-:-:S04]  /*c880*/  SHF.R.U32.HI R3, RZ, 0x18, R22 ;  /* 0x00000018ff037819 */ /* 0x000fc80000011616 */
[----:B------:R-:W-:-:S04]  /*c890*/  LOP3.LUT R0, R0, R3, RZ, 0xfc, !PT ;  /* 0x0000000300007212 */ /* 0x000fc800078efcff */
[----:B------:R-:W-:-:S07]  /*c8a0*/  PRMT R8, R0, 0x7610, R8 ;  /* 0x0000761000087816 */ /* 0x000fce0000000008 */
.L_x_2392:
[----:B------:R-:W-:Y:S05]  /*c8b0*/  BSYNC B0 ;  /* 0x0000000000007941 */ /* 0x000fea0003800000 */
.L_x_2391:
[----:B------:R0:W-:Y:S01]  /*c8c0*/  STG.E.U8 desc[UR36][R16.64], R8 ;  /* 0x0000000810007986 */ /* 0x0001e2000c101124 */
[----:B------:R-:W-:Y:S05]  /*c8d0*/  BRA `(.L_x_2368) ;  /* 0x0000000000ac7947 */ /* 0x000fea0003800000 */
.L_x_2385:
        /* <DEDUP_REMOVED lines=21> */
.L_x_2367:
        /* <DEDUP_REMOVED lines=16> */
.L_x_2396:
[----:B------:R-:W-:Y:S05]  /*cb30*/  BRA `(.L_x_2368) ;  /* 0x0000000000147947 */ /* 0x000fea0003800000 */
.L_x_2395:
[----:B------:R-:W0:Y:S02]  /*cb40*/  F2I.U64.TRUNC R22, R22 ;  /* 0x0000001600167311 */ /* 0x000e24000020d800 */
[----:B0-----:R0:W-:Y:S01]  /*cb50*/  STG.E.64 desc[UR36][R16.64], R22 ;  /* 0x0000001610007986 */ /* 0x0011e2000c101b24 */
[----:B------:R-:W-:Y:S05]  /*cb60*/  BRA `(.L_x_2368) ;  /* 0x0000000000087947 */ /* 0x000fea0003800000 */
.L_x_2394:
[----:B------:R-:W0:Y:S02]  /*cb70*/  F2I.FTZ.U32.TRUNC.NTZ R3, R22 ;  /* 0x0000001600037305 */ /* 0x000e24000021f000 */
[----:B0-----:R0:W-:Y:S02]  /*cb80*/  STG.E desc[UR36][R16.64], R3 ;  /* 0x0000000310007986 */ /* 0x0011e4000c101924 */
.L_x_2368:
[----:B------:R-:W-:-:S07]  /*cb90*/  VIADD R19, R19, 0x80 ;  /* 0x0000008013137836 */ /* 0x000fce0000000000 */
.L_x_2303:
[----:B------:R-:W-:Y:S05]  /*cba0*/  BSYNC B7 ;  /* 0x0000000000077941 */ /* 0x000fea0003800000 */
.L_x_2302:
[----:B------:R-:W-:Y:S02]  /*cbb0*/  ULDC UR4, c[0x0][0x210] ;  /* 0x0000840000047ab9 */ /* 0x000fe40000000800 */
[----:B------:R-:W-:-:S13]  /*cbc0*/  ISETP.GE.AND P0, PT, R19, UR4, PT ;  /* 0x0000000413007c0c */ /* 0x000fda000bf06270 */
[----:B------:R-:W-:Y:S05]  /*cbd0*/  @P0 EXIT ;  /* 0x000000000000094d */ /* 0x000fea0003800000 */
        /* <DEDUP_REMOVED lines=354> */
.L_x_2397:
        /* <DEDUP_REMOVED lines=22> */
.L_x_2402:
[----:B------:R-:W2:Y:S02]  /*e360*/  LDG.E.U8 R2, desc[UR36][R2.64] ;  /* 0x0000002402027981 */ /* 0x000ea4000c1e1100 */
[----:B--2---:R-:W-:Y:S01]  /*e370*/  I2FP.F32.U32 R19, R2 ;  /* 0x0000000200137245 */ /* 0x004fe20000201000 */
[----:B------:R-:W-:Y:S06]  /*e380*/  BRA `(.L_x_2404) ;  /* 0x0000000c002c7947 */ /* 0x000fec0003800000 */
.L_x_2401:
        /* <DEDUP_REMOVED lines=9> */
.L_x_2406:
[----:B------:R-:W2:Y:S02]  /*e420*/  LDG.E R2, desc[UR36][R2.64] ;  /* 0x0000002402027981 */ /* 0x000ea4000c1e1900 */
[----:B--2---:R-:W-:Y:S01]  /*e430*/  I2FP.F32.S32 R19, R2 ;  /* 0x0000000200137245 */ /* 0x004fe20000201400 */
[----:B------:R-:W-:Y:S06]  /*e440*/  BRA `(.L_x_2404) ;  /* 0x0000000800fc7947 */ /* 0x000fec0003800000 */
.L_x_2405:
[----:B------:R-:W2:Y:S02]  /*e450*/  LDG.E.U16 R2, desc[UR36][R2.64] ;  /* 0x0000002402027981 */ /* 0x000ea4000c1e1500 */
[----:B--2---:R2:W3:Y:S01]  /*e460*/  I2F.S16 R19, R2 ;  /* 0x0000000200137306 */ /* 0x0044e20000101400 */
[----:B------:R-:W-:Y:S05]  /*e470*/  BRA `(.L_x_2404) ;  /* 0x0000000800f07947 */ /* 0x000fea0003800000 */
.L_x_2400:
        /* <DEDUP_REMOVED lines=8> */
.L_x_2408:
[----:B------:R-:W2:Y:S02]  /*e500*/  LDG.E.U16 R2, desc[UR36][R2.64] ;  /* 0x0000002402027981 */ /* 0x000ea4000c1e1500 */
[----:B--2---:R-:W-:Y:S01]  /*e510*/  HADD2.F32 R19, -RZ, R2.H0_H0 ;  /* 0x20000002ff137230 */ /* 0x004fe20000004100 */
[----:B------:R-:W-:Y:S06]  /*e520*/  BRA `(.L_x_2404) ;  /* 0x0000000800c47947 */ /* 0x000fec0003800000 */
.L_x_2407:
        /* <DEDUP_REMOVED lines=8> */
.L_x_2410:
[----:B------:R-:W2:Y:S02]  /*e5b0*/  LDG.E.U16 R2, desc[UR36][R2.64] ;  /* 0x0000002402027981 */ /* 0x000ea4000c1e1500 */
[----:B--2---:R-:W-:Y:S01]  /*e5c0*/  HADD2.F32 R19, -RZ, R2.H0_H0 ;  /* 0x20000002ff137230 */ /* 0x004fe20000004100 */
[----:B------:R-:W-:Y:S06]  /*e5d0*/  BRA `(.L_x_2404) ;  /* 0x0000000800987947 */ /* 0x000fec0003800000 */
.L_x_2409:
[----:B------:R-:W2:Y:S01]  /*e5e0*/  LDG.E.64 R2, desc[UR36][R2.64] ;  /* 0x0000002402027981 */ /* 0x000ea2000c1e1b00 */
[----:B------:R-:W-:Y:S01]  /*e5f0*/  UMOV UR4, 0xf0000000 ;  /* 0xf000000000047882 */ /* 0x000fe20000000000 */
[----:B------:R-:W-:Y:S01]  /*e600*/  UMOV UR5, 0x380fffff ;  /* 0x380fffff00057882 */ /* 0x000fe20000000000 */
[----:B--2---:R-:W0:Y:S01]  /*e610*/  F2F.F32.F64 R19, R2 ;  /* 0x0000000200137310 */ /* 0x004e220000301000 */
[----:B------:R-:W-:-:S14]  /*e620*/  DSETP.GEU.AND P0, PT, |R2|, UR4, PT ;  /* 0x0000000402007e2a */ /* 0x000fdc000bf0e200 */
[----:B0-----:R-:W-:Y:S01]  /*e630*/  @!P0 FMUL R19, R19, 1.175494350822287508e-38 ;  /* 0x0080000013138820 */ /* 0x001fe20000400000 */
[----:B------:R-:W-:Y:S06]  /*e640*/  BRA `(.L_x_2404) ;  /* 0x00000008007c7947 */ /* 0x000fec0003800000 */
.L_x_2399:
        /* <DEDUP_REMOVED lines=12> */
.L_x_2413:
[----:B------:R-:W2:Y:S01]  /*e710*/  LDG.E.64 R2, desc[UR36][R2.64] ;  /* 0x0000002402027981 */ /* 0x000ea2000c1e1b00 */
[----:B------:R-:W-:Y:S01]  /*e720*/  UMOV UR4, 0xf0000000 ;  /* 0xf000000000047882 */ /* 0x000fe20000000000 */
[----:B------:R-:W-:Y:S01]  /*e730*/  UMOV UR5, 0x380fffff ;  /* 0x380fffff00057882 */ /* 0x000fe20000000000 */
[----:B--2---:R-:W0:Y:S01]  /*e740*/  F2F.F32.F64 R19, R2 ;  /* 0x0000000200137310 */ /* 0x004e220000301000 */
[----:B------:R-:W-:-:S14]  /*e750*/  DSETP.GEU.AND P0, PT, |R2|, UR4, PT ;  /* 0x0000000402007e2a */ /* 0x000fdc000bf0e200 */
[----:B0-----:R-:W-:Y:S01]  /*e760*/  @!P0 FMUL R19, R19, 1.175494350822287508e-38 ;  /* 0x0080000013138820 */ /* 0x001fe20000400000 */
[----:B------:R-:W-:Y:S06]  /*e770*/  BRA `(.L_x_2404) ;  /* 0x0000000800307947 */ /* 0x000fec0003800000 */
.L_x_2412:
        /* <DEDUP_REMOVED lines=26> */
.L_x_2415:
        /* <DEDUP_REMOVED lines=13> */
.L_x_2414:
[----:B------:R-:W2:Y:S02]  /*e9f0*/  LDG.E.U16 R2, desc[UR36][R2.64] ;  /* 0x0000002402027981 */ /* 0x000ea4000c1e1500 */
[----:B--2---:R-:W-:Y:S01]  /*ea00*/  IMAD.U32 R19, R2, 0x10000, RZ ;  /* 0x0001000002137824 */ /* 0x004fe200078e00ff */
[----:B------:R-:W-:Y:S06]  /*ea10*/  BRA `(.L_x_2404) ;  /* 0x0000000400887947 */ /* 0x000fec0003800000 */
.L_x_2411:
        /* <DEDUP_REMOVED lines=11> */
.L_x_2418:
        /* <DEDUP_REMOVED lines=20> */
.L_x_2420:
[----:B------:R-:W-:Y:S05]  /*ec10*/  BSYNC B0 ;  /* 0x0000000000007941 */ /* 0x000fea0003800000 */
.L_x_2419:
[----:B------:R-:W-:Y:S01]  /*ec20*/  IMAD.SHL.U32 R2, R2, 0x100000, RZ ;  /* 0x0010000002027824 */ /* 0x000fe200078e00ff */
[----:B------:R-:W-:-:S04]  /*ec30*/  LEA R0, R0, 0x3b800000, 0x17 ;  /* 0x3b80000000007811 */ /* 0x000fc800078eb8ff */
[----:B------:R-:W-:Y:S01]  /*ec40*/  LOP3.LUT R19, R0, R2, R19, 0xfe, !PT ;  /* 0x0000000200137212 */ /* 0x000fe200078efe13 */
[----:B------:R-:W-:Y:S06]  /*ec50*/  BRA `(.L_x_2404) ;  /* 0x0000000000f87947 */ /* 0x000fec0003800000 */
.L_x_2417:
        /* <DEDUP_REMOVED lines=20> */
.L_x_2422:
[----:B------:R-:W-:Y:S05]  /*eda0*/  BSYNC B0 ;  /* 0x0000000000007941 */ /* 0x000fea0003800000 */
.L_x_2421:
[----:B------:R-:W-:Y:S01]  /*edb0*/  IMAD.SHL.U32 R2, R2, 0x200000, RZ ;  /* 0x0020000002027824 */ /* 0x000fe200078e00ff */
[----:B------:R-:W-:-:S04]  /*edc0*/  LEA R0, R0, 0x37800000, 0x17 ;  /* 0x3780000000007811 */ /* 0x000fc800078eb8ff */
[----:B------:R-:W-:Y:S01]  /*edd0*/  LOP3.LUT R19, R0, R2, R19, 0xfe, !PT ;  /* 0x0000000200137212 */ /* 0x000fe200078efe13 */
[----:B------:R-:W-:Y:S06]  /*ede0*/  BRA `(.L_x_2404) ;  /* 0x0000000000947947 */ /* 0x000fec0003800000 */
.L_x_2416:
        /* <DEDUP_REMOVED lines=14> */
.L_x_2403:
        /* <DEDUP_REMOVED lines=16> */
.L_x_2425:
[----:B------:R-:W-:Y:S01]  /*efd0*/  IMAD.MOV.U32 R19, RZ, RZ, RZ ;  /* 0x000000ffff137224 */ /* 0x000fe200078e00ff */
[----:B------:R-:W-:Y:S06]  /*efe0*/  BRA `(.L_x_2404) ;  /* 0x0000000000147947 */ /* 0x000fec0003800000 */
.L_x_2424:
[----:B------:R-:W2:Y:S02]  /*eff0*/  LDG.E.64 R2, desc[UR36][R2.64] ;  /* 0x0000002402027981 */ /* 0x000ea4000c1e1b00 */
[----:B--2---:R0:W1:Y:S01]  /*f000*/  I2F.U64 R19, R2 ;  /* 0x0000000200137312 */ /* 0x0040620000301000 */
[----:B------:R-:W-:Y:S05]  /*f010*/  BRA `(.L_x_2404) ;  /* 0x0000000000087947 */ /* 0x000fea0003800000 */
.L_x_2423:
[----:B------:R-:W2:Y:S02]  /*f020*/  LDG.E R2, desc[UR36][R2.64] ;  /* 0x0000002402027981 */ /* 0x000ea4000c1e1900 */
[----:B--2---:R-:W-:-:S07]  /*f030*/  I2FP.F32.U32 R19, R2 ;  /* 0x0000000200137245 */ /* 0x004fce0000201000 */
.L_x_2404:
[----:B------:R-:W-:Y:S05]  /*f040*/  BSYNC B6 ;  /* 0x0000000000067941 */ /* 0x000fea0003800000 */
.L_x_2398:
[----:B------:R-:W3:Y:S01]  /*f050*/  LDC.U8 R4, c[0x0][0x493] ;  /* 0x000124c0ff047b82 */ /* 0x000ee20000000000 */
[----:B------:R-:W-:Y:S01]  /*f060*/  ULDC.64 UR4, c[0x0][0x488] ;  /* 0x0001220000047ab9 */ /* 0x000fe20000000a00 */
[----:B------:R-:W-:Y:S01]  /*f070*/  BSSY B6, `(.L_x_2426) ;  /* 0x00000df000067945 */ /* 0x000fe20003800000 */
[----:B012-4-:R-:W-:-:S05]  /*f080*/  IADD3 R2, P0, R18, UR4, RZ ;  /* 0x0000000412027c10 */ /* 0x017fca000ff1e0ff */
[----:B------:R-:W-:Y:S01]  /*f090*/  IMAD.X R3, RZ, RZ, UR5, P0 ;  /* 0x00000005ff037e24 */ /* 0x000fe200080e06ff */
[----:B---3--:R-:W-:-:S04]  /*f0a0*/  PRMT R0, R4, 0x9910, RZ ;  /* 0x0000991004007816 */ /* 0x008fc800000000ff */
        /* <DEDUP_REMOVED lines=13> */
.L_x_2430:
[----:B------:R-:W2:Y:S02]  /*f180*/  LDG.E.U8 R0, desc[UR36][R2.64] ;  /* 0x0000002402007981 */ /* 0x000ea4000c1e1100 */
[----:B--2---:R-:W-:Y:S01]  /*f190*/  I2FP.F32.U32 R0, R0 ;  /* 0x0000000000007245 */ /* 0x004fe20000201000 */
[----:B------:R-:W-:Y:S06]  /*f1a0*/  BRA `(.L_x_2432) ;  /* 0x0000000c002c7947 */ /* 0x000fec0003800000 */
.L_x_2429:
        /* <DEDUP_REMOVED lines=9> */
.L_x_2434:
[----:B------:R-:W2:Y:S02]  /*f240*/  LDG.E R0, desc[UR36][R2.64] ;  /* 0x0000002402007981 */ /* 0x000ea4000c1e1900 */
[----:B--2---:R-:W-:Y:S01]  /*f250*/  I2FP.F32.S32 R0, R0 ;  /* 0x0000000000007245 */ /* 0x004fe20000201400 */
[----:B------:R-:W-:Y:S06]  /*f260*/  BRA `(.L_x_2432) ;  /* 0x0000000800fc7947 */ /* 0x000fec0003800000 */
.L_x_2433:
[----:B------:R-:W2:Y:S02]  /*f270*/  LDG.E.U16 R0, desc[UR36][R2.64] ;  /* 0x0000002402007981 */ /* 0x000ea4000c1e1500 */
[----:B--2---:R-:W1:Y:S01]  /*f280*/  I2F.S16 R0, R0 ;  /* 0x0000000000007306 */ /* 0x004e620000101400 */
[----:B------:R-:W-:Y:S05]  /*f290*/  BRA `(.L_x_2432) ;  /* 0x0000000800f07947 */ /* 0x000fea0003800000 */
.L_x_2428:
        /* <DEDUP_REMOVED lines=8> */
.L_x_2436:
[----:B------:R-:W2:Y:S02]  /*f320*/  LDG.E.U16 R0, desc[UR36][R2.64] ;  /* 0x0000002402007981 */ /* 0x000ea4000c1e1500 */
[----:B--2---:R-:W-:Y:S01]  /*f330*/  HADD2.F32 R0, -RZ, R0.H0_H0 ;  /* 0x20000000ff007230 */ /* 0x004fe20000004100 */
[----:B------:R-:W-:Y:S06]  /*f340*/  BRA `(.L_x_2432) ;  /* 0x0000000800c47947 */ /* 0x000fec0003800000 */
.L_x_2435:
        /* <DEDUP_REMOVED lines=8> */
.L_x_2438:
[----:B------:R-:W2:Y:S02]  /*f3d0*/  LDG.E.U16 R0, desc[UR36][R2.64] ;  /* 0x0000002402007981 */ /* 0x000ea4000c1e1500 */
[----:B--2---:R-:W-:Y:S01]  /*f3e0*/  HADD2.F32 R0, -RZ, R0.H0_H0 ;  /* 0x20000000ff007230 */ /* 0x004fe20000004100 */
[----:B------:R-:W-:Y:S06]  /*f3f0*/  BRA `(.L_x_2432) ;  /* 0x0000000800987947 */ /* 0x000fec0003800000 */
.L_x_2437:
[----:B------:R-:W2:Y:S01]  /*f400*/  LDG.E.64 R2, desc[UR36][R2.64] ;  /* 0x0000002402027981 */ /* 0x000ea2000c1e1b00 */
[----:B------:R-:W-:Y:S01]  /*f410*/  UMOV UR4, 0xf0000000 ;  /* 0xf000000000047882 */ /* 0x000fe20000000000 */
[----:B------:R-:W-:Y:S01]  /*f420*/  UMOV UR5, 0x380fffff ;  /* 0x380fffff00057882 */ /* 0x000fe20000000000 */
[----:B--2---:R-:W0:Y:S01]  /*f430*/  F2F.F32.F64 R0, R2 ;  /* 0x0000000200007310 */ /* 0x004e220000301000 */
[----:B------:R-:W-:-:S14]  /*f440*/  DSETP.GEU.AND P0, PT, |R2|, UR4, PT ;  /* 0x0000000402007e2a */ /* 0x000fdc000bf0e200 */
[----:B0-----:R-:W-:Y:S01]  /*f450*/  @!P0 FMUL R0, R0, 1.175494350822287508e-38 ;  /* 0x0080000000008820 */ /* 0x001fe20000400000 */
[----:B------:R-:W-:Y:S06]  /*f460*/  BRA `(.L_x_2432) ;  /* 0x00000008007c7947 */ /* 0x000fec0003800000 */
.L_x_2427:
        /* <DEDUP_REMOVED lines=12> */
.L_x_2441:
[----:B------:R-:W2:Y:S01]  /*f530*/  LDG.E.64 R2, desc[UR36][R2.64] ;  /* 0x0000002402027981 */ /* 0x000ea2000c1e1b00 */
[----:B------:R-:W-:Y:S01]  /*f540*/  UMOV UR4, 0xf0000000 ;  /* 0xf000000000047882 */ /* 0x000fe20000000000 */
[----:B------:R-:W-:Y:S01]  /*f550*/  UMOV UR5, 0x380fffff ;  /* 0x380fffff00057882 */ /* 0x000fe20000000000 */
[----:B--2---:R-:W0:Y:S01]  /*f560*/  F2F.F32.F64 R0, R2 ;  /* 0x0000000200007310 */ /* 0x004e220000301000 */
[----:B------:R-:W-:-:S14]  /*f570*/  DSETP.GEU.AND P0, PT, |R2|, UR4, PT ;  /* 0x0000000402007e2a */ /* 0x000fdc000bf0e200 */
[----:B0-----:R-:W-:Y:S01]  /*f580*/  @!P0 FMUL R0, R0, 1.175494350822287508e-38 ;  /* 0x0080000000008820 */ /* 0x001fe20000400000 */
[----:B------:R-:W-:Y:S06]  /*f590*/  BRA `(.L_x_2432) ;  /* 0x0000000800307947 */ /* 0x000fec0003800000 */
.L_x_2440:
        /* <DEDUP_REMOVED lines=26> */
.L_x_2443:
        /* <DEDUP_REMOVED lines=13> */
.L_x_2442:
[----:B------:R-:W2:Y:S02]  /*f810*/  LDG.E.U16 R0, desc[UR36][R2.64] ;  /* 0x0000002402007981 */ /* 0x000ea4000c1e1500 */
[----:B--2---:R-:W-:Y:S01]  /*f820*/  IMAD.U32 R0, R0, 0x10000, RZ ;  /* 0x0001000000007824 */ /* 0x004fe200078e00ff */
[----:B------:R-:W-:Y:S06]  /*f830*/  BRA `(.L_x_2432) ;  /* 0x0000000400887947 */ /* 0x000fec0003800000 */
.L_x_2439:
        /* <DEDUP_REMOVED lines=11> */
.L_x_2446:
        /* <DEDUP_REMOVED lines=20> */
.L_x_2448:
[----:B------:R-:W-:Y:S05]  /*fa30*/  BSYNC B0 ;  /* 0x0000000000007941 */ /* 0x000fea0003800000 */
.L_x_2447:
[----:B------:R-:W-:Y:S01]  /*fa40*/  LEA R3, R0, 0x3b800000, 0x17 ;  /* 0x3b80000000037811 */ /* 0x000fe200078eb8ff */
[----:B------:R-:W-:-:S05]  /*fa50*/  IMAD.SHL.U32 R0, R2, 0x100000, RZ ;  /* 0x0010000002007824 */ /* 0x000fca00078e00ff */
[----:B------:R-:W-:Y:S01]  /*fa60*/  LOP3.LUT R0, R3, R0, R4, 0xfe, !PT ;  /* 0x0000000003007212 */ /* 0x000fe200078efe04 */
[----:B------:R-:W-:Y:S06]  /*fa70*/  BRA `(.L_x_2432) ;  /* 0x0000000000f87947 */ /* 0x000fec0003800000 */
.L_x_2445:
        /* <DEDUP_REMOVED lines=20> */
.L_x_2450:
[----:B------:R-:W-:Y:S05]  /*fbc0*/  BSYNC B0 ;  /* 0x0000000000007941 */ /* 0x000fea0003800000 */
.L_x_2449:
[----:B------:R-:W-:Y:S01]  /*fbd0*/  LEA R3, R0, 0x37800000, 0x17 ;  /* 0x3780000000037811 */ /* 0x000fe200078eb8ff */
[----:B------:R-:W-:-:S05]  /*fbe0*/  IMAD.SHL.U32 R0, R2, 0x200000, RZ ;  /* 0x0020000002007824 */ /* 0x000fca00078e00ff */
[----:B------:R-:W-:Y:S01]  /*fbf0*/  LOP3.LUT R0, R3, R0, R4, 0xfe, !PT ;  /* 0x0000000003007212 */ /* 0x000fe200078efe04 */
[----:B------:R-:W-:Y:S06]  /*fc00*/  BRA `(.L_x_2432) ;  /* 0x0000000000947947 */ /* 0x000fec0003800000 */
.L_x_2444:
        /* <DEDUP_REMOVED lines=14> */
.L_x_2431:
        /* <DEDUP_REMOVED lines=16> */
.L_x_2453:
[----:B------:R-:W-:Y:S01]  /*fdf0*/  IMAD.MOV.U32 R0, RZ, RZ, RZ ;  /* 0x000000ffff007224 */ /* 0x000fe200078e00ff */
[----:B------:R-:W-:Y:S06]  /*fe00*/  BRA `(.L_x_2432) ;  /* 0x0000000000147947 */ /* 0x000fec0003800000 */
.L_x_2452:
[----:B------:R-:W2:Y:S02]  /*fe10*/  LDG.E.64 R2, desc[UR36][R2.64] ;  /* 0x0000002402027981 */ /* 0x000ea4000c1e1b00 */
[----:B--2---:R0:W1:Y:S01]  /*fe20*/  I2F.U64 R0, R2 ;  /* 0x0000000200007312 */ /* 0x0040620000301000 */
[----:B------:R-:W-:Y:S05]  /*fe30*/  BRA `(.L_x_2432) ;  /* 0x0000000000087947 */ /* 0x000fea0003800000 */
.L_x_2451:
[----:B------:R-:W2:Y:S02]  /*fe40*/  LDG.E R0, desc[UR36][R2.64] ;  /* 0x0000002402007981 */ /* 0x000ea4000c1e1900 */
[----:B--2---:R-:W-:-:S07]  /*fe50*/  I2FP.F32.U32 R0, R0 ;  /* 0x0000000000007245 */ /* 0x004fce0000201000 */
.L_x_2432:
[----:B------:R-:W-:Y:S05]  /*fe60*/  BSYNC B6 ;  /* 0x0000000000067941 */ /* 0x000fea0003800000 */
.L_x_2426:
        /* <DEDUP_REMOVED lines=37> */
.L_x_2455:
[----:B------:R-:W-:Y:S05]  /*100c0*/  BSYNC B0 ;  /* 0x0000000000007941 */ /* 0x000fea0003800000 */
.L_x_2454:
        /* <DEDUP_REMOVED lines=17> */
[----:B0-----:R-:W-:Y:S01]  /*101e0*/  STG.E.U8 desc[UR36][R16.64], R3 ;  /* 0x0000000310007986 */ /* 0x001fe2000c101124 */
[----:B------:R-:W-:Y:S05]  /*101f0*/  EXIT ;  /* 0x000000000000794d */ /* 0x000fea0003800000 */
.L_x_2459:
[----:B------:R-:W0:Y:S02]  /*10200*/  F2I.S64.TRUNC R2, R2 ;  /* 0x0000000200027311 */ /* 0x000e24000020d900 */
[----:B0-----:R-:W-:-:S05]  /*10210*/  IMAD.MOV.U32 R5, RZ, RZ, R2 ;  /* 0x000000ffff057224 */ /* 0x001fca00078e0002 */
[----:B------:R-:W-:Y:S01]  /*10220*/  STG.E.U8 desc[UR36][R16.64], R5 ;  /* 0x0000000510007986 */ /* 0x000fe2000c101124 */
[----:B------:R-:W-:Y:S05]  /*10230*/  EXIT ;  /* 0x000000000000794d */ /* 0x000fea0003800000 */
.L_x_2458:
[----:B------:R-:W-:-:S13]  /*10240*/  ISETP.NE.AND P0, PT, R4, 0x2, PT ;  /* 0x000000020400780c */ /* 0x000fda0003f05270 */
[----:B------:R-:W-:Y:S05]  /*10250*/  @!P0 BRA `(.L_x_2461) ;  /* 0x0000000000288947 */ /* 0x000fea0003800000 */
[----:B------:R-:W-:-:S13]  /*10260*/  ISETP.NE.AND P0, PT, R4, 0x3, PT ;  /* 0x000000030400780c */ /* 0x000fda0003f05270 */
[----:B------:R-:W-:Y:S05]  /*10270*/  @!P0 BRA `(.L_x_2462) ;  /* 0x0000000000148947 */ /* 0x000fea0003800000 */
[----:B------:R-:W-:-:S13]  /*10280*/  ISETP.NE.AND P0, PT, R4, 0x4, PT ;  /* 0x000000040400780c */ /* 0x000fda0003f05270 */
[----:B------:R-:W-:Y:S05]  /*10290*/  @P0 BRA `(.L_x_2460) ;  /* 0x0000000800d00947 */ /* 0x000fea0003800000 */
[----:B------:R-:W0:Y:S02]  /*102a0*/  F2I.S64.TRUNC R2, R2 ;  /* 0x0000000200027311 */ /* 0x000e24000020d900 */
[----:B0-----:R-:W-:Y:S01]  /*102b0*/  STG.E.64 desc[UR36][R16.64], R2 ;  /* 0x0000000210007986 */ /* 0x001fe2000c101b24 */
[----:B------:R-:W-:Y:S05]  /*102c0*/  EXIT ;  /* 0x000000000000794d */ /* 0x000fea0003800000 */
.L_x_2462:
[----:B------:R-:W0:Y:S02]  /*102d0*/  F2I.FTZ.TRUNC.NTZ R3, R2 ;  /* 0x0000000200037305 */ /* 0x000e24000021f100 */
[----:B0-----:R-:W-:Y:S01]  /*102e0*/  STG.E desc[UR36][R16.64], R3 ;  /* 0x0000000310007986 */ /* 0x001fe2000c101924 */
[----:B------:R-:W-:Y:S05]  /*102f0*/  EXIT ;  /* 0x000000000000794d */ /* 0x000fea0003800000 */
.L_x_2461:
[----:B------:R-:W0:Y:S02]  /*10300*/  F2I.FTZ.TRUNC.NTZ R3, R2 ;  /* 0x0000000200037305 */ /* 0x000e24000021f100 */
[----:B0-----:R-:W-:Y:S01]  /*10310*/  STG.E.U16 desc[UR36][R16.64], R3 ;  /* 0x0000000310007986 */ /* 0x001fe2000c101524 */
[----:B------:R-:W-:Y:S05]  /*10320*/  EXIT ;  /* 0x000000000000794d */ /* 0x000fea0003800000 */
.L_x_2457:
[----:B------:R-:W-:-:S13]  /*10330*/  ISETP.GT.AND P0, PT, R4, 0x6, PT ;  /* 0x000000060400780c */ /* 0x000fda0003f04270 */
[----:B------:R-:W-:Y:S05]  /*10340*/  @P0 BRA `(.L_x_2463) ;  /* 0x0000000000240947 */ /* 0x000fea0003800000 */
[----:B------:R-:W-:-:S13]  /*10350*/  ISETP.NE.AND P0, PT, R4, 0x5, PT ;  /* 0x000000050400780c */ /* 0x000fda0003f05270 */
[----:B------:R-:W-:Y:S05]  /*10360*/  @!P0 BRA `(.L_x_2464) ;  /* 0x0000000000108947 */ /* 0x000fea0003800000 */
[----:B------:R-:W-:-:S13]  /*10370*/  ISETP.NE.AND P0, PT, R4, 0x6, PT ;  /* 0x000000060400780c */ /* 0x000fda0003f05270 */
[----:B------:R-:W-:Y:S05]  /*10380*/  @P0 BRA `(.L_x_2460) ;  /* 0x0000000800940947 */ /* 0x000fea0003800000 */
[----:B------:R-:W-:Y:S01]  /*10390*/  STG.E desc[UR36][R16.64], R2 ;  /* 0x0000000210007986 */ /* 0x000fe2000c101924 */
[----:B------:R-:W-:Y:S05]  /*103a0*/  EXIT ;  /* 0x000000000000794d */ /* 0x000fea0003800000 */
.L_x_2464:
[----:B------:R-:W-:-:S05]  /*103b0*/  F2FP.F16.F32.PACK_AB R2, RZ, R2 ;  /* 0x00000002ff02723e */ /* 0x000fca00000000ff */
[----:B------:R-:W-:Y:S01]  /*103c0*/  STG.E.U16 desc[UR36][R16.64], R2 ;  /* 0x0000000210007986 */ /* 0x000fe2000c101524 */
[----:B------:R-:W-:Y:S05]  /*103d0*/  EXIT ;  /* 0x000000000000794d */ /* 0x000fea0003800000 */
.L_x_2463:
[----:B------:R-:W-:-:S13]  /*103e0*/  ISETP.NE.AND P0, PT, R4, 0x7, PT ;  /* 0x000000070400780c */ /* 0x000fda0003f05270 */
[----:B------:R-:W-:Y:S05]  /*103f0*/  @!P0 BRA `(.L_x_2465) ;  /* 0x00000000002c8947 */ /* 0x000fea0003800000 */
[----:B------:R-:W-:-:S13]  /*10400*/  ISETP.NE.AND P0, PT, R4, 0x8, PT ;  /* 0x000000080400780c */ /* 0x000fda0003f05270 */
[----:B------:R-:W-:Y:S05]  /*10410*/  @!P0 BRA `(.L_x_2466) ;  /* 0x0000000000148947 */ /* 0x000fea0003800000 */
[----:B------:R-:W-:-:S13]  /*10420*/  ISETP.NE.AND P0, PT, R4, 0x9, PT ;  /* 0x000000090400780c */ /* 0x000fda0003f05270 */
[----:B------:R-:W-:Y:S05]  /*10430*/  @P0 BRA `(.L_x_2460) ;  /* 0x0000000800680947 */ /* 0x000fea0003800000 */
[----:B------:R-:W-:-:S05]  /*10440*/  IMAD.MOV.U32 R3, RZ, RZ, RZ ;  /* 0x000000ffff037224 */ /* 0x000fca00078e00ff */
[----:B------:R-:W-:Y:S01]  /*10450*/  STG.E.64 desc[UR36][R16.64], R2 ;  /* 0x0000000210007986 */ /* 0x000fe2000c101b24 */
[----:B------:R-:W-:Y:S05]  /*10460*/  EXIT ;  /* 0x000000000000794d */ /* 0x000fea0003800000 */
.L_x_2466:
[----:B------:R-:W-:-:S04]  /*10470*/  F2FP.F16.F32.PACK_AB R3, RZ, R2 ;  /* 0x00000002ff03723e */ /* 0x000fc800000000ff */
[----:B------:R-:W-:-:S05]  /*10480*/  PRMT R3, R3, 0x5410, RZ ;  /* 0x0000541003037816 */ /* 0x000fca00000000ff */
[----:B------:R-:W-:Y:S01]  /*10490*/  STG.E desc[UR36][R16.64], R3 ;  /* 0x0000000310007986 */ /* 0x000fe2000c101924 */
[----:B------:R-:W-:Y:S05]  /*104a0*/  EXIT ;  /* 0x000000000000794d */ /* 0x000fea0003800000 */
.L_x_2465:
[----:B------:R-:W-:-:S06]  /*104b0*/  FMUL.FTZ R2, R2, 1 ;  /* 0x3f80000002027820 */ /* 0x000fcc0000410000 */
[----:B------:R-:W0:Y:S02]  /*104c0*/  F2F.F64.F32 R2, R2 ;  /* 0x0000000200027310 */ /* 0x000e240000201800 */
[----:B0-----:R-:W-:Y:S01]  /*104d0*/  STG.E.64 desc[UR36][R16.64], R2 ;  /* 0x0000000210007986 */ /* 0x001fe2000c101b24 */
[----:B------:R-:W-:Y:S05]  /*104e0*/  EXIT ;  /* 0x000000000000794d */ /* 0x000fea0003800000 */
.L_x_2456:
        /* <DEDUP_REMOVED lines=10> */
[----:B------:R-:W-:Y:S01]  /*10590*/  STG.E.U8 desc[UR36][R16.64], R3 ;  /* 0x0000000310007986 */ /* 0x000fe2000c101124 */
[----:B------:R-:W-:Y:S05]  /*105a0*/  EXIT ;  /* 0x000000000000794d */ /* 0x000fea0003800000 */
.L_x_2469:
[----:B------:R-:W-:Y:S01]  /*105b0*/  FMUL.FTZ R4, R2, 1 ;  /* 0x3f80000002047820 */ /* 0x000fe20000410000 */
[----:B------:R-:W-:-:S05]  /*105c0*/  CS2R R6, SRZ ;  /* 0x0000000000067805 */ /* 0x000fca000001ff00 */
[----:B------:R-:W0:Y:S02]  /*105d0*/  F2F.F64.F32 R4, R4 ;  /* 0x0000000400047310 */ /* 0x000e240000201800 */
[----:B0-----:R-:W-:Y:S01]  /*105e0*/  STG.E.128 desc[UR36][R16.64], R4 ;  /* 0x0000000410007986 */ /* 0x001fe2000c101d24 */
[----:B------:R-:W-:Y:S05]  /*105f0*/  EXIT ;  /* 0x000000000000794d */ /* 0x000fea0003800000 */
.L_x_2468:
        /* <DEDUP_REMOVED lines=20> */
.L_x_2473:
[----:B------:R-:W-:Y:S05]  /*10740*/  BSYNC B0 ;  /* 0x0000000000007941 */ /* 0x000fea0003800000 */
.L_x_2472:
[----:B------:R-:W-:-:S05]  /*10750*/  LOP3.LUT R5, R0, R5, RZ, 0xfc, !PT ;  /* 0x0000000500057212 */ /* 0x000fca00078efcff */
[----:B------:R-:W-:Y:S01]  /*10760*/  STG.E.U8 desc[UR36][R16.64], R5 ;  /* 0x0000000510007986 */ /* 0x000fe2000c101124 */
[----:B------:R-:W-:Y:S05]  /*10770*/  EXIT ;  /* 0x000000000000794d */ /* 0x000fea0003800000 */
.L_x_2471:
        /* <DEDUP_REMOVED lines=12> */
.L_x_2475:
[----:B------:R-:W-:Y:S01]  /*10840*/  IMAD.MOV.U32 R0, RZ, RZ, 0x7f ;  /* 0x0000007fff007424 */ /* 0x000fe200078e00ff */
[----:B------:R-:W-:-:S04]  /*10850*/  ISETP.GT.U32.AND P0, PT, R4, 0x7f800000, PT ;  /* 0x7f8000000400780c */ /* 0x000fc80003f04070 */
[----:B------:R-:W-:-:S09]  /*10860*/  SEL R0, R0, 0x7c, P0 ;  /* 0x0000007c00007807 */ /* 0x000fd20000000000 */
.L_x_2476:
[----:B------:R-:W-:Y:S05]  /*10870*/  BSYNC B0 ;  /* 0x0000000000007941 */ /* 0x000fea0003800000 */
.L_x_2474:
[----:B------:R-:W-:-:S04]  /*10880*/  LOP3.LUT R2, R2, 0x80000000, RZ, 0xc0, !PT ;  /* 0x8000000002027812 */ /* 0x000fc800078ec0ff */
[----:B------:R-:W-:-:S04]  /*10890*/  SHF.R.U32.HI R3, RZ, 0x18, R2 ;  /* 0x00000018ff037819 */ /* 0x000fc80000011602 */
[----:B------:R-:W-:-:S05]  /*108a0*/  LOP3.LUT R3, R0, R3, RZ, 0xfc, !PT ;  /* 0x0000000300037212 */ /* 0x000fca00078efcff */
[----:B------:R-:W-:Y:S01]  /*108b0*/  STG.E.U8 desc[UR36][R16.64], R3 ;  /* 0x0000000310007986 */ /* 0x000fe2000c101124 */
[----:B------:R-:W-:Y:S05]  /*108c0*/  EXIT ;  /* 0x000000000000794d */ /* 0x000fea0003800000 */
.L_x_2470:
[----:B------:R-:W-:-:S05]  /*108d0*/  F2FP.BF16.F32.PACK_AB R2, RZ, R2 ;  /* 0x00000002ff02723e */ /* 0x000fca00000010ff */
[----:B------:R-:W-:Y:S01]  /*108e0*/  STG.E.U16 desc[UR36][R16.64], R2 ;  /* 0x0000000210007986 */ /* 0x000fe2000c101524 */
[----:B------:R-:W-:Y:S05]  /*108f0*/  EXIT ;  /* 0x000000000000794d */ /* 0x000fea0003800000 */
.L_x_2467:
        /* <DEDUP_REMOVED lines=9> */
[----:B0-----:R-:W-:Y:S01]  /*10990*/  STG.E.U16 desc[UR36][R16.64], R3 ;  /* 0x0000000310007986 */ /* 0x001fe2000c101524 */
[----:B------:R-:W-:Y:S05]  /*109a0*/  EXIT ;  /* 0x000000000000794d */ /* 0x000fea0003800000 */
.L_x_2479:
        /* <DEDUP_REMOVED lines=16> */
.L_x_2482:
[----:B------:R-:W-:-:S04]  /*10ab0*/  LOP3.LUT R2, R2, 0x80000000, RZ, 0xc0, !PT ;  /* 0x8000000002027812 */ /* 0x000fc800078ec0ff */
[----:B------:R-:W-:-:S04]  /*10ac0*/  SHF.R.U32.HI R3, RZ, 0x18, R2 ;  /* 0x00000018ff037819 */ /* 0x000fc80000011602 */
[----:B------:R-:W-:-:S04]  /*10ad0*/  LOP3.LUT R0, R0, R3, RZ, 0xfc, !PT ;  /* 0x0000000300007212 */ /* 0x000fc800078efcff */
[----:B------:R-:W-:-:S07]  /*10ae0*/  PRMT R8, R0, 0x7610, R8 ;  /* 0x0000761000087816 */ /* 0x000fce0000000008 */
.L_x_2481:
[----:B------:R-:W-:Y:S05]  /*10af0*/  BSYNC B0 ;  /* 0x0000000000007941 */ /* 0x000fea0003800000 */
.L_x_2480:
[----:B------:R-:W-:Y:S01]  /*10b00*/  STG.E.U8 desc[UR36][R16.64], R8 ;  /* 0x0000000810007986 */ /* 0x000fe2000c101124 */
[----:B------:R-:W-:Y:S05]  /*10b10*/  EXIT ;  /* 0x000000000000794d */ /* 0x000fea0003800000 */
.L_x_2478:
        /* <DEDUP_REMOVED lines=16> */
.L_x_2485:
[----:B------:R-:W-:-:S04]  /*10c20*/  LOP3.LUT R2, R2, 0x80000000, RZ, 0xc0, !PT ;  /* 0x8000000002027812 */ /* 0x000fc800078ec0ff */
[----:B------:R-:W-:-:S04]  /*10c30*/  SHF.R.U32.HI R3, RZ, 0x18, R2 ;  /* 0x00000018ff037819 */ /* 0x000fc80000011602 */
[----:B------:R-:W-:-:S04]  /*10c40*/  LOP3.LUT R0, R0, R3, RZ, 0xfc, !PT ;  /* 0x0000000300007212 */ /* 0x000fc800078efcff */
[----:B------:R-:W-:-:S07]  /*10c50*/  PRMT R8, R0, 0x7610, R8 ;  /* 0x0000761000087816 */ /* 0x000fce0000000008 */
.L_x_2484:
[----:B------:R-:W-:Y:S05]  /*10c60*/  BSYNC B0 ;  /* 0x0000000000007941 */ /* 0x000fea0003800000 */
.L_x_2483:
[----:B------:R-:W-:Y:S01]  /*10c70*/  STG.E.U8 desc[UR36][R16.64], R8 ;  /* 0x0000000810007986 */ /* 0x000fe2000c101124 */
[----:B------:R-:W-:Y:S05]  /*10c80*/  EXIT ;  /* 0x000000000000794d */ /* 0x000fea0003800000 */
.L_x_2477:
        /* <DEDUP_REMOVED lines=21> */
.L_x_2460:
        /* <DEDUP_REMOVED lines=16> */
.L_x_2488:
[----:B------:R-:W-:Y:S05]  /*10ee0*/  EXIT ;  /* 0x000000000000794d */ /* 0x000fea0003800000 */
.L_x_2487:
[----:B------:R-:W0:Y:S02]  /*10ef0*/  F2I.U64.TRUNC R2, R2 ;  /* 0x0000000200027311 */ /* 0x000e24000020d800 */
[----:B0-----:R-:W-:Y:S01]  /*10f00*/  STG.E.64 desc[UR36][R16.64], R2 ;  /* 0x0000000210007986 */ /* 0x001fe2000c101b24 */
[----:B------:R-:W-:Y:S05]  /*10f10*/  EXIT ;  /* 0x000000000000794d */ /* 0x000fea0003800000 */
.L_x_2486:
[----:B------:R-:W0:Y:S02]  /*10f20*/  F2I.FTZ.U32.TRUNC.NTZ R3, R2 ;  /* 0x0000000200037305 */ /* 0x000e24000021f000 */
[----:B0-----:R-:W-:Y:S01]  /*10f30*/  STG.E desc[UR36][R16.64], R3 ;  /* 0x0000000310007986 */ /* 0x001fe2000c101924 */
[----:B------:R-:W-:Y:S05]  /*10f40*/  EXIT ;  /* 0x000000000000794d */ /* 0x000fea0003800000 */
.L_x_2489:
        /* <DEDUP_REMOVED lines=11> */
.L_x_8588:


//--------------------- .text._ZN2at6native27unrolled_elementwise_kernelIZZZNS0_61_GLOBAL__N__b29612f4_23_ActivationMishKernel_cu_f5210f67_354820mish_backward_kernelERNS_14TensorIteratorEENKUlvE_clEvENKUlvE0_clEvEUlffE_St5arrayIPcLm3EELi4E23TrivialOffsetCalculatorILi2EjESB_ILi1EjENS0_6memory12LoadWithCastILi2EEENSE_13StoreWithCastILi1EEEEEviT_T0_T2_T3_T4_T5_ --------------------------
	.section	.text._ZN2at6native27unrolled_elementwise_kernelIZZZNS0_61_GLOBAL__N__b29612f4_23_ActivationMishKernel_cu_f5210f67_354820mish_backward_kernelERNS_14TensorIteratorEENKUlvE_clEvENKUlvE0_clEvEUlffE_St5arrayIPcLm3EELi4E23TrivialOffsetCalculatorILi2EjESB_ILi1EjENS0_6memory12LoadWithCastILi2EEENSE_13StoreWithCastILi1EEEEEviT_T0_T2_T3_T4_T5_,"ax",@progbits
	.align	128
        .global         _ZN2at6native27unrolled_elementwise_kernelIZZZNS0_61_GLOBAL__N__b29612f4_23_ActivationMishKernel_cu_f5210f67_354820mish_backward_kernelERNS_14TensorIteratorEENKUlvE_clEvENKUlvE0_clEvEUlffE_St5arrayIPcLm3EELi4E23TrivialOffsetCalculatorILi2EjESB_ILi1EjENS0_6memory12LoadWithCastILi2EEENSE_13StoreWithCastILi1EEEEEviT_T0_T2_T3_T4_T5_
        .type           _ZN2at6native27unrolled_elementwise_kernelIZZZNS0_61_GLOBAL__N__b29612f4_23_ActivationMishKernel_cu_f5210f67_354820mish_backward_kernelERNS_14TensorIteratorEENKUlvE_clEvENKUlvE0_clEvEUlffE_St5arrayIPcLm3EELi4E23TrivialOffsetCalculatorILi2EjESB_ILi1EjENS0_6memory12LoadWithCastILi2EEENSE_13StoreWithCastILi1EEEEEviT_T0_T2_T3_T4_T5_,@function
        .size           _ZN2at6native27unrolled_elementwise_kernelIZZZNS0_61_GLOBAL__N__b29612f4_23_ActivationMishKernel_cu_f5210f67_354820mish_backward_kernelERNS_14TensorIteratorEENKUlvE_clEvENKUlvE0_clEvEUlffE_St5arrayIPcLm3EELi4E23TrivialOffsetCalculatorILi2EjESB_ILi1EjENS0_6memory12LoadWithCastILi2EEENSE_13StoreWithCastILi1EEEEEviT_T0_T2_T3_T4_T5_,(.L_x_8589 - _ZN2at6native27unrolled_elementwise_kernelIZZZNS0_61_GLOBAL__N__b29612f4_23_ActivationMishKernel_cu_f5210f67_354820mish_backward_kernelERNS_14TensorIteratorEENKUlvE_clEvENKUlvE0_clEvEUlffE_St5arrayIPcLm3EELi4E23TrivialOffsetCalculatorILi2EjESB_ILi1EjENS0_6memory12LoadWithCastILi2EEENSE_13StoreWithCastILi1EEEEEviT_T0_T2_T3_T4_T5_)
        .other          _ZN2at6native27unrolled_elementwise_kernelIZZZNS0_61_GLOBAL__N__b29612f4_23_ActivationMishKernel_cu_f5210f67_354820mish_backward_kernelERNS_14TensorIteratorEENKUlvE_clEvENKUlvE0_clEvEUlffE_St5arrayIPcLm3EELi4E23TrivialOffsetCalculatorILi2EjESB_ILi1EjENS0_6memory12LoadWithCastILi2EEENSE_13StoreWithCastILi1EEEEEviT_T0_T2_T3_T4_T5_,@"STO_CUDA_ENTRY STV_DEFAULT"
_ZN2at6native27unrolled_elementwise_kernelIZZZNS0_61_GLOBAL__N__b29612f4_23_ActivationMishKernel_cu_f5210f67_354820mish_backward_kernelERNS_14TensorIteratorEENKUlvE_clEvENKUlvE0_clEvEUlffE_St5arrayIPcLm3EELi4E23TrivialOffsetCalculatorILi2EjESB_ILi1EjENS0_6memory12LoadWithCastILi2EEENSE_13StoreWithCastILi1EEEEEviT_T0_T2_T3_T4_T5_:
.text._ZN2at6native27unrolled_elementwise_kernelIZZZNS0_61_GLOBAL__N__b29612f4_23_ActivationMishKernel_cu_f5210f67_354820mish_backward_kernelERNS_14TensorIteratorEENKUlvE_clEvENKUlvE0_clEvEUlffE_St5arrayIPcLm3EELi4E23TrivialOffsetCalculatorILi2EjESB_ILi1EjENS0_6memory12LoadWithCastILi2EEENSE_13StoreWithCastILi1EEEEEviT_T0_T2_T3_T4_T5_:
[----:B------:R-:W0:Y:S01]  /*0000*/  LDC R1, c[0x0][0x28] ;  /* 0x00000a00ff017b82 */ /* 0x000e220000000800 */
[----:B------:R-:W1:Y:S07]  /*0010*/  S2R R2, SR_CTAID.X ;  /* 0x0000000000027919 */ /* 0x000e6e0000002500 */
[----:B------:R-:W1:Y:S01]  /*0020*/  LDC R17, c[0x0][0x210] ;  /* 0x00008400ff117b82 */ /* 0x000e620000000800 */
[----:B------:R-:W-:Y:S01]  /*0030*/  ULDC.64 UR36, c[0x0][0x208] ;  /* 0x0000820000247ab9 */ /* 0x000fe20000000a00 */
[----:B------:R-:W-:Y:S01]  /*0040*/  BSSY B7, `(.L_x_2490) ;  /* 0x00001d3000077945 */ /* 0x000fe20003800000 */
[----:B------:R-:W2:Y:S01]  /*0050*/  S2R R25, SR_TID.X ;  /* 0x0000000000197919 */ /* 0x000ea20000002100 */
[----:B------:R-:W-:Y:S01]  /*0060*/  IMAD.MOV.U32 R18, RZ, RZ, RZ ;  /* 0x000000ffff127224 */ /* 0x000fe200078e00ff */
[----:B------:R-:W-:-:S03]  /*0070*/  CS2R R26, SRZ ;  /* 0x00000000001a7805 */ /* 0x000fc6000001ff00 */
[----:B------:R-:W3:Y:S08]  /*0080*/  LDC.U8 R28, c[0x0][0x234] ;  /* 0x00008d00ff1c7b82 */ /* 0x000ef00000000000 */
[----:B------:R-:W4:Y:S01]  /*0090*/  LDC.U8 R16, c[0x0][0x235] ;  /* 0x00008d40ff107b82 */ /* 0x000f220000000000 */
[----:B-1----:R-:W-:-:S05]  /*00a0*/  IMAD R17, R2, -0x200, R17 ;  /* 0xfffffe0002117824 */ /* 0x002fca00078e0211 */
[----:B--2---:R-:W-:-:S13]  /*00b0*/  ISETP.GE.AND P0, PT, R25, R17, PT ;  /* 0x000000111900720c */ /* 0x004fda0003f06270 */
[----:B0--34-:R-:W-:Y:S05]  /*00c0*/  @P0 BRA `(.L_x_2491) ;  /* 0x0000001c00280947 */ /* 0x019fea0003800000 */
[----:B------:R-:W0:Y:S01]  /*00d0*/  LDC.64 R4, c[0x0][0x220] ;  /* 0x00008800ff047b82 */ /* 0x000e220000000a00 */
[----:B------:R-:W-:Y:S01]  /*00e0*/  PRMT R0, R28, 0x9910, RZ ;  /* 0x000099101c007816 */ /* 0x000fe200000000ff */
[----:B------:R-:W-:Y:S01]  /*00f0*/  IMAD R25, R2, 0x200, R25 ;  /* 0x0000020002197824 */ /* 0x000fe200078e0219 */
[----:B------:R-:W-:Y:S01]  /*0100*/  ULDC UR4, c[0x0][0x238] ;  /* 0x00008e0000047ab9 */ /* 0x000fe20000000800 */
[----:B------:R-:W-:Y:S01]  /*0110*/  BSSY B6, `(.L_x_2492) ;  /* 0x00000e0000067945 */ /* 0x000fe20003800000 */
        /* <DEDUP_REMOVED lines=16> */
.L_x_2496:
[----:B------:R-:W2:Y:S02]  /*0220*/  LDG.E.U8 R4, desc[UR36][R4.64] ;  /* 0x0000002404047981 */ /* 0x000ea4000c1e1100 */
[----:B--2---:R-:W-:Y:S01]  /*0230*/  I2FP.F32.U32 R27, R4 ;  /* 0x00000004001b7245 */ /* 0x004fe20000201000 */
[----:B------:R-:W-:Y:S06]  /*0240*/  BRA `(.L_x_2498) ;  /* 0x0000000c00307947 */ /* 0x000fec0003800000 */
.L_x_2495:
        /* <DEDUP_REMOVED lines=9> */
.L_x_2500:
[----:B------:R-:W2:Y:S02]  /*02e0*/  LDG.E R4, desc[UR36][R4.64] ;  /* 0x0000002404047981 */ /* 0x000ea4000c1e1900 */
[----:B--2---:R-:W-:Y:S01]  /*02f0*/  I2FP.F32.S32 R27, R4 ;  /* 0x00000004001b7245 */ /* 0x004fe20000201400 */
[----:B------:R-:W-:Y:S06]  /*0300*/  BRA `(.L_x_2498) ;  /* 0x0000000c00007947 */ /* 0x000fec0003800000 */
.L_x_2499:
[----:B------:R-:W2:Y:S02]  /*0310*/  LDG.E.U16 R4, desc[UR36][R4.64] ;  /* 0x0000002404047981 */ /* 0x000ea4000c1e1500 */
[----:B--2---:R2:W3:Y:S01]  /*0320*/  I2F.S16 R27, R4 ;  /* 0x00000004001b7306 */ /* 0x0044e20000101400 */
[----:B------:R-:W-:Y:S05]  /*0330*/  BRA `(.L_x_2498) ;  /* 0x0000000800f47947 */ /* 0x000fea0003800000 */
.L_x_2494:
        /* <DEDUP_REMOVED lines=8> */
.L_x_2502:
[----:B------:R-:W2:Y:S02]  /*03c0*/  LDG.E.U16 R4, desc[UR36][R4.64] ;  /* 0x0000002404047981 */ /* 0x000ea4000c1e1500 */
[----:B--2---:R-:W-:Y:S01]  /*03d0*/  HADD2.F32 R27, -RZ, R4.H0_H0 ;  /* 0x20000004ff1b7230 */ /* 0x004fe20000004100 */
[----:B------:R-:W-:Y:S06]  /*03e0*/  BRA `(.L_x_2498) ;  /* 0x0000000800c87947 */ /* 0x000fec0003800000 */
.L_x_2501:
        /* <DEDUP_REMOVED lines=8> */
.L_x_2504:
[----:B------:R-:W2:Y:S02]  /*0470*/  LDG.E.U16 R4, desc[UR36][R4.64] ;  /* 0x0000002404047981 */ /* 0x000ea4000c1e1500 */
[----:B--2---:R-:W-:Y:S01]  /*0480*/  HADD2.F32 R27, -RZ, R4.H0_H0 ;  /* 0x20000004ff1b7230 */ /* 0x004fe20000004100 */
[----:B------:R-:W-:Y:S06]  /*0490*/  BRA `(.L_x_2498) ;  /* 0x00000008009c7947 */ /* 0x000fec0003800000 */
.L_x_2503:
[----:B------:R-:W2:Y:S01]  /*04a0*/  LDG.E.64 R4, desc[UR36][R4.64] ;  /* 0x0000002404047981 */ /* 0x000ea2000c1e1b00 */
[----:B------:R-:W-:Y:S01]  /*04b0*/  UMOV UR4, 0xf0000000 ;  /* 0xf000000000047882 */ /* 0x000fe20000000000 */
[----:B------:R-:W-:Y:S01]  /*04c0*/  UMOV UR5, 0x380fffff ;  /* 0x380fffff00057882 */ /* 0x000fe20000000000 */
[----:B--2---:R-:W0:Y:S01]  /*04d0*/  F2F.F32.F64 R27, R4 ;  /* 0x00000004001b7310 */ /* 0x004e220000301000 */
[----:B------:R-:W-:-:S14]  /*04e0*/  DSETP.GEU.AND P0, PT, |R4|, UR4, PT ;  /* 0x0000000404007e2a */ /* 0x000fdc000bf0e200 */
[----:B0-----:R-:W-:Y:S01]  /*04f0*/  @!P0 FMUL R27, R27, 1.175494350822287508e-38 ;  /* 0x008000001b1b8820 */ /* 0x001fe20000400000 */
[----:B------:R-:W-:Y:S06]  /*0500*/  BRA `(.L_x_2498) ;  /* 0x0000000800807947 */ /* 0x000fec0003800000 */
.L_x_2493:
        /* <DEDUP_REMOVED lines=12> */
.L_x_2507:
[----:B------:R-:W2:Y:S01]  /*05d0*/  LDG.E.64 R4, desc[UR36][R4.64] ;  /* 0x0000002404047981 */ /* 0x000ea2000c1e1b00 */
[----:B------:R-:W-:Y:S01]  /*05e0*/  UMOV UR4, 0xf0000000 ;  /* 0xf000000000047882 */ /* 0x000fe20000000000 */
[----:B------:R-:W-:Y:S01]  /*05f0*/  UMOV UR5, 0x380fffff ;  /* 0x380fffff00057882 */ /* 0x000fe20000000000 */
[----:B--2---:R-:W0:Y:S01]  /*0600*/  F2F.F32.F64 R27, R4 ;  /* 0x00000004001b7310 */ /* 0x004e220000301000 */
[----:B------:R-:W-:-:S14]  /*0610*/  DSETP.GEU.AND P0, PT, |R4|, UR4, PT ;  /* 0x0000000404007e2a */ /* 0x000fdc000bf0e200 */
[----:B0-----:R-:W-:Y:S01]  /*0620*/  @!P0 FMUL R27, R27, 1.175494350822287508e-38 ;  /* 0x008000001b1b8820 */ /* 0x001fe20000400000 */
[----:B------:R-:W-:Y:S06]  /*0630*/  BRA `(.L_x_2498) ;  /* 0x0000000800347947 */ /* 0x000fec0003800000 */
.L_x_2506:
        /* <DEDUP_REMOVED lines=24> */
[----:B------:R-:W-:Y:S01]  /*07c0*/  LOP3.LUT R27, R6, 0x80000000, R27, 0xf8, !PT ;  /* 0x80000000061b7812 */ /* 0x000fe200078ef81b */
[----:B------:R-:W-:Y:S06]  /*07d0*/  BRA `(.L_x_2498) ;  /* 0x0000000400cc7947 */ /* 0x000fec0003800000 */
.L_x_2509:
        /* <DEDUP_REMOVED lines=14> */
.L_x_2508:
[----:B------:R-:W2:Y:S02]  /*08c0*/  LDG.E.U16 R4, desc[UR36][R4.64] ;  /* 0x0000002404047981 */ /* 0x000ea4000c1e1500 */
[----:B--2---:R-:W-:Y:S01]  /*08d0*/  IMAD.U32 R27, R4, 0x10000, RZ ;  /* 0x00010000041b7824 */ /* 0x004fe200078e00ff */
[----:B------:R-:W-:Y:S06]  /*08e0*/  BRA `(.L_x_2498) ;  /* 0x0000000400887947 */ /* 0x000fec0003800000 */
.L_x_2505:
        /* <DEDUP_REMOVED lines=11> */
.L_x_2512:
        /* <DEDUP_REMOVED lines=20> */
.L_x_2514:
[----:B------:R-:W-:Y:S05]  /*0ae0*/  BSYNC B0 ;  /* 0x0000000000007941 */ /* 0x000fea0003800000 */
.L_x_2513:
[----:B------:R-:W-:Y:S01]  /*0af0*/  IMAD.SHL.U32 R3, R3, 0x100000, RZ ;  /* 0x0010000003037824 */ /* 0x000fe200078e00ff */
[----:B------:R-:W-:-:S04]  /*0b00*/  LEA R0, R0, 0x3b800000, 0x17 ;  /* 0x3b80000000007811 */ /* 0x000fc800078eb8ff */
[----:B------:R-:W-:Y:S01]  /*0b10*/  LOP3.LUT R27, R0, R3, R27, 0xfe, !PT ;  /* 0x00000003001b7212 */ /* 0x000fe200078efe1b */
[----:B------:R-:W-:Y:S06]  /*0b20*/  BRA `(.L_x_2498) ;  /* 0x0000000000f87947 */ /* 0x000fec0003800000 */
.L_x_2511:
        /* <DEDUP_REMOVED lines=20> */
.L_x_2516:
[----:B------:R-:W-:Y:S05]  /*0c70*/  BSYNC B0 ;  /* 0x0000000000007941 */ /* 0x000fea0003800000 */
.L_x_2515:
[----:B------:R-:W-:Y:S01]  /*0c80*/  IMAD.SHL.U32 R3, R3, 0x200000, RZ ;  /* 0x0020000003037824 */ /* 0x000fe200078e00ff */
[----:B------:R-:W-:-:S04]  /*0c90*/  LEA R0, R0, 0x37800000, 0x17 ;  /* 0x3780000000007811 */ /* 0x000fc800078eb8ff */
[----:B------:R-:W-:Y:S01]  /*0ca0*/  LOP3.LUT R27, R0, R3, R27, 0xfe, !PT ;  /* 0x00000003001b7212 */ /* 0x000fe200078efe1b */
[----:B------:R-:W-:Y:S06]  /*0cb0*/  BRA `(.L_x_2498) ;  /* 0x0000000000947947 */ /* 0x000fec0003800000 */
.L_x_2510:
        /* <DEDUP_REMOVED lines=14> */
.L_x_2497:
        /* <DEDUP_REMOVED lines=16> */
.L_x_2519:
[----:B------:R-:W-:Y:S01]  /*0ea0*/  IMAD.MOV.U32 R27, RZ, RZ, RZ ;  /* 0x000000ffff1b7224 */ /* 0x000fe200078e00ff */
[----:B------:R-:W-:Y:S06]  /*0eb0*/  BRA `(.L_x_2498) ;  /* 0x0000000000147947 */ /* 0x000fec0003800000 */
.L_x_2518:
[----:B------:R-:W2:Y:S02]  /*0ec0*/  LDG.E.64 R4, desc[UR36][R4.64] ;  /* 0x0000002404047981 */ /* 0x000ea4000c1e1b00 */
[----:B--2---:R0:W1:Y:S01]  /*0ed0*/  I2F.U64 R27, R4 ;  /* 0x00000004001b7312 */ /* 0x0040620000301000 */
[----:B------:R-:W-:Y:S05]  /*0ee0*/  BRA `(.L_x_2498) ;  /* 0x0000000000087947 */ /* 0x000fea0003800000 */
.L_x_2517:
[----:B------:R-:W2:Y:S02]  /*0ef0*/  LDG.E R4, desc[UR36][R4.64] ;  /* 0x0000002404047981 */ /* 0x000ea4000c1e1900 */
[----:B--2---:R-:W-:-:S07]  /*0f00*/  I2FP.F32.U32 R27, R4 ;  /* 0x00000004001b7245 */ /* 0x004fce0000201000 */
.L_x_2498:
[----:B------:R-:W-:Y:S05]  /*0f10*/  BSYNC B6 ;  /* 0x0000000000067941 */ /* 0x000fea0003800000 */
.L_x_2492:
[----:B0-2-4-:R-:W0:Y:S01]  /*0f20*/  LDC.64 R4, c[0x0][0x228] ;  /* 0x00008a00ff047b82 */ /* 0x015e220000000a00 */
[----:B------:R-:W-:Y:S01]  /*0f30*/  PRMT R0, R16, 0x9910, RZ ;  /* 0x0000991010007816 */ /* 0x000fe200000000ff */
[----:B------:R-:W-:Y:S01]  /*0f40*/  ULDC UR4, c[0x0][0x23c] ;  /* 0x00008f0000047ab9 */ /* 0x000fe20000000800 */
[----:B------:R-:W-:Y:S01]  /*0f50*/  BSSY B6, `(.L_x_2520) ;  /* 0x00000df000067945 */ /* 0x000fe20003800000 */
        /* <DEDUP_REMOVED lines=14> */
[----:B--2---:R0:W2:Y:S01]  /*1040*/  I2F.S16 R26, R4 ;  /* 0x00000004001a7306 */ /* 0x0040a20000101400 */
[----:B------:R-:W-:Y:S05]  /*1050*/  BRA `(.L_x_2526) ;  /* 0x0000000c00387947 */ /* 0x000fea0003800000 */
.L_x_2524:
[----:B------:R-:W2:Y:S02]  /*1060*/  LDG.E.U8 R4, desc[UR36][R4.64] ;  /* 0x0000002404047981 */ /* 0x000ea4000c1e1100 */
[----:B--2---:R-:W-:Y:S01]  /*1070*/  I2FP.F32.U32 R26, R4 ;  /* 0x00000004001a7245 */ /* 0x004fe20000201000 */
[----:B------:R-:W-:Y:S06]  /*1080*/  BRA `(.L_x_2526) ;  /* 0x0000000c002c7947 */ /* 0x000fec0003800000 */
.L_x_2523:
        /* <DEDUP_REMOVED lines=9> */
.L_x_2528:
[----:B------:R-:W2:Y:S02]  /*1120*/  LDG.E R4, desc[UR36][R4.64] ;  /* 0x0000002404047981 */ /* 0x000ea4000c1e1900 */
[----:B--2---:R-:W-:Y:S01]  /*1130*/  I2FP.F32.S32 R26, R4 ;  /* 0x00000004001a7245 */ /* 0x004fe20000201400 */
[----:B------:R-:W-:Y:S06]  /*1140*/  BRA `(.L_x_2526) ;  /* 0x0000000800fc7947 */ /* 0x000fec0003800000 */
.L_x_2527:
[----:B------:R-:W2:Y:S02]  /*1150*/  LDG.E.U16 R4, desc[UR36][R4.64] ;  /* 0x0000002404047981 */ /* 0x000ea4000c1e1500 */
[----:B--2---:R0:W2:Y:S01]  /*1160*/  I2F.S16 R26, R4 ;  /* 0x00000004001a7306 */ /* 0x0040a20000101400 */
[----:B------:R-:W-:Y:S05]  /*1170*/  BRA `(.L_x_2526) ;  /* 0x0000000800f07947 */ /* 0x000fea0003800000 */
.L_x_2522:
        /* <DEDUP_REMOVED lines=8> */
.L_x_2530:
[----:B------:R-:W2:Y:S02]  /*1200*/  LDG.E.U16 R4, desc[UR36][R4.64] ;  /* 0x0000002404047981 */ /* 0x000ea4000c1e1500 */
[----:B--2---:R-:W-:Y:S01]  /*1210*/  HADD2.F32 R26, -RZ, R4.H0_H0 ;  /* 0x20000004ff1a7230 */ /* 0x004fe20000004100 */
[----:B------:R-:W-:Y:S06]  /*1220*/  BRA `(.L_x_2526) ;  /* 0x0000000800c47947 */ /* 0x000fec0003800000 */
.L_x_2529:
        /* <DEDUP_REMOVED lines=8> */
.L_x_2532:
[----:B------:R-:W2:Y:S02]  /*12b0*/  LDG.E.U16 R4, desc[UR36][R4.64] ;  /* 0x0000002404047981 */ /* 0x000ea4000c1e1500 */
[----:B--2---:R-:W-:Y:S01]  /*12c0*/  HADD2.F32 R26, -RZ, R4.H0_H0 ;  /* 0x20000004ff1a7230 */ /* 0x004fe20000004100 */
[----:B------:R-:W-:Y:S06]  /*12d0*/  BRA `(.L_x_2526) ;  /* 0x0000000800987947 */ /* 0x000fec0003800000 */
.L_x_2531:
[----:B------:R-:W2:Y:S01]  /*12e0*/  LDG.E.64 R4, desc[UR36][R4.64] ;  /* 0x0000002404047981 */ /* 0x000ea2000c1e1b00 */
[----:B------:R-:W-:Y:S01]  /*12f0*/  UMOV UR4, 0xf0000000 ;  /* 0xf000000000047882 */ /* 0x000fe20000000000 */
[----:B------:R-:W-:Y:S01]  /*1300*/  UMOV UR5, 0x380fffff ;  /* 0x380fffff00057882 */ /* 0x000fe20000000000 */
[----:B--2---:R-:W0:Y:S01]  /*1310*/  F2F.F32.F64 R26, R4 ;  /* 0x00000004001a7310 */ /* 0x004e220000301000 */
[----:B------:R-:W-:-:S14]  /*1320*/  DSETP.GEU.AND P0, PT, |R4|, UR4, PT ;  /* 0x0000000404007e2a */ /* 0x000fdc000bf0e200 */
[----:B0-----:R-:W-:Y:S01]  /*1330*/  @!P0 FMUL R26, R26, 1.175494350822287508e-38 ;  /* 0x008000001a1a8820 */ /* 0x001fe20000400000 */
[----:B------:R-:W-:Y:S06]  /*1340*/  BRA `(.L_x_2526) ;  /* 0x00000008007c7947 */ /* 0x000fec0003800000 */
.L_x_2521:
        /* <DEDUP_REMOVED lines=12> */
.L_x_2535:
[----:B------:R-:W2:Y:S01]  /*1410*/  LDG.E.64 R4, desc[UR36][R4.64] ;  /* 0x0000002404047981 */ /* 0x000ea2000c1e1b00 */
[----:B------:R-:W-:Y:S01]  /*1420*/  UMOV UR4, 0xf0000000 ;  /* 0xf000000000047882 */ /* 0x000fe20000000000 */
[----:B------:R-:W-:Y:S01]  /*1430*/  UMOV UR5, 0x380fffff ;  /* 0x380fffff00057882 */ /* 0x000fe20000000000 */
[----:B--2---:R-:W0:Y:S01]  /*1440*/  F2F.F32.F64 R26, R4 ;  /* 0x00000004001a7310 */ /* 0x004e220000301000 */
[----:B------:R-:W-:-:S14]  /*1450*/  DSETP.GEU.AND P0, PT, |R4|, UR4, PT ;  /* 0x0000000404007e2a */ /* 0x000fdc000bf0e200 */
[----:B0-----:R-:W-:Y:S01]  /*1460*/  @!P0 FMUL R26, R26, 1.175494350822287508e-38 ;  /* 0x008000001a1a8820 */ /* 0x001fe20000400000 */
[----:B------:R-:W-:Y:S06]  /*1470*/  BRA `(.L_x_2526) ;  /* 0x0000000800307947 */ /* 0x000fec0003800000 */
.L_x_2534:
        /* <DEDUP_REMOVED lines=26> */
.L_x_2537:
        /* <DEDUP_REMOVED lines=8> */
[----:B------:R-:W-:Y:S01]  /*16a0*/  @P0 FMUL.FTZ R26, R3, 1.9259299443872358531e-34 ;  /* 0x07800000031a0820 */ /* 0x000fe20000410000 */
[----:B------:R-:W-:Y:S02]  /*16b0*/  IMAD.SHL.U32 R3, R4, 0x1000000, RZ ;  /* 0x0100000004037824 */ /* 0x000fe400078e00ff */
[----:B------:R-:W-:-:S05]  /*16c0*/  @!P0 FADD.FTZ R26, R0, -0.5 ;  /* 0xbf000000001a8421 */ /* 0x000fca0000010000 */
[----:B------:R-:W-:Y:S01]  /*16d0*/  LOP3.LUT R26, R26, 0x80000000, R3, 0xf8, !PT ;  /* 0x800000001a1a7812 */ /* 0x000fe200078ef803 */
[----:B------:R-:W-:Y:S06]  /*16e0*/  BRA `(.L_x_2526) ;  /* 0x0000000400947947 */ /* 0x000fec0003800000 */
.L_x_2536:
[----:B------:R-:W2:Y:S02]  /*16f0*/  LDG.E.U16 R4, desc[UR36][R4.64] ;  /* 0x0000002404047981 */ /* 0x000ea4000c1e1500 */
[----:B--2---:R-:W-:Y:S01]  /*1700*/  IMAD.U32 R26, R4, 0x10000, RZ ;  /* 0x00010000041a7824 */ /* 0x004fe200078e00ff */
[----:B------:R-:W-:Y:S06]  /*1710*/  BRA `(.L_x_2526) ;  /* 0x0000000400887947 */ /* 0x000fec0003800000 */
.L_x_2533:
        /* <DEDUP_REMOVED lines=11> */
.L_x_2540:
        /* <DEDUP_REMOVED lines=20> */
.L_x_2542:
[----:B------:R-:W-:Y:S05]  /*1910*/  BSYNC B0 ;  /* 0x0000000000007941 */ /* 0x000fea0003800000 */
.L_x_2541:
[----:B------:R-:W-:Y:S01]  /*1920*/  IMAD.SHL.U32 R3, R3, 0x100000, RZ ;  /* 0x0010000003037824 */ /* 0x000fe200078e00ff */
[----:B------:R-:W-:-:S04]  /*1930*/  LEA R5, R0, 0x3b800000, 0x17 ;  /* 0x3b80000000057811 */ /* 0x000fc800078eb8ff */
[----:B------:R-:W-:Y:S01]  /*1940*/  LOP3.LUT R26, R5, R3, R26, 0xfe, !PT ;  /* 0x00000003051a7212 */ /* 0x000fe200078efe1a */
[----:B------:R-:W-:Y:S06]  /*1950*/  BRA `(.L_x_2526) ;  /* 0x0000000000f87947 */ /* 0x000fec0003800000 */
.L_x_2539:
        /* <DEDUP_REMOVED lines=20> */
.L_x_2544:
[----:B------:R-:W-:Y:S05]  /*1aa0*/  BSYNC B0 ;  /* 0x0000000000007941 */ /* 0x000fea0003800000 */
.L_x_2543:
[----:B------:R-:W-:Y:S01]  /*1ab0*/  IMAD.SHL.U32 R3, R3, 0x200000, RZ ;  /* 0x0020000003037824 */ /* 0x000fe200078e00ff */
[----:B------:R-:W-:-:S04]  /*1ac0*/  LEA R5, R0, 0x37800000, 0x17 ;  /* 0x3780000000057811 */ /* 0x000fc800078eb8ff */
[----:B------:R-:W-:Y:S01]  /*1ad0*/  LOP3.LUT R26, R5, R3, R26, 0xfe, !PT ;  /* 0x00000003051a7212 */ /* 0x000fe200078efe1a */
[----:B------:R-:W-:Y:S06]  /*1ae0*/  BRA `(.L_x_2526) ;  /* 0x0000000000947947 */ /* 0x000fec0003800000 */
.L_x_2538:
        /* <DEDUP_REMOVED lines=14> */
.L_x_2525:
        /* <DEDUP_REMOVED lines=16> */
.L_x_2547:
[----:B------:R-:W-:Y:S01]  /*1cd0*/  IMAD.MOV.U32 R26, RZ, RZ, RZ ;  /* 0x000000ffff1a7224 */ /* 0x000fe200078e00ff */
[----:B------:R-:W-:Y:S06]  /*1ce0*/  BRA `(.L_x_2526) ;  /* 0x0000000000147947 */ /* 0x000fec0003800000 */
.L_x_2546:
[----:B------:R-:W2:Y:S02]  /*1cf0*/  LDG.E.64 R4, desc[UR36][R4.64] ;  /* 0x0000002404047981 */ /* 0x000ea4000c1e1b00 */
[----:B--2---:R0:W2:Y:S01]  /*1d00*/  I2F.U64 R26, R4 ;  /* 0x00000004001a7312 */ /* 0x0040a20000301000 */
[----:B------:R-:W-:Y:S05]  /*1d10*/  BRA `(.L_x_2526) ;  /* 0x0000000000087947 */ /* 0x000fea0003800000 */
.L_x_2545:
[----:B------:R-:W2:Y:S02]  /*1d20*/  LDG.E R4, desc[UR36][R4.64] ;  /* 0x0000002404047981 */ /* 0x000ea4000c1e1900 */
[----:B--2---:R-:W-:-:S07]  /*1d30*/  I2FP.F32.U32 R26, R4 ;  /* 0x00000004001a7245 */ /* 0x004fce0000201000 */
.L_x_2526:
[----:B------:R-:W-:Y:S05]  /*1d40*/  BSYNC B6 ;  /* 0x0000000000067941 */ /* 0x000fea0003800000 */
.L_x_2520:
[----:B------:R-:W0:Y:S02]  /*1d50*/  S2R R25, SR_TID.X ;  /* 0x0000000000197919 */ /* 0x000e240000002100 */
[----:B0-----:R-:W-:-:S07]  /*1d60*/  VIADD R25, R25, 0x80 ;  /* 0x0000008019197836 */ /* 0x001fce0000000000 */
.L_x_2491:
[----:B------:R-:W-:Y:S05]  /*1d70*/  BSYNC B7 ;  /* 0x0000000000077941 */ /* 0x000fea0003800000 */
.L_x_2490:
[----:B------:R-:W-:Y:S01]  /*1d80*/  ISETP.GE.AND P0, PT, R25, R17, PT ;  /* 0x000000111900720c */ /* 0x000fe20003f06270 */
[----:B------:R-:W-:Y:S01]  /*1d90*/  BSSY B7, `(.L_x_2548) ;  /* 0x00001cb000077945 */ /* 0x000fe20003800000 */
[----:B------:R-:W-:-:S11]  /*1da0*/  IMAD.MOV.U32 R23, RZ, RZ, RZ ;  /* 0x000000ffff177224 */ /* 0x000fd600078e00ff */
[----:B------:R-:W-:Y:S05]  /*1db0*/  @P0 BRA `(.L_x_2549) ;  /* 0x0000001c00200947 */ /* 0x000fea0003800000 */
[----:B----4-:R-:W0:Y:S01]  /*1dc0*/  LDC.64 R4, c[0x0][0x220] ;  /* 0x00008800ff047b82 */ /* 0x010e220000000a00 */
        /* <DEDUP_REMOVED lines=17> */
[----:B------:R-:W4:Y:S02]  /*1ee0*/  LDG.E.S8 R4, desc[UR36][R4.64] ;  /* 0x0000002404047981 */ /* 0x000f24000c1e1300 */
[----:B----4-:R0:W4:Y:S01]  /*1ef0*/  I2F.S16 R18, R4 ;  /* 0x0000000400127306 */ /* 0x0101220000101400 */
[----:B------:R-:W-:Y:S05]  /*1f00*/  BRA `(.L_x_2556) ;  /* 0x0000000c00387947 */ /* 0x000fea0003800000 */
.L_x_2554:
[----:B------:R-:W4:Y:S02]  /*1f10*/  LDG.E.U8 R4, desc[UR36][R4.64] ;  /* 0x0000002404047981 */ /* 0x000f24000c1e1100 */
[----:B----4-:R-:W-:Y:S01]  /*1f20*/  I2FP.F32.U32 R18, R4 ;  /* 0x0000000400127245 */ /* 0x010fe20000201000 */
[----:B------:R-:W-:Y:S06]  /*1f30*/  BRA `(.L_x_2556) ;  /* 0x0000000c002c7947 */ /* 0x000fec0003800000 */
.L_x_2553:
[----:B------:R-:W-:-:S13]  /*1f40*/  ISETP.NE.AND P0, PT, R0, 0x2, PT ;  /* 0x000000020000780c */ /* 0x000fda0003f05270 */
[----:B------:R-:W-:Y:S05]  /*1f50*/  @!P0 BRA `(.L_x_2557) ;  /* 0x0000000000288947 */ /* 0x000fea0003800000 */
[----:B------:R-:W-:-:S13]  /*1f60*/  ISETP.NE.AND P0, PT, R0, 0x3, PT ;  /* 0x000000030000780c */ /* 0x000fda0003f05270 */
[----:B------:R-:W-:Y:S05]  /*1f70*/  @!P0 BRA `(.L_x_2558) ;  /* 0x0000000000148947 */ /* 0x000fea0003800000 */
[----:B------:R-:W-:-:S13]  /*1f80*/  ISETP.NE.AND P0, PT, R0, 0x4, PT ;  /* 0x000000040000780c */ /* 0x000fda0003f05270 */
[----:B------:R-:W-:Y:S05]  /*1f90*/  @P0 BRA `(.L_x_2555) ;  /* 0x0000000800b80947 */ /* 0x000fea0003800000 */
[----:B------:R-:W4:Y:S02]  /*1fa0*/  LDG.E.64 R4, desc[UR36][R4.64] ;  /* 0x0000002404047981 */ /* 0x000f24000c1e1b00 */
[----:B----4-:R0:W4:Y:S01]  /*1fb0*/  I2F.S64 R18, R4 ;  /* 0x0000000400127312 */ /* 0x0101220000301400 */
[----:B------:R-:W-:Y:S05]  /*1fc0*/  BRA `(.L_x_2556) ;  /* 0x0000000c00087947 */ /* 0x000fea0003800000 */
.L_x_2558:
[----:B------:R-:W4:Y:S02]  /*1fd0*/  LDG.E R4, desc[UR36][R4.64] ;  /* 0x0000002404047981 */ /* 0x000f24000c1e1900 */
[----:B----4-:R-:W-:Y:S01]  /*1fe0*/  I2FP.F32.S32 R18, R4 ;  /* 0x0000000400127245 */ /* 0x010fe20000201400 */
[----:B------:R-:W-:Y:S06]  /*1ff0*/  BRA `(.L_x_2556) ;  /* 0x0000000800fc7947 */ /* 0x000fec0003800000 */
.L_x_2557:
[----:B------:R-:W4:Y:S02]  /*2000*/  LDG.E.U16 R4, desc[UR36][R4.64] ;  /* 0x0000002404047981 */ /* 0x000f24000c1e1500 */
[----:B----4-:R0:W4:Y:S01]  /*2010*/  I2F.S16 R18, R4 ;  /* 0x0000000400127306 */ /* 0x0101220000101400 */
[----:B------:R-:W-:Y:S05]  /*2020*/  BRA `(.L_x_2556) ;  /* 0x0000000800f07947 */ /* 0x000fea0003800000 */
.L_x_2552:
        /* <DEDUP_REMOVED lines=8> */
.L_x_2560:
[----:B------:R-:W4:Y:S02]  /*20b0*/  LDG.E.U16 R4, desc[UR36][R4.64] ;  /* 0x0000002404047981 */ /* 0x000f24000c1e1500 */
[----:B----4-:R-:W-:Y:S01]  /*20c0*/  HADD2.F32 R18, -RZ, R4.H0_H0 ;  /* 0x20000004ff127230 */ /* 0x010fe20000004100 */
[----:B------:R-:W-:Y:S06]  /*20d0*/  BRA `(.L_x_2556) ;  /* 0x0000000800c47947 */ /* 0x000fec0003800000 */
.L_x_2559:
        /* <DEDUP_REMOVED lines=8> */
.L_x_2562:
[----:B------:R-:W4:Y:S02]  /*2160*/  LDG.E.U16 R4, desc[UR36][R4.64] ;  /* 0x0000002404047981 */ /* 0x000f24000c1e1500 */
[----:B----4-:R-:W-:Y:S01]  /*2170*/  HADD2.F32 R18, -RZ, R4.H0_H0 ;  /* 0x20000004ff127230 */ /* 0x010fe20000004100 */
[----:B------:R-:W-:Y:S06]  /*2180*/  BRA `(.L_x_2556) ;  /* 0x0000000800987947 */ /* 0x000fec0003800000 */
.L_x_2561:
[----:B------:R-:W4:Y:S01]  /*2190*/  LDG.E.64 R4, desc[UR36][R4.64] ;  /* 0x0000002404047981 */ /* 0x000f22000c1e1b00 */
[----:B------:R-:W-:Y:S01]  /*21a0*/  UMOV UR4, 0xf0000000 ;  /* 0xf000000000047882 */ /* 0x000fe20000000000 */
[----:B------:R-:W-:Y:S01]  /*21b0*/  UMOV UR5, 0x380fffff ;  /* 0x380fffff00057882 */ /* 0x000fe20000000000 */
[----:B----4-:R-:W0:Y:S01]  /*21c0*/  F2F.F32.F64 R18, R4 ;  /* 0x0000000400127310 */ /* 0x010e220000301000 */
[----:B------:R-:W-:-:S14]  /*21d0*/  DSETP.GEU.AND P0, PT, |R4|, UR4, PT ;  /* 0x0000000404007e2a */ /* 0x000fdc000bf0e200 */
[----:B0-----:R-:W-:Y:S01]  /*21e0*/  @!P0 FMUL R18, R18, 1.175494350822287508e-38 ;  /* 0x0080000012128820 */ /* 0x001fe20000400000 */
[----:B------:R-:W-:Y:S06]  /*21f0*/  BRA `(.L_x_2556) ;  /* 0x00000008007c7947 */ /* 0x000fec0003800000 */
.L_x_2551:
        /* <DEDUP_REMOVED lines=8> */
[----:B------:R-:W4:Y:S02]  /*2280*/  LDG.E.U8 R4, desc[UR36][R4.64] ;  /* 0x0000002404047981 */ /* 0x000f24000c1e1100 */
[----:B----4-:R-:W-:-:S04]  /*2290*/  ISETP.NE.AND P0, PT, R4, RZ, PT ;  /* 0x000000ff0400720c */ /* 0x010fc80003f05270 */
[----:B------:R-:W-:Y:S01]  /*22a0*/  FSEL R18, RZ, 1, !P0 ;  /* 0x3f800000ff127808 */ /* 0x000fe20004000000 */
[----:B------:R-:W-:Y:S08]  /*22b0*/  BRA `(.L_x_2556) ;  /* 0x00000008004c7947 */ /* 0x000ff00003800000 */
.L_x_2565:
[----:B------:R-:W4:Y:S01]  /*22c0*/  LDG.E.64 R4, desc[UR36][R4.64] ;  /* 0x0000002404047981 */ /* 0x000f22000c1e1b00 */
[----:B------:R-:W-:Y:S01]  /*22d0*/  UMOV UR4, 0xf0000000 ;  /* 0xf000000000047882 */ /* 0x000fe20000000000 */
[----:B------:R-:W-:Y:S01]  /*22e0*/  UMOV UR5, 0x380fffff ;  /* 0x380fffff00057882 */ /* 0x000fe20000000000 */
[----:B----4-:R-:W0:Y:S01]  /*22f0*/  F2F.F32.F64 R18, R4 ;  /* 0x0000000400127310 */ /* 0x010e220000301000 */
[----:B------:R-:W-:-:S14]  /*2300*/  DSETP.GEU.AND P0, PT, |R4|, UR4, PT ;  /* 0x0000000404007e2a */ /* 0x000fdc000bf0e200 */
[----:B0-----:R-:W-:Y:S01]  /*2310*/  @!P0 FMUL R18, R18, 1.175494350822287508e-38 ;  /* 0x0080000012128820 */ /* 0x001fe20000400000 */
[----:B------:R-:W-:Y:S06]  /*2320*/  BRA `(.L_x_2556) ;  /* 0x0000000800307947 */ /* 0x000fec0003800000 */
.L_x_2564:
[----:B------:R-:W-:-:S13]  /*2330*/  ISETP.NE.AND P0, PT, R0, 0xf, PT ;  /* 0x0000000f0000780c */ /* 0x000fda0003f05270 */
[----:B------:R-:W-:Y:S05]  /*2340*/  @!P0 BRA `(.L_x_2566) ;  /* 0x0000000000948947 */ /* 0x000fea0003800000 */
[----:B------:R-:W-:-:S13]  /*2350*/  ISETP.NE.AND P0, PT, R0, 0x17, PT ;  /* 0x000000170000780c */ /* 0x000fda0003f05270 */
[----:B------:R-:W-:Y:S05]  /*2360*/  @!P0 BRA `(.L_x_2567) ;  /* 0x0000000000588947 */ /* 0x000fea0003800000 */
[----:B------:R-:W-:-:S13]  /*2370*/  ISETP.NE.AND P0, PT, R0, 0x18, PT ;  /* 0x000000180000780c */ /* 0x000fda0003f05270 */
[----:B------:R-:W-:Y:S05]  /*2380*/  @P0 BRA `(.L_x_2555) ;  /* 0x0000000400bc0947 */ /* 0x000fea0003800000 */
[----:B------:R-:W4:Y:S01]  /*2390*/  LDG.E.U8 R18, desc[UR36][R4.64] ;  /* 0x0000002404127981 */ /* 0x000f22000c1e1100 */
[----:B------:R-:W-:Y:S02]  /*23a0*/  IMAD.MOV.U32 R8, RZ, RZ, -0x800000 ;  /* 0xff800000ff087424 */ /* 0x000fe400078e00ff */
[----:B----4-:R-:W-:-:S05]  /*23b0*/  IMAD.SHL.U32 R18, R18, 0x1000000, RZ ;  /* 0x0100000012127824 */ /* 0x010fca00078e00ff */
        /* <DEDUP_REMOVED lines=17> */
.L_x_2567:
[----:B------:R-:W4:Y:S02]  /*24d0*/  LDG.E.U8 R4, desc[UR36][R4.64] ;  /* 0x0000002404047981 */ /* 0x000f24000c1e1100 */
[----:B----4-:R-:W-:-:S05]  /*24e0*/  IMAD.SHL.U32 R0, R4, 0x2000000, RZ ;  /* 0x0200000004007824 */ /* 0x010fca00078e00ff */
        /* <DEDUP_REMOVED lines=11> */
.L_x_2566:
[----:B------:R-:W4:Y:S02]  /*25a0*/  LDG.E.U16 R4, desc[UR36][R4.64] ;  /* 0x0000002404047981 */ /* 0x000f24000c1e1500 */
[----:B----4-:R-:W-:Y:S01]  /*25b0*/  IMAD.U32 R18, R4, 0x10000, RZ ;  /* 0x0001000004127824 */ /* 0x010fe200078e00ff */
[----:B------:R-:W-:Y:S06]  /*25c0*/  BRA `(.L_x_2556) ;  /* 0x0000000400887947 */ /* 0x000fec0003800000 */
.L_x_2563:
        /* <DEDUP_REMOVED lines=8> */
[----:B------:R-:W4:Y:S02]  /*2650*/  LDG.E.U16 R4, desc[UR36][R4.64] ;  /* 0x0000002404047981 */ /* 0x000f24000c1e1500 */
[----:B----4-:R-:W-:Y:S01]  /*2660*/  I2FP.F32.U32 R18, R4 ;  /* 0x0000000400127245 */ /* 0x010fe20000201000 */
[----:B------:R-:W-:Y:S06]  /*2670*/  BRA `(.L_x_2556) ;  /* 0x00000004005c7947 */ /* 0x000fec0003800000 */
.L_x_2570:
[----:B------:R-:W4:Y:S01]  /*2680*/  LDG.E.U8 R3, desc[UR36][R4.64] ;  /* 0x0000002404037981 */ /* 0x000f22000c1e1100 */
[----:B------:R-:W-:Y:S01]  /*2690*/  IMAD.MOV.U32 R18, RZ, RZ, RZ ;  /* 0x000000ffff127224 */ /* 0x000fe200078e00ff */
[----:B----4-:R-:W-:-:S13]  /*26a0*/  ISETP.NE.AND P0, PT, R3, RZ, PT ;  /* 0x000000ff0300720c */ /* 0x010fda0003f05270 */
        /* <DEDUP_REMOVED lines=17> */
.L_x_2572:
[----:B------:R-:W-:Y:S05]  /*27c0*/  BSYNC B0 ;  /* 0x0000000000007941 */ /* 0x000fea0003800000 */
.L_x_2571:
[----:B------:R-:W-:Y:S01]  /*27d0*/  IMAD.SHL.U32 R3, R3, 0x100000, RZ ;  /* 0x0010000003037824 */ /* 0x000fe200078e00ff */
[----:B------:R-:W-:-:S04]  /*27e0*/  LEA R5, R0, 0x3b800000, 0x17 ;  /* 0x3b80000000057811 */ /* 0x000fc800078eb8ff */
[----:B------:R-:W-:Y:S01]  /*27f0*/  LOP3.LUT R18, R5, R3, R18, 0xfe, !PT ;  /* 0x0000000305127212 */ /* 0x000fe200078efe12 */
[----:B------:R-:W-:Y:S06]  /*2800*/  BRA `(.L_x_2556) ;  /* 0x0000000000f87947 */ /* 0x000fec0003800000 */
.L_x_2569:
        /* <DEDUP_REMOVED lines=20> */
.L_x_2574:
[----:B------:R-:W-:Y:S05]  /*2950*/  BSYNC B0 ;  /* 0x0000000000007941 */ /* 0x000fea0003800000 */
.L_x_2573:
[----:B------:R-:W-:Y:S01]  /*2960*/  IMAD.SHL.U32 R3, R3, 0x200000, RZ ;  /* 0x0020000003037824 */ /* 0x000fe200078e00ff */
[----:B------:R-:W-:-:S04]  /*2970*/  LEA R5, R0, 0x37800000, 0x17 ;  /* 0x3780000000057811 */ /* 0x000fc800078eb8ff */
[----:B------:R-:W-:Y:S01]  /*2980*/  LOP3.LUT R18, R5, R3, R18, 0xfe, !PT ;  /* 0x0000000305127212 */ /* 0x000fe200078efe12 */
[----:B------:R-:W-:Y:S06]  /*2990*/  BRA `(.L_x_2556) ;  /* 0x0000000000947947 */ /* 0x000fec0003800000 */
.L_x_2568:
[----:B------:R-:W-:-:S13]  /*29a0*/  ISETP.NE.AND P0, PT, R0, 0x1c, PT ;  /* 0x0000001c0000780c */ /* 0x000fda0003f05270 */
[----:B------:R-:W-:Y:S05]  /*29b0*/  @!P0 BRA `(.L_x_2575) ;  /* 0x0000000000848947 */ /* 0x000fea0003800000 */
[----:B------:R-:W-:-:S13]  /*29c0*/  ISETP.NE.AND P0, PT, R0, 0x1d, PT ;  /* 0x0000001d0000780c */ /* 0x000fda0003f05270 */
[----:B------:R-:W-:Y:S05]  /*29d0*/  @!P0 BRA `(.L_x_2576) ;  /* 0x0000000000708947 */ /* 0x000fea0003800000 */
[----:B------:R-:W-:-:S13]  /*29e0*/  ISETP.NE.AND P0, PT, R0, 0x2c, PT ;  /* 0x0000002c0000780c */ /* 0x000fda0003f05270 */
[----:B------:R-:W-:Y:S05]  /*29f0*/  @P0 BRA `(.L_x_2555) ;  /* 0x0000000000200947 */ /* 0x000fea0003800000 */
[----:B------:R-:W4:Y:S01]  /*2a00*/  LDG.E.U8 R4, desc[UR36][R4.64] ;  /* 0x0000002404047981 */ /* 0x000f22000c1e1100 */
[----:B------:R-:W-:Y:S01]  /*2a10*/  IMAD.MOV.U32 R18, RZ, RZ, 0x400000 ;  /* 0x00400000ff127424 */ /* 0x000fe200078e00ff */
[----:B----4-:R-:W-:-:S13]  /*2a20*/  ISETP.NE.AND P0, PT, R4, RZ, PT ;  /* 0x000000ff0400720c */ /* 0x010fda0003f05270 */
[----:B------:R-:W-:Y:S05]  /*2a30*/  @!P0 BRA `(.L_x_2556) ;  /* 0x00000000006c8947 */ /* 0x000fea0003800000 */
[----:B------:R-:W-:-:S13]  /*2a40*/  ISETP.NE.AND P0, PT, R4, 0xff, PT ;  /* 0x000000ff0400780c */ /* 0x000fda0003f05270 */
[----:B------:R-:W-:Y:S02]  /*2a50*/  @!P0 IMAD.MOV.U32 R18, RZ, RZ, 0x7f800001 ;  /* 0x7f800001ff128424 */ /* 0x000fe400078e00ff */
[----:B------:R-:W-:Y:S01]  /*2a60*/  @P0 IMAD.SHL.U32 R18, R4, 0x800000, RZ ;  /* 0x0080000004120824 */ /* 0x000fe200078e00ff */
[----:B------:R-:W-:Y:S06]  /*2a70*/  BRA `(.L_x_2556) ;  /* 0x00000000005c7947 */ /* 0x000fec0003800000 */
.L_x_2555:
        /* <DEDUP_REMOVED lines=15> */
[----:B0123-5:R-:W-:Y:S05]  /*2b70*/  CALL.ABS.NOINC R14 ;  /* 0x000000000e007343 */ /* 0x02ffea0003c00000 */
.L_x_2577:
[----:B------:R-:W-:Y:S01]  /*2b80*/  IMAD.MOV.U32 R18, RZ, RZ, RZ ;  /* 0x000000ffff127224 */ /* 0x000fe200078e00ff */
[----:B------:R-:W-:Y:S06]  /*2b90*/  BRA `(.L_x_2556) ;  /* 0x0000000000147947 */ /* 0x000fec0003800000 */
.L_x_2576:
[----:B------:R-:W4:Y:S02]  /*2ba0*/  LDG.E.64 R4, desc[UR36][R4.64] ;  /* 0x0000002404047981 */ /* 0x000f24000c1e1b00 */
[----:B----4-:R0:W4:Y:S01]  /*2bb0*/  I2F.U64 R18, R4 ;  /* 0x0000000400127312 */ /* 0x0101220000301000 */
[----:B------:R-:W-:Y:S05]  /*2bc0*/  BRA `(.L_x_2556) ;  /* 0x0000000000087947 */ /* 0x000fea0003800000 */
.L_x_2575:
[----:B------:R-:W4:Y:S02]  /*2bd0*/  LDG.E R4, desc[UR36][R4.64] ;  /* 0x0000002404047981 */ /* 0x000f24000c1e1900 */
[----:B----4-:R-:W-:-:S07]  /*2be0*/  I2FP.F32.U32 R18, R4 ;  /* 0x0000000400127245 */ /* 0x010fce0000201000 */
.L_x_2556:
[----:B------:R-:W-:Y:S05]  /*2bf0*/  BSYNC B6 ;  /* 0x0000000000067941 */ /* 0x000fea0003800000 */
.L_x_2550:
[----:B0-----:R-:W0:Y:S01]  /*2c00*/  LDC.64 R4, c[0x0][0x228] ;  /* 0x00008a00ff047b82 */ /* 0x001e220000000a00 */
        /* <DEDUP_REMOVED lines=19> */
.L_x_2582:
[----:B------:R-:W2:Y:S02]  /*2d40*/  LDG.E.U8 R4, desc[UR36][R4.64] ;  /* 0x0000002404047981 */ /* 0x000ea4000c1e1100 */
[----:B--2---:R-:W-:Y:S01]  /*2d50*/  I2FP.F32.U32 R23, R4 ;  /* 0x0000000400177245 */ /* 0x004fe20000201000 */
[----:B------:R-:W-:Y:S06]  /*2d60*/  BRA `(.L_x_2584) ;  /* 0x0000000c002c7947 */ /* 0x000fec0003800000 */
.L_x_2581:
        /* <DEDUP_REMOVED lines=9> */
.L_x_2586:
[----:B------:R-:W2:Y:S02]  /*2e00*/  LDG.E R4, desc[UR36][R4.64] ;  /* 0x0000002404047981 */ /* 0x000ea4000c1e1900 */
[----:B--2---:R-:W-:Y:S01]  /*2e10*/  I2FP.F32.S32 R23, R4 ;  /* 0x0000000400177245 */ /* 0x004fe20000201400 */
[----:B------:R-:W-:Y:S06]  /*2e20*/  BRA `(.L_x_2584) ;  /* 0x0000000800fc7947 */ /* 0x000fec0003800000 */
.L_x_2585:
[----:B------:R-:W2:Y:S02]  /*2e30*/  LDG.E.U16 R4, desc[UR36][R4.64] ;  /* 0x0000002404047981 */ /* 0x000ea4000c1e1500 */
[----:B--2---:R0:W2:Y:S01]  /*2e40*/  I2F.S16 R23, R4 ;  /* 0x0000000400177306 */ /* 0x0040a20000101400 */
[----:B------:R-:W-:Y:S05]  /*2e50*/  BRA `(.L_x_2584) ;  /* 0x0000000800f07947 */ /* 0x000fea0003800000 */
.L_x_2580:
        /* <DEDUP_REMOVED lines=8> */
.L_x_2588:
[----:B------:R-:W2:Y:S02]  /*2ee0*/  LDG.E.U16 R4, desc[UR36][R4.64] ;  /* 0x0000002404047981 */ /* 0x000ea4000c1e1500 */
[----:B--2---:R-:W-:Y:S01]  /*2ef0*/  HADD2.F32 R23, -RZ, R4.H0_H0 ;  /* 0x20000004ff177230 */ /* 0x004fe20000004100 */
[----:B------:R-:W-:Y:S06]  /*2f00*/  BRA `(.L_x_2584) ;  /* 0x0000000800c47947 */ /* 0x000fec0003800000 */
.L_x_2587:
        /* <DEDUP_REMOVED lines=8> */
.L_x_2590:
[----:B------:R-:W2:Y:S02]  /*2f90*/  LDG.E.U16 R4, desc[UR36][R4.64] ;  /* 0x0000002404047981 */ /* 0x000ea4000c1e1500 */
[----:B--2---:R-:W-:Y:S01]  /*2fa0*/  HADD2.F32 R23, -RZ, R4.H0_H0 ;  /* 0x20000004ff177230 */ /* 0x004fe20000004100 */
[----:B------:R-:W-:Y:S06]  /*2fb0*/  BRA `(.L_x_2584) ;  /* 0x0000000800987947 */ /* 0x000fec0003800000 */
.L_x_2589:
[----:B------:R-:W2:Y:S01]  /*2fc0*/  LDG.E.64 R4, desc[UR36][R4.64] ;  /* 0x0000002404047981 */ /* 0x000ea2000c1e1b00 */
[----:B------:R-:W-:Y:S01]  /*2fd0*/  UMOV UR4, 0xf0000000 ;  /* 0xf000000000047882 */ /* 0x000fe20000000000 */
[----:B------:R-:W-:Y:S01]  /*2fe0*/  UMOV UR5, 0x380fffff ;  /* 0x380fffff00057882 */ /* 0x000fe20000000000 */
[----:B--2---:R-:W0:Y:S01]  /*2ff0*/  F2F.F32.F64 R23, R4 ;  /* 0x0000000400177310 */ /* 0x004e220000301000 */
[----:B------:R-:W-:-:S14]  /*3000*/  DSETP.GEU.AND P0, PT, |R4|, UR4, PT ;  /* 0x0000000404007e2a */ /* 0x000fdc000bf0e200 */
[----:B0-----:R-:W-:Y:S01]  /*3010*/  @!P0 FMUL R23, R23, 1.175494350822287508e-38 ;  /* 0x0080000017178820 */ /* 0x001fe20000400000 */
[----:B------:R-:W-:Y:S06]  /*3020*/  BRA `(.L_x_2584) ;  /* 0x00000008007c7947 */ /* 0x000fec0003800000 */
.L_x_2579:
        /* <DEDUP_REMOVED lines=12> */
.L_x_2593:
[----:B------:R-:W2:Y:S01]  /*30f0*/  LDG.E.64 R4, desc[UR36][R4.64] ;  /* 0x0000002404047981 */ /* 0x000ea2000c1e1b00 */
[----:B------:R-:W-:Y:S01]  /*3100*/  UMOV UR4, 0xf0000000 ;  /* 0xf000000000047882 */ /* 0x000fe20000000000 */
[----:B------:R-:W-:Y:S01]  /*3110*/  UMOV UR5, 0x380fffff ;  /* 0x380fffff00057882 */ /* 0x000fe20000000000 */
[----:B--2---:R-:W0:Y:S01]  /*3120*/  F2F.F32.F64 R23, R4 ;  /* 0x0000000400177310 */ /* 0x004e220000301000 */
[----:B------:R-:W-:-:S14]  /*3130*/  DSETP.GEU.AND P0, PT, |R4|, UR4, PT ;  /* 0x0000000404007e2a */ /* 0x000fdc000bf0e200 */
[----:B0-----:R-:W-:Y:S01]  /*3140*/  @!P0 FMUL R23, R23, 1.175494350822287508e-38 ;  /* 0x0080000017178820 */ /* 0x001fe20000400000 */
[----:B------:R-:W-:Y:S06]  /*3150*/  BRA `(.L_x_2584) ;  /* 0x0000000800307947 */ /* 0x000fec0003800000 */
.L_x_2592:
        /* <DEDUP_REMOVED lines=26> */
.L_x_2595:
        /* <DEDUP_REMOVED lines=13> */
.L_x_2594:
[----:B------:R-:W2:Y:S02]  /*33d0*/  LDG.E.U16 R4, desc[UR36][R4.64] ;  /* 0x0000002404047981 */ /* 0x000ea4000c1e1500 */
[----:B--2---:R-:W-:Y:S01]  /*33e0*/  IMAD.U32 R23, R4, 0x10000, RZ ;  /* 0x0001000004177824 */ /* 0x004fe200078e00ff */
[----:B------:R-:W-:Y:S06]  /*33f0*/  BRA `(.L_x_2584) ;  /* 0x0000000400887947 */ /* 0x000fec0003800000 */
.L_x_2591:
        /* <DEDUP_REMOVED lines=11> */
.L_x_2598:
        /* <DEDUP_REMOVED lines=20> */
.L_x_2600:
[----:B------:R-:W-:Y:S05]  /*35f0*/  BSYNC B0 ;  /* 0x0000000000007941 */ /* 0x000fea0003800000 */
.L_x_2599:
[----:B------:R-:W-:Y:S01]  /*3600*/  IMAD.SHL.U32 R3, R3, 0x100000, RZ ;  /* 0x0010000003037824 */ /* 0x000fe200078e00ff */
[----:B------:R-:W-:-:S04]  /*3610*/  LEA R0, R0, 0x3b800000, 0x17 ;  /* 0x3b80000000007811 */ /* 0x000fc800078eb8ff */
[----:B------:R-:W-:Y:S01]  /*3620*/  LOP3.LUT R23, R0, R3, R23, 0xfe, !PT ;  /* 0x0000000300177212 */ /* 0x000fe200078efe17 */
[----:B------:R-:W-:Y:S06]  /*3630*/  BRA `(.L_x_2584) ;  /* 0x0000000000f87947 */ /* 0x000fec0003800000 */
.L_x_2597:
        /* <DEDUP_REMOVED lines=20> */
.L_x_2602:
[----:B------:R-:W-:Y:S05]  /*3780*/  BSYNC B0 ;  /* 0x0000000000007941 */ /* 0x000fea0003800000 */
.L_x_2601:
[----:B------:R-:W-:Y:S01]  /*3790*/  IMAD.SHL.U32 R3, R3, 0x200000, RZ ;  /* 0x0020000003037824 */ /* 0x000fe200078e00ff */
[----:B------:R-:W-:-:S04]  /*37a0*/  LEA R0, R0, 0x37800000, 0x17 ;  /* 0x3780000000007811 */ /* 0x000fc800078eb8ff */
[----:B------:R-:W-:Y:S01]  /*37b0*/  LOP3.LUT R23, R0, R3, R23, 0xfe, !PT ;  /* 0x0000000300177212 */ /* 0x000fe200078efe17 */
[----:B------:R-:W-:Y:S06]  /*37c0*/  BRA `(.L_x_2584) ;  /* 0x0000000000947947 */ /* 0x000fec0003800000 */
.L_x_2596:
        /* <DEDUP_REMOVED lines=14> */
.L_x_2583:
        /* <DEDUP_REMOVED lines=15> */
[----:B012345:R-:W-:Y:S05]  /*39a0*/  CALL.ABS.NOINC R14 ;  /* 0x000000000e007343 */ /* 0x03ffea0003c00000 */
.L_x_2605:
[----:B------:R-:W-:Y:S01]  /*39b0*/  IMAD.MOV.U32 R23, RZ, RZ, RZ ;  /* 0x000000ffff177224 */ /* 0x000fe200078e00ff */
[----:B------:R-:W-:Y:S06]  /*39c0*/  BRA `(.L_x_2584) ;  /* 0x0000000000147947 */ /* 0x000fec0003800000 */
.L_x_2604:
[----:B------:R-:W2:Y:S02]  /*39d0*/  LDG.E.64 R4, desc[UR36][R4.64] ;  /* 0x0000002404047981 */ /* 0x000ea4000c1e1b00 */
[----:B--2---:R0:W2:Y:S01]  /*39e0*/  I2F.U64 R23, R4 ;  /* 0x0000000400177312 */ /* 0x0040a20000301000 */
[----:B------:R-:W-:Y:S05]  /*39f0*/  BRA `(.L_x_2584) ;  /* 0x0000000000087947 */ /* 0x000fea0003800000 */
.L_x_2603:
[----:B------:R-:W2:Y:S02]  /*3a00*/  LDG.E R4, desc[UR36][R4.64] ;  /* 0x0000002404047981 */ /* 0x000ea4000c1e1900 */
[----:B--2---:R-:W-:-:S07]  /*3a10*/  I2FP.F32.U32 R23, R4 ;  /* 0x0000000400177245 */ /* 0x004fce0000201000 */
.L_x_2584:
[----:B------:R-:W-:Y:S05]  /*3a20*/  BSYNC B6 ;  /* 0x0000000000067941 */ /* 0x000fea0003800000 */
.L_x_2578:
[----:B------:R-:W-:-:S07]  /*3a30*/  VIADD R25, R25, 0x80 ;  /* 0x0000008019197836 */ /* 0x000fce0000000000 */
.L_x_2549:
[----:B------:R-:W-:Y:S05]  /*3a40*/  BSYNC B7 ;  /* 0x0000000000077941 */ /* 0x000fea0003800000 */
.L_x_2548:
[----:B------:R-:W-:Y:S01]  /*3a50*/  ISETP.GE.AND P0, PT, R25, R17, PT ;  /* 0x000000111900720c */ /* 0x000fe20003f06270 */
[----:B------:R-:W-:Y:S01]  /*3a60*/  BSSY B7, `(.L_x_2606) ;  /* 0x00001ce000077945 */ /* 0x000fe20003800000 */
[----:B------:R-:W-:Y:S02]  /*3a70*/  IMAD.MOV.U32 R16, RZ, RZ, RZ ;  /* 0x000000ffff107224 */ /* 0x000fe400078e00ff */
[----:B------:R-:W-:Y:S02]  /*3a80*/  IMAD.MOV.U32 R22, RZ, RZ, RZ ;  /* 0x000000ffff167224 */ /* 0x000fe400078e00ff */
[----:B------:R-:W-:-:S07]  /*3a90*/  IMAD.MOV.U32 R19, RZ, RZ, RZ ;  /* 0x000000ffff137224 */ /* 0x000fce00078e00ff */
[----:B------:R-:W-:Y:S05]  /*3aa0*/  @P0 BRA `(.L_x_2607) ;  /* 0x0000001c00240947 */ /* 0x000fea0003800000 */
[----:B0---4-:R-:W0:Y:S01]  /*3ab0*/  LDC.64 R4, c[0x0][0x220] ;  /* 0x00008800ff047b82 */ /* 0x011e220000000a00 */
        /* <DEDUP_REMOVED lines=20> */
.L_x_2612:
[----:B------:R-:W4:Y:S02]  /*3c00*/  LDG.E.U8 R4, desc[UR36][R4.64] ;  /* 0x0000002404047981 */ /* 0x000f24000c1e1100 */
[----:B----4-:R-:W-:Y:S01]  /*3c10*/  I2FP.F32.U32 R22, R4 ;  /* 0x0000000400167245 */ /* 0x010fe20000201000 */
[----:B------:R-:W-:Y:S06]  /*3c20*/  BRA `(.L_x_2614) ;  /* 0x0000000c002c7947 */ /* 0x000fec0003800000 */
.L_x_2611:
        /* <DEDUP_REMOVED lines=9> */
.L_x_2616:
[----:B------:R-:W4:Y:S02]  /*3cc0*/  LDG.E R4, desc[UR36][R4.64] ;  /* 0x0000002404047981 */ /* 0x000f24000c1e1900 */
[----:B----4-:R-:W-:Y:S01]  /*3cd0*/  I2FP.F32.S32 R22, R4 ;  /* 0x0000000400167245 */ /* 0x010fe20000201400 */
[----:B------:R-:W-:Y:S06]  /*3ce0*/  BRA `(.L_x_2614) ;  /* 0x0000000800fc7947 */ /* 0x000fec0003800000 */
.L_x_2615:
[----:B------:R-:W4:Y:S02]  /*3cf0*/  LDG.E.U16 R4, desc[UR36][R4.64] ;  /* 0x0000002404047981 */ /* 0x000f24000c1e1500 */
[----:B----4-:R0:W4:Y:S01]  /*3d00*/  I2F.S16 R22, R4 ;  /* 0x0000000400167306 */ /* 0x0101220000101400 */
[----:B------:R-:W-:Y:S05]  /*3d10*/  BRA `(.L_x_2614) ;  /* 0x0000000800f07947 */ /* 0x000fea0003800000 */
.L_x_2610:
        /* <DEDUP_REMOVED lines=8> */
.L_x_2618:
[----:B------:R-:W4:Y:S02]  /*3da0*/  LDG.E.U16 R4, desc[UR36][R4.64] ;  /* 0x0000002404047981 */ /* 0x000f24000c1e1500 */
[----:B----4-:R-:W-:Y:S01]  /*3db0*/  HADD2.F32 R22, -RZ, R4.H0_H0 ;  /* 0x20000004ff167230 */ /* 0x010fe20000004100 */
[----:B------:R-:W-:Y:S06]  /*3dc0*/  BRA `(.L_x_2614) ;  /* 0x0000000800c47947 */ /* 0x000fec0003800000 */
.L_x_2617:
        /* <DEDUP_REMOVED lines=8> */
.L_x_2620:
[----:B------:R-:W4:Y:S02]  /*3e50*/  LDG.E.U16 R4, desc[UR36][R4.64] ;  /* 0x0000002404047981 */ /* 0x000f24000c1e1500 */
[----:B----4-:R-:W-:Y:S01]  /*3e60*/  HADD2.F32 R22, -RZ, R4.H0_H0 ;  /* 0x20000004ff167230 */ /* 0x010fe20000004100 */
[----:B------:R-:W-:Y:S06]  /*3e70*/  BRA `(.L_x_2614) ;  /* 0x0000000800987947 */ /* 0x000fec0003800000 */
.L_x_2619:
[----:B------:R-:W4:Y:S01]  /*3e80*/  LDG.E.64 R4, desc[UR36][R4.64] ;  /* 0x0000002404047981 */ /* 0x000f22000c1e1b00 */
[----:B------:R-:W-:Y:S01]  /*3e90*/  UMOV UR4, 0xf0000000 ;  /* 0xf000000000047882 */ /* 0x000fe20000000000 */
[----:B------:R-:W-:Y:S01]  /*3ea0*/  UMOV UR5, 0x380fffff ;  /* 0x380fffff00057882 */ /* 0x000fe20000000000 */
[----:B----4-:R-:W0:Y:S01]  /*3eb0*/  F2F.F32.F64 R22, R4 ;  /* 0x0000000400167310 */ /* 0x010e220000301000 */
[----:B------:R-:W-:-:S14]  /*3ec0*/  DSETP.GEU.AND P0, PT, |R4|, UR4, PT ;  /* 0x0000000404007e2a */ /* 0x000fdc000bf0e200 */
[----:B0-----:R-:W-:Y:S01]  /*3ed0*/  @!P0 FMUL R22, R22, 1.175494350822287508e-38 ;  /* 0x0080000016168820 */ /* 0x001fe20000400000 */
[----:B------:R-:W-:Y:S06]  /*3ee0*/  BRA `(.L_x_2614) ;  /* 0x00000008007c7947 */ /* 0x000fec0003800000 */
.L_x_2609:
        /* <DEDUP_REMOVED lines=12> */
.L_x_2623:
[----:B------:R-:W4:Y:S01]  /*3fb0*/  LDG.E.64 R4, desc[UR36][R4.64] ;  /* 0x0000002404047981 */ /* 0x000f22000c1e1b00 */
[----:B------:R-:W-:Y:S01]  /*3fc0*/  UMOV UR4, 0xf0000000 ;  /* 0xf000000000047882 */ /* 0x000fe20000000000 */
[----:B------:R-:W-:Y:S01]  /*3fd0*/  UMOV UR5, 0x380fffff ;  /* 0x380fffff00057882 */ /* 0x000fe20000000000 */
[----:B----4-:R-:W0:Y:S01]  /*3fe0*/  F2F.F32.F64 R22, R4 ;  /* 0x0000000400167310 */ /* 0x010e220000301000 */
[----:B------:R-:W-:-:S14]  /*3ff0*/  DSETP.GEU.AND P0, PT, |R4|, UR4, PT ;  /* 0x0000000404007e2a */ /* 0x000fdc000bf0e200 */
[----:B0-----:R-:W-:Y:S01]  /*4000*/  @!P0 FMUL R22, R22, 1.175494350822287508e-38 ;  /* 0x0080000016168820 */ /* 0x001fe20000400000 */
[----:B------:R-:W-:Y:S06]  /*4010*/  BRA `(.L_x_2614) ;  /* 0x0000000800307947 */ /* 0x000fec0003800000 */
.L_x_2622:
        /* <DEDUP_REMOVED lines=26> */
.L_x_2625:
        /* <DEDUP_REMOVED lines=13> */
.L_x_2624:
[----:B------:R-:W4:Y:S02]  /*4290*/  LDG.E.U16 R4, desc[UR36][R4.64] ;  /* 0x0000002404047981 */ /* 0x000f24000c1e1500 */
[----:B----4-:R-:W-:Y:S01]  /*42a0*/  IMAD.U32 R22, R4, 0x10000, RZ ;  /* 0x0001000004167824 */ /* 0x010fe200078e00ff */
[----:B------:R-:W-:Y:S06]  /*42b0*/  BRA `(.L_x_2614) ;  /* 0x0000000400887947 */ /* 0x000fec0003800000 */
.L_x_2621:
        /* <DEDUP_REMOVED lines=11> */
.L_x_2628:
        /* <DEDUP_REMOVED lines=20> */
.L_x_2630:
[----:B------:R-:W-:Y:S05]  /*44b0*/  BSYNC B0 ;  /* 0x0000000000007941 */ /* 0x000fea0003800000 */
.L_x_2629:
[----:B------:R-:W-:Y:S01]  /*44c0*/  IMAD.SHL.U32 R3, R3, 0x100000, RZ ;  /* 0x0010000003037824 */ /* 0x000fe200078e00ff */
[----:B------:R-:W-:-:S04]  /*44d0*/  LEA R5, R0, 0x3b800000, 0x17 ;  /* 0x3b80000000057811 */ /* 0x000fc800078eb8ff */
[----:B------:R-:W-:Y:S01]  /*44e0*/  LOP3.LUT R22, R5, R3, R22, 0xfe, !PT ;  /* 0x0000000305167212 */ /* 0x000fe200078efe16 */
[----:B------:R-:W-:Y:S06]  /*44f0*/  BRA `(.L_x_2614) ;  /* 0x0000000000f87947 */ /* 0x000fec0003800000 */
.L_x_2627:
        /* <DEDUP_REMOVED lines=20> */
.L_x_2632:
[----:B------:R-:W-:Y:S05]  /*4640*/  BSYNC B0 ;  /* 0x0000000000007941 */ /* 0x000fea0003800000 */
.L_x_2631:
[----:B------:R-:W-:Y:S01]  /*4650*/  IMAD.SHL.U32 R3, R3, 0x200000, RZ ;  /* 0x0020000003037824 */ /* 0x000fe200078e00ff */
[----:B------:R-:W-:-:S04]  /*4660*/  LEA R5, R0, 0x37800000, 0x17 ;  /* 0x3780000000057811 */ /* 0x000fc800078eb8ff */
[----:B------:R-:W-:Y:S01]  /*4670*/  LOP3.LUT R22, R5, R3, R22, 0xfe, !PT ;  /* 0x0000000305167212 */ /* 0x000fe200078efe16 */
[----:B------:R-:W-:Y:S06]  /*4680*/  BRA `(.L_x_2614) ;  /* 0x0000000000947947 */ /* 0x000fec0003800000 */
.L_x_2626:
        /* <DEDUP_REMOVED lines=14> */
.L_x_2613:
        /* <DEDUP_REMOVED lines=16> */
.L_x_2635:
[----:B------:R-:W-:Y:S01]  /*4870*/  IMAD.MOV.U32 R22, RZ, RZ, RZ ;  /* 0x000000ffff167224 */ /* 0x000fe200078e00ff */
[----:B------:R-:W-:Y:S06]  /*4880*/  BRA `(.L_x_2614) ;  /* 0x0000000000147947 */ /* 0x000fec0003800000 */
.L_x_2634:
[----:B------:R-:W4:Y:S02]  /*4890*/  LDG.E.64 R4, desc[UR36][R4.64] ;  /* 0x0000002404047981 */ /* 0x000f24000c1e1b00 */
[----:B----4-:R0:W4:Y:S01]  /*48a0*/  I2F.U64 R22, R4 ;  /* 0x0000000400167312 */ /* 0x0101220000301000 */
[----:B------:R-:W-:Y:S05]  /*48b0*/  BRA `(.L_x_2614) ;  /* 0x0000000000087947 */ /* 0x000fea0003800000 */
.L_x_2633:
[----:B------:R-:W4:Y:S02]  /*48c0*/  LDG.E R4, desc[UR36][R4.64] ;  /* 0x0000002404047981 */ /* 0x000f24000c1e1900 */
[----:B----4-:R-:W-:-:S07]  /*48d0*/  I2FP.F32.U32 R22, R4 ;  /* 0x0000000400167245 */ /* 0x010fce0000201000 */
.L_x_2614:
[----:B------:R-:W-:Y:S05]  /*48e0*/  BSYNC B6 ;  /* 0x0000000000067941 */ /* 0x000fea0003800000 */
.L_x_2608:
[----:B------:R-:W1:Y:S01]  /*48f0*/  LDC.U8 R3, c[0x0][0x235] ;  /* 0x00008d40ff037b82 */ /* 0x000e620000000000 */
[----:B------:R-:W-:Y:S01]  /*4900*/  ULDC UR4, c[0x0][0x23c] ;  /* 0x00008f0000047ab9 */ /* 0x000fe20000000800 */
[----:B------:R-:W-:Y:S01]  /*4910*/  BSSY B6, `(.L_x_2636) ;  /* 0x00000e1000067945 */ /* 0x000fe20003800000 */
        /* <DEDUP_REMOVED lines=18> */
.L_x_2640:
[----:B------:R-:W2:Y:S02]  /*4a40*/  LDG.E.U8 R4, desc[UR36][R4.64] ;  /* 0x0000002404047981 */ /* 0x000ea4000c1e1100 */
[----:B--2---:R-:W-:Y:S01]  /*4a50*/  I2FP.F32.U32 R19, R4 ;  /* 0x0000000400137245 */ /* 0x004fe20000201000 */
[----:B------:R-:W-:Y:S06]  /*4a60*/  BRA `(.L_x_2642) ;  /* 0x0000000c002c7947 */ /* 0x000fec0003800000 */
.L_x_2639:
        /* <DEDUP_REMOVED lines=9> */
.L_x_2644:
[----:B------:R-:W2:Y:S02]  /*4b00*/  LDG.E R4, desc[UR36][R4.64] ;  /* 0x0000002404047981 */ /* 0x000ea4000c1e1900 */
[----:B--2---:R-:W-:Y:S01]  /*4b10*/  I2FP.F32.S32 R19, R4 ;  /* 0x0000000400137245 */ /* 0x004fe20000201400 */
[----:B------:R-:W-:Y:S06]  /*4b20*/  BRA `(.L_x_2642) ;  /* 0x0000000800fc7947 */ /* 0x000fec0003800000 */
.L_x_2643:
[----:B------:R-:W2:Y:S02]  /*4b30*/  LDG.E.U16 R4, desc[UR36][R4.64] ;  /* 0x0000002404047981 */ /* 0x000ea4000c1e1500 */
[----:B--2---:R0:W1:Y:S01]  /*4b40*/  I2F.S16 R19, R4 ;  /* 0x0000000400137306 */ /* 0x0040620000101400 */
[----:B------:R-:W-:Y:S05]  /*4b50*/  BRA `(.L_x_2642) ;  /* 0x0000000800f07947 */ /* 0x000fea0003800000 */
.L_x_2638:
        /* <DEDUP_REMOVED lines=8> */
.L_x_2646:
[----:B------:R-:W2:Y:S02]  /*4be0*/  LDG.E.U16 R4, desc[UR36][R4.64] ;  /* 0x0000002404047981 */ /* 0x000ea4000c1e1500 */
[----:B--2---:R-:W-:Y:S01]  /*4bf0*/  HADD2.F32 R19, -RZ, R4.H0_H0 ;  /* 0x20000004ff137230 */ /* 0x004fe20000004100 */
[----:B------:R-:W-:Y:S06]  /*4c00*/  BRA `(.L_x_2642) ;  /* 0x0000000800c47947 */ /* 0x000fec0003800000 */
.L_x_2645:
        /* <DEDUP_REMOVED lines=8> */
.L_x_2648:
[----:B------:R-:W2:Y:S02]  /*4c90*/  LDG.E.U16 R4, desc[UR36][R4.64] ;  /* 0x0000002404047981 */ /* 0x000ea4000c1e1500 */
[----:B--2---:R-:W-:Y:S01]  /*4ca0*/  HADD2.F32 R19, -RZ, R4.H0_H0 ;  /* 0x20000004ff137230 */ /* 0x004fe20000004100 */
[----:B------:R-:W-:Y:S06]  /*4cb0*/  BRA `(.L_x_2642) ;  /* 0x0000000800987947 */ /* 0x000fec0003800000 */
.L_x_2647:
[----:B------:R-:W2:Y:S01]  /*4cc0*/  LDG.E.64 R4, desc[UR36][R4.64] ;  /* 0x0000002404047981 */ /* 0x000ea2000c1e1b00 */
[----:B------:R-:W-:Y:S01]  /*4cd0*/  UMOV UR4, 0xf0000000 ;  /* 0xf000000000047882 */ /* 0x000fe20000000000 */
[----:B------:R-:W-:Y:S01]  /*4ce0*/  UMOV UR5, 0x380fffff ;  /* 0x380fffff00057882 */ /* 0x000fe20000000000 */
[----:B--2---:R-:W0:Y:S01]  /*4cf0*/  F2F.F32.F64 R19, R4 ;  /* 0x0000000400137310 */ /* 0x004e220000301000 */
[----:B------:R-:W-:-:S14]  /*4d00*/  DSETP.GEU.AND P0, PT, |R4|, UR4, PT ;  /* 0x0000000404007e2a */ /* 0x000fdc000bf0e200 */
[----:B0-----:R-:W-:Y:S01]  /*4d10*/  @!P0 FMUL R19, R19, 1.175494350822287508e-38 ;  /* 0x0080000013138820 */ /* 0x001fe20000400000 */
[----:B------:R-:W-:Y:S06]  /*4d20*/  BRA `(.L_x_2642) ;  /* 0x00000008007c7947 */ /* 0x000fec0003800000 */
.L_x_2637:
        /* <DEDUP_REMOVED lines=12> */
.L_x_2651:
[----:B------:R-:W2:Y:S01]  /*4df0*/  LDG.E.64 R4, desc[UR36][R4.64] ;  /* 0x0000002404047981 */ /* 0x000ea2000c1e1b00 */
[----:B------:R-:W-:Y:S01]  /*4e00*/  UMOV UR4, 0xf0000000 ;  /* 0xf000000000047882 */ /* 0x000fe20000000000 */
[----:B------:R-:W-:Y:S01]  /*4e10*/  UMOV UR5, 0x380fffff ;  /* 0x380fffff00057882 */ /* 0x000fe20000000000 */
[----:B--2---:R-:W0:Y:S01]  /*4e20*/  F2F.F32.F64 R19, R4 ;  /* 0x0000000400137310 */ /* 0x004e220000301000 */
[----:B------:R-:W-:-:S14]  /*4e30*/  DSETP.GEU.AND P0, PT, |R4|, UR4, PT ;  /* 0x0000000404007e2a */ /* 0x000fdc000bf0e200 */
[----:B0-----:R-:W-:Y:S01]  /*4e40*/  @!P0 FMUL R19, R19, 1.175494350822287508e-38 ;  /* 0x0080000013138820 */ /* 0x001fe20000400000 */
[----:B------:R-:W-:Y:S06]  /*4e50*/  BRA `(.L_x_2642) ;  /* 0x0000000800307947 */ /* 0x000fec0003800000 */
.L_x_2650:
        /* <DEDUP_REMOVED lines=26> */
.L_x_2653:
        /* <DEDUP_REMOVED lines=13> */
.L_x_2652:
[----:B------:R-:W2:Y:S02]  /*50d0*/  LDG.E.U16 R4, desc[UR36][R4.64] ;  /* 0x0000002404047981 */ /* 0x000ea4000c1e1500 */
[----:B--2---:R-:W-:Y:S01]  /*50e0*/  IMAD.U32 R19, R4, 0x10000, RZ ;  /* 0x0001000004137824 */ /* 0x004fe200078e00ff */
[----:B------:R-:W-:Y:S06]  /*50f0*/  BRA `(.L_x_2642) ;  /* 0x0000000400887947 */ /* 0x000fec0003800000 */
.L_x_2649:
        /* <DEDUP_REMOVED lines=11> */
.L_x_2656:
        /* <DEDUP_REMOVED lines=20> */
.L_x_2658:
[----:B------:R-:W-:Y:S05]  /*52f0*/  BSYNC B0 ;  /* 0x0000000000007941 */ /* 0x000fea0003800000 */
.L_x_2657:
[----:B------:R-:W-:Y:S01]  /*5300*/  IMAD.SHL.U32 R3, R3, 0x100000, RZ ;  /* 0x0010000003037824 */ /* 0x000fe200078e00ff */
[----:B------:R-:W-:-:S04]  /*5310*/  LEA R0, R0, 0x3b800000, 0x17 ;  /* 0x3b80000000007811 */ /* 0x000fc800078eb8ff */
[----:B------:R-:W-:Y:S01]  /*5320*/  LOP3.LUT R19, R0, R3, R19, 0xfe, !PT ;  /* 0x0000000300137212 */ /* 0x000fe200078efe13 */
[----:B------:R-:W-:Y:S06]  /*5330*/  BRA `(.L_x_2642) ;  /* 0x0000000000f87947 */ /* 0x000fec0003800000 */
.L_x_2655:
        /* <DEDUP_REMOVED lines=20> */
.L_x_2660:
[----:B------:R-:W-:Y:S05]  /*5480*/  BSYNC B0 ;  /* 0x0000000000007941 */ /* 0x000fea0003800000 */
.L_x_2659:
[----:B------:R-:W-:Y:S01]  /*5490*/  IMAD.SHL.U32 R3, R3, 0x200000, RZ ;  /* 0x0020000003037824 */ /* 0x000fe200078e00ff */
[----:B------:R-:W-:-:S04]  /*54a0*/  LEA R0, R0, 0x37800000, 0x17 ;  /* 0x3780000000007811 */ /* 0x000fc800078eb8ff */
[----:B------:R-:W-:Y:S01]  /*54b0*/  LOP3.LUT R19, R0, R3, R19, 0xfe, !PT ;  /* 0x0000000300137212 */ /* 0x000fe200078efe13 */
[----:B------:R-:W-:Y:S06]  /*54c0*/  BRA `(.L_x_2642) ;  /* 0x0000000000947947 */ /* 0x000fec0003800000 */
.L_x_2654:
        /* <DEDUP_REMOVED lines=14> */
.L_x_2641:
        /* <DEDUP_REMOVED lines=16> */
.L_x_2663:
[----:B------:R-:W-:Y:S01]  /*56b0*/  IMAD.MOV.U32 R19, RZ, RZ, RZ ;  /* 0x000000ffff137224 */ /* 0x000fe200078e00ff */
[----:B------:R-:W-:Y:S06]  /*56c0*/  BRA `(.L_x_2642) ;  /* 0x0000000000147947 */ /* 0x000fec0003800000 */
.L_x_2662:
[----:B------:R-:W2:Y:S02]  /*56d0*/  LDG.E.64 R4, desc[UR36][R4.64] ;  /* 0x0000002404047981 */ /* 0x000ea4000c1e1b00 */
[----:B--2---:R0:W1:Y:S01]  /*56e0*/  I2F.U64 R19, R4 ;  /* 0x0000000400137312 */ /* 0x0040620000301000 */
[----:B------:R-:W-:Y:S05]  /*56f0*/  BRA `(.L_x_2642) ;  /* 0x0000000000087947 */ /* 0x000fea0003800000 */
.L_x_2661:
[----:B------:R-:W2:Y:S02]  /*5700*/  LDG.E R4, desc[UR36][R4.64] ;  /* 0x0000002404047981 */ /* 0x000ea4000c1e1900 */
[----:B--2---:R-:W-:-:S07]  /*5710*/  I2FP.F32.U32 R19, R4 ;  /* 0x0000000400137245 */ /* 0x004fce0000201000 */
.L_x_2642:
[----:B------:R-:W-:Y:S05]  /*5720*/  BSYNC B6 ;  /* 0x0000000000067941 */ /* 0x000fea0003800000 */
.L_x_2636:
[----:B------:R-:W-:-:S07]  /*5730*/  VIADD R25, R25, 0x80 ;  /* 0x0000008019197836 */ /* 0x000fce0000000000 */
.L_x_2607:
[----:B------:R-:W-:Y:S05]  /*5740*/  BSYNC B7 ;  /* 0x0000000000077941 */ /* 0x000fea0003800000 */
.L_x_2606:
[----:B------:R-:W-:Y:S01]  /*5750*/  ISETP.GE.AND P0, PT, R25, R17, PT ;  /* 0x000000111900720c */ /* 0x000fe20003f06270 */
[----:B------:R-:W-:Y:S01]  /*5760*/  BSSY B7, `(.L_x_2664) ;  /* 0x00001c6000077945 */ /* 0x000fe20003800000 */
[----:B------:R-:W-:-:S11]  /*5770*/  IMAD.MOV.U32 R24, RZ, RZ, RZ ;  /* 0x000000ffff187224 */ /* 0x000fd600078e00ff */
        /* <DEDUP_REMOVED lines=22> */
.L_x_2670:
[----:B------:R-:W4:Y:S02]  /*58e0*/  LDG.E.U8 R4, desc[UR36][R4.64] ;  /* 0x0000002404047981 */ /* 0x000f24000c1e1100 */
[----:B----4-:R-:W-:Y:S01]  /*58f0*/  I2FP.F32.U32 R24, R4 ;  /* 0x0000000400187245 */ /* 0x010fe20000201000 */
[----:B------:R-:W-:Y:S06]  /*5900*/  BRA `(.L_x_2672) ;  /* 0x0000000c002c7947 */ /* 0x000fec0003800000 */
.L_x_2669:
        /* <DEDUP_REMOVED lines=9> */
.L_x_2674:
[----:B------:R-:W4:Y:S02]  /*59a0*/  LDG.E R4, desc[UR36][R4.64] ;  /* 0x0000002404047981 */ /* 0x000f24000c1e1900 */
[----:B----4-:R-:W-:Y:S01]  /*59b0*/  I2FP.F32.S32 R24, R4 ;  /* 0x0000000400187245 */ /* 0x010fe20000201400 */
[----:B------:R-:W-:Y:S06]  /*59c0*/  BRA `(.L_x_2672) ;  /* 0x0000000800fc7947 */ /* 0x000fec0003800000 */
.L_x_2673:
[----:B------:R-:W4:Y:S02]  /*59d0*/  LDG.E.U16 R4, desc[UR36][R4.64] ;  /* 0x0000002404047981 */ /* 0x000f24000c1e1500 */
[----:B----4-:R0:W4:Y:S01]  /*59e0*/  I2F.S16 R24, R4 ;  /* 0x0000000400187306 */ /* 0x0101220000101400 */
[----:B------:R-:W-:Y:S05]  /*59f0*/  BRA `(.L_x_2672) ;  /* 0x0000000800f07947 */ /* 0x000fea0003800000 */
.L_x_2668:
        /* <DEDUP_REMOVED lines=8> */
.L_x_2676:
[----:B------:R-:W4:Y:S02]  /*5a80*/  LDG.E.U16 R4, desc[UR36][R4.64] ;  /* 0x0000002404047981 */ /* 0x000f24000c1e1500 */
[----:B----4-:R-:W-:Y:S01]  /*5a90*/  HADD2.F32 R24, -RZ, R4.H0_H0 ;  /* 0x20000004ff187230 */ /* 0x010fe20000004100 */
[----:B------:R-:W-:Y:S06]  /*5aa0*/  BRA `(.L_x_2672) ;  /* 0x0000000800c47947 */ /* 0x000fec0003800000 */
.L_x_2675:
        /* <DEDUP_REMOVED lines=8> */
.L_x_2678:
[----:B------:R-:W4:Y:S02]  /*5b30*/  LDG.E.U16 R4, desc[UR36][R4.64] ;  /* 0x0000002404047981 */ /* 0x000f24000c1e1500 */
[----:B----4-:R-:W-:Y:S01]  /*5b40*/  HADD2.F32 R24, -RZ, R4.H0_H0 ;  /* 0x20000004ff187230 */ /* 0x010fe20000004100 */
[----:B------:R-:W-:Y:S06]  /*5b50*/  BRA `(.L_x_2672) ;  /* 0x0000000800987947 */ /* 0x000fec0003800000 */
.L_x_2677:
[----:B------:R-:W4:Y:S01]  /*5b60*/  LDG.E.64 R4, desc[UR36][R4.64] ;  /* 0x0000002404047981 */ /* 0x000f22000c1e1b00 */
[----:B------:R-:W-:Y:S01]  /*5b70*/  UMOV UR4, 0xf0000000 ;  /* 0xf000000000047882 */ /* 0x000fe20000000000 */
[----:B------:R-:W-:Y:S01]  /*5b80*/  UMOV UR5, 0x380fffff ;  /* 0x380fffff00057882 */ /* 0x000fe20000000000 */
[----:B----4-:R-:W0:Y:S01]  /*5b90*/  F2F.F32.F64 R24, R4 ;  /* 0x0000000400187310 */ /* 0x010e220000301000 */
[----:B------:R-:W-:-:S14]  /*5ba0*/  DSETP.GEU.AND P0, PT, |R4|, UR4, PT ;  /* 0x0000000404007e2a */ /* 0x000fdc000bf0e200 */
[----:B0-----:R-:W-:Y:S01]  /*5bb0*/  @!P0 FMUL R24, R24, 1.175494350822287508e-38 ;  /* 0x0080000018188820 */ /* 0x001fe20000400000 */
[----:B------:R-:W-:Y:S06]  /*5bc0*/  BRA `(.L_x_2672) ;  /* 0x00000008007c7947 */ /* 0x000fec0003800000 */
.L_x_2667:
        /* <DEDUP_REMOVED lines=12> */
.L_x_2681:
[----:B------:R-:W4:Y:S01]  /*5c90*/  LDG.E.64 R4, desc[UR36][R4.64] ;  /* 0x0000002404047981 */ /* 0x000f22000c1e1b00 */
[----:B------:R-:W-:Y:S01]  /*5ca0*/  UMOV UR4, 0xf0000000 ;  /* 0xf000000000047882 */ /* 0x000fe20000000000 */
[----:B------:R-:W-:Y:S01]  /*5cb0*/  UMOV UR5, 0x380fffff ;  /* 0x380fffff00057882 */ /* 0x000fe20000000000 */
[----:B----4-:R-:W0:Y:S01]  /*5cc0*/  F2F.F32.F64 R24, R4 ;  /* 0x0000000400187310 */ /* 0x010e220000301000 */
[----:B------:R-:W-:-:S14]  /*5cd0*/  DSETP.GEU.AND P0, PT, |R4|, UR4, PT ;  /* 0x0000000404007e2a */ /* 0x000fdc000bf0e200 */
[----:B0-----:R-:W-:Y:S01]  /*5ce0*/  @!P0 FMUL R24, R24, 1.175494350822287508e-38 ;  /* 0x0080000018188820 */ /* 0x001fe20000400000 */
[----:B------:R-:W-:Y:S06]  /*5cf0*/  BRA `(.L_x_2672) ;  /* 0x0000000800307947 */ /* 0x000fec0003800000 */
.L_x_2680:
        /* <DEDUP_REMOVED lines=26> */
.L_x_2683:
        /* <DEDUP_REMOVED lines=13> */
.L_x_2682:
[----:B------:R-:W4:Y:S02]  /*5f70*/  LDG.E.U16 R4, desc[UR36][R4.64] ;  /* 0x0000002404047981 */ /* 0x000f24000c1e1500 */
[----:B----4-:R-:W-:Y:S01]  /*5f80*/  IMAD.U32 R24, R4, 0x10000, RZ ;  /* 0x0001000004187824 */ /* 0x010fe200078e00ff */
[----:B------:R-:W-:Y:S06]  /*5f90*/  BRA `(.L_x_2672) ;  /* 0x0000000400887947 */ /* 0x000fec0003800000 */
.L_x_2679:
        /* <DEDUP_REMOVED lines=11> */
.L_x_2686:
        /* <DEDUP_REMOVED lines=20> */
.L_x_2688:
[----:B------:R-:W-:Y:S05]  /*6190*/  BSYNC B0 ;  /* 0x0000000000007941 */ /* 0x000fea0003800000 */
.L_x_2687:
[----:B------:R-:W-:Y:S01]  /*61a0*/  IMAD.SHL.U32 R3, R3, 0x100000, RZ ;  /* 0x0010000003037824 */ /* 0x000fe200078e00ff */
[----:B------:R-:W-:-:S04]  /*61b0*/  LEA R5, R0, 0x3b800000, 0x17 ;  /* 0x3b80000000057811 */ /* 0x000fc800078eb8ff */
[----:B------:R-:W-:Y:S01]  /*61c0*/  LOP3.LUT R24, R5, R3, R24, 0xfe, !PT ;  /* 0x0000000305187212 */ /* 0x000fe200078efe18 */
[----:B------:R-:W-:Y:S06]  /*61d0*/  BRA `(.L_x_2672) ;  /* 0x0000000000f87947 */ /* 0x000fec0003800000 */
.L_x_2685:
        /* <DEDUP_REMOVED lines=20> */
.L_x_2690:
[----:B------:R-:W-:Y:S05]  /*6320*/  BSYNC B0 ;  /* 0x0000000000007941 */ /* 0x000fea0003800000 */
.L_x_2689:
[----:B------:R-:W-:Y:S01]  /*6330*/  IMAD.SHL.U32 R3, R3, 0x200000, RZ ;  /* 0x0020000003037824 */ /* 0x000fe200078e00ff */
[----:B------:R-:W-:-:S04]  /*6340*/  LEA R5, R0, 0x37800000, 0x17 ;  /* 0x3780000000057811 */ /* 0x000fc800078eb8ff */
[----:B------:R-:W-:Y:S01]  /*6350*/  LOP3.LUT R24, R5, R3, R24, 0xfe, !PT ;  /* 0x0000000305187212 */ /* 0x000fe200078efe18 */
[----:B------:R-:W-:Y:S06]  /*6360*/  BRA `(.L_x_2672) ;  /* 0x0000000000947947 */ /* 0x000fec0003800000 */
.L_x_2684:
        /* <DEDUP_REMOVED lines=14> */
.L_x_2671:
        /* <DEDUP_REMOVED lines=16> */
.L_x_2693:
[----:B------:R-:W-:Y:S01]  /*6550*/  IMAD.MOV.U32 R24, RZ, RZ, RZ ;  /* 0x000000ffff187224 */ /* 0x000fe200078e00ff */
[----:B------:R-:W-:Y:S06]  /*6560*/  BRA `(.L_x_2672) ;  /* 0x0000000000147947 */ /* 0x000fec0003800000 */
.L_x_2692:
[----:B------:R-:W4:Y:S02]  /*6570*/  LDG.E.64 R4, desc[UR36][R4.64] ;  /* 0x0000002404047981 */ /* 0x000f24000c1e1b00 */
[----:B----4-:R0:W4:Y:S01]  /*6580*/  I2F.U64 R24, R4 ;  /* 0x0000000400187312 */ /* 0x0101220000301000 */
[----:B------:R-:W-:Y:S05]  /*6590*/  BRA `(.L_x_2672) ;  /* 0x0000000000087947 */ /* 0x000fea0003800000 */
.L_x_2691:
[----:B------:R-:W4:Y:S02]  /*65a0*/  LDG.E R4, desc[UR36][R4.64] ;  /* 0x0000002404047981 */ /* 0x000f24000c1e1900 */
[----:B----4-:R-:W-:-:S07]  /*65b0*/  I2FP.F32.U32 R24, R4 ;  /* 0x0000000400187245 */ /* 0x010fce0000201000 */
.L_x_2672:
[----:B------:R-:W-:Y:S05]  /*65c0*/  BSYNC B6 ;  /* 0x0000000000067941 */ /* 0x000fea0003800000 */
.L_x_2666:
        /* <DEDUP_REMOVED lines=20> */
.L_x_2697:
[----:B------:R-:W2:Y:S02]  /*6710*/  LDG.E.U8 R4, desc[UR36][R4.64] ;  /* 0x0000002404047981 */ /* 0x000ea4000c1e1100 */
[----:B--2---:R-:W-:Y:S01]  /*6720*/  I2FP.F32.U32 R16, R4 ;  /* 0x0000000400107245 */ /* 0x004fe20000201000 */
[----:B------:R-:W-:Y:S06]  /*6730*/  BRA `(.L_x_2665) ;  /* 0x0000000c00207947 */ /* 0x000fec0003800000 */
.L_x_2696:
        /* <DEDUP_REMOVED lines=9> */
.L_x_2700:
[----:B------:R-:W2:Y:S02]  /*67d0*/  LDG.E R4, desc[UR36][R4.64] ;  /* 0x0000002404047981 */ /* 0x000ea4000c1e1900 */
[----:B--2---:R-:W-:Y:S01]  /*67e0*/  I2FP.F32.S32 R16, R4 ;  /* 0x0000000400107245 */ /* 0x004fe20000201400 */
[----:B------:R-:W-:Y:S06]  /*67f0*/  BRA `(.L_x_2665) ;  /* 0x0000000800f07947 */ /* 0x000fec0003800000 */
.L_x_2699:
[----:B------:R-:W2:Y:S02]  /*6800*/  LDG.E.U16 R4, desc[UR36][R4.64] ;  /* 0x0000002404047981 */ /* 0x000ea4000c1e1500 */
[----:B--2---:R0:W1:Y:S01]  /*6810*/  I2F.S16 R16, R4 ;  /* 0x0000000400107306 */ /* 0x0040620000101400 */
[----:B------:R-:W-:Y:S05]  /*6820*/  BRA `(.L_x_2665) ;  /* 0x0000000800e47947 */ /* 0x000fea0003800000 */
.L_x_2695:
        /* <DEDUP_REMOVED lines=8> */
.L_x_2702:
[----:B------:R-:W2:Y:S02]  /*68b0*/  LDG.E.U16 R4, desc[UR36][R4.64] ;  /* 0x0000002404047981 */ /* 0x000ea4000c1e1500 */
[----:B--2---:R-:W-:Y:S01]  /*68c0*/  HADD2.F32 R16, -RZ, R4.H0_H0 ;  /* 0x20000004ff107230 */ /* 0x004fe20000004100 */
[----:B------:R-:W-:Y:S06]  /*68d0*/  BRA `(.L_x_2665) ;  /* 0x0000000800b87947 */ /* 0x000fec0003800000 */
.L_x_2701:
        /* <DEDUP_REMOVED lines=8> */
.L_x_2704:
[----:B------:R-:W2:Y:S02]  /*6960*/  LDG.E.U16 R4, desc[UR36][R4.64] ;  /* 0x0000002404047981 */ /* 0x000ea4000c1e1500 */
[----:B--2---:R-:W-:Y:S01]  /*6970*/  HADD2.F32 R16, -RZ, R4.H0_H0 ;  /* 0x20000004ff107230 */ /* 0x004fe20000004100 */
[----:B------:R-:W-:Y:S06]  /*6980*/  BRA `(.L_x_2665) ;  /* 0x00000008008c7947 */ /* 0x000fec0003800000 */
.L_x_2703:
[----:B------:R-:W2:Y:S01]  /*6990*/  LDG.E.64 R4, desc[UR36][R4.64] ;  /* 0x0000002404047981 */ /* 0x000ea2000c1e1b00 */
[----:B------:R-:W-:Y:S01]  /*69a0*/  UMOV UR4, 0xf0000000 ;  /* 0xf000000000047882 */ /* 0x000fe20000000000 */
[----:B------:R-:W-:Y:S01]  /*69b0*/  UMOV UR5, 0x380fffff ;  /* 0x380fffff00057882 */ /* 0x000fe20000000000 */
[----:B--2---:R-:W0:Y:S01]  /*69c0*/  F2F.F32.F64 R16, R4 ;  /* 0x0000000400107310 */ /* 0x004e220000301000 */
[----:B------:R-:W-:-:S14]  /*69d0*/  DSETP.GEU.AND P0, PT, |R4|, UR4, PT ;  /* 0x0000000404007e2a */ /* 0x000fdc000bf0e200 */
[----:B0-----:R-:W-:Y:S01]  /*69e0*/  @!P0 FMUL R16, R16, 1.175494350822287508e-38 ;  /* 0x0080000010108820 */ /* 0x001fe20000400000 */
[----:B------:R-:W-:Y:S06]  /*69f0*/  BRA `(.L_x_2665) ;  /* 0x0000000800707947 */ /* 0x000fec0003800000 */
.L_x_2694:
        /* <DEDUP_REMOVED lines=12> */
.L_x_2707:
[----:B------:R-:W2:Y:S01]  /*6ac0*/  LDG.E.64 R4, desc[UR36][R4.64] ;  /* 0x0000002404047981 */ /* 0x000ea2000c1e1b00 */
[----:B------:R-:W-:Y:S01]  /*6ad0*/  UMOV UR4, 0xf0000000 ;  /* 0xf000000000047882 */ /* 0x000fe20000000000 */
[----:B------:R-:W-:Y:S01]  /*6ae0*/  UMOV UR5, 0x380fffff ;  /* 0x380fffff00057882 */ /* 0x000fe20000000000 */
[----:B--2---:R-:W0:Y:S01]  /*6af0*/  F2F.F32.F64 R16, R4 ;  /* 0x0000000400107310 */ /* 0x004e220000301000 */
[----:B------:R-:W-:-:S14]  /*6b00*/  DSETP.GEU.AND P0, PT, |R4|, UR4, PT ;  /* 0x0000000404007e2a */ /* 0x000fdc000bf0e200 */
[----:B0-----:R-:W-:Y:S01]  /*6b10*/  @!P0 FMUL R16, R16, 1.175494350822287508e-38 ;  /* 0x0080000010108820 */ /* 0x001fe20000400000 */
[----:B------:R-:W-:Y:S06]  /*6b20*/  BRA `(.L_x_2665) ;  /* 0x0000000800247947 */ /* 0x000fec0003800000 */
.L_x_2706:
        /* <DEDUP_REMOVED lines=26> */
.L_x_2709:
        /* <DEDUP_REMOVED lines=13> */
.L_x_2708:
[----:B------:R-:W2:Y:S02]  /*6da0*/  LDG.E.U16 R4, desc[UR36][R4.64] ;  /* 0x0000002404047981 */ /* 0x000ea4000c1e1500 */
[----:B--2---:R-:W-:Y:S01]  /*6db0*/  IMAD.U32 R16, R4, 0x10000, RZ ;  /* 0x0001000004107824 */ /* 0x004fe200078e00ff */
[----:B------:R-:W-:Y:S06]  /*6dc0*/  BRA `(.L_x_2665) ;  /* 0x00000004007c7947 */ /* 0x000fec0003800000 */
.L_x_2705:
        /* <DEDUP_REMOVED lines=11> */
.L_x_2712:
[----:B------:R-:W2:Y:S02]  /*6e80*/  LDG.E.U8 R3, desc[UR36][R4.64] ;  /* 0x0000002404037981 */ /* 0x000ea4000c1e1100 */
        /* <DEDUP_REMOVED lines=18> */
.L_x_2714:
[----:B------:R-:W-:Y:S05]  /*6fb0*/  BSYNC B0 ;  /* 0x0000000000007941 */ /* 0x000fea0003800000 */
.L_x_2713:
[----:B------:R-:W-:Y:S01]  /*6fc0*/  IMAD.SHL.U32 R3, R3, 0x100000, RZ ;  /* 0x0010000003037824 */ /* 0x000fe200078e00ff */
[----:B------:R-:W-:-:S04]  /*6fd0*/  LEA R5, R0, 0x3b800000, 0x17 ;  /* 0x3b80000000057811 */ /* 0x000fc800078eb8ff */
[----:B------:R-:W-:Y:S01]  /*6fe0*/  LOP3.LUT R16, R5, R3, R16, 0xfe, !PT ;  /* 0x0000000305107212 */ /* 0x000fe200078efe10 */
[----:B------:R-:W-:Y:S06]  /*6ff0*/  BRA `(.L_x_2665) ;  /* 0x0000000000f07947 */ /* 0x000fec0003800000 */
.L_x_2711:
        /* <DEDUP_REMOVED lines=19> */
.L_x_2716:
[----:B------:R-:W-:Y:S05]  /*7130*/  BSYNC B0 ;  /* 0x0000000000007941 */ /* 0x000fea0003800000 */
.L_x_2715:
[----:B------:R-:W-:Y:S01]  /*7140*/  IMAD.SHL.U32 R3, R3, 0x200000, RZ ;  /* 0x0020000003037824 */ /* 0x000fe200078e00ff */
[----:B------:R-:W-:-:S04]  /*7150*/  LEA R5, R0, 0x37800000, 0x17 ;  /* 0x3780000000057811 */ /* 0x000fc800078eb8ff */
[----:B------:R-:W-:Y:S01]  /*7160*/  LOP3.LUT R16, R5, R3, R16, 0xfe, !PT ;  /* 0x0000000305107212 */ /* 0x000fe200078efe10 */
[----:B------:R-:W-:Y:S06]  /*7170*/  BRA `(.L_x_2665) ;  /* 0x0000000000907947 */ /* 0x000fec0003800000 */
.L_x_2710:
        /* <DEDUP_REMOVED lines=14> */
.L_x_2698:
        /* <DEDUP_REMOVED lines=16> */
.L_x_2719:
[----:B------:R-:W-:Y:S05]  /*7360*/  BRA `(.L_x_2665) ;  /* 0x0000000000147947 */ /* 0x000fea0003800000 */
.L_x_2718:
[----:B------:R-:W2:Y:S02]  /*7370*/  LDG.E.64 R4, desc[UR36][R4.64] ;  /* 0x0000002404047981 */ /* 0x000ea4000c1e1b00 */
[----:B--2---:R0:W1:Y:S01]  /*7380*/  I2F.U64 R16, R4 ;  /* 0x0000000400107312 */ /* 0x0040620000301000 */
[----:B------:R-:W-:Y:S05]  /*7390*/  BRA `(.L_x_2665) ;  /* 0x0000000000087947 */ /* 0x000fea0003800000 */
.L_x_2717:
[----:B------:R-:W2:Y:S02]  /*73a0*/  LDG.E R4, desc[UR36][R4.64] ;  /* 0x0000002404047981 */ /* 0x000ea4000c1e1900 */
[----:B--2---:R-:W-:-:S07]  /*73b0*/  I2FP.F32.U32 R16, R4 ;  /* 0x0000000400107245 */ /* 0x004fce0000201000 */
.L_x_2665:
[----:B------:R-:W-:Y:S05]  /*73c0*/  BSYNC B7 ;  /* 0x0000000000077941 */ /* 0x000fea0003800000 */
.L_x_2664:
[----:B------:R-:W0:Y:S01]  /*73d0*/  S2R R25, SR_TID.X ;  /* 0x0000000000197919 */ /* 0x000e220000002100 */
[----:B------:R-:W-:Y:S01]  /*73e0*/  BSSY B0, `(.L_x_2720) ;  /* 0x000002d000007945 */ /* 0x000fe20003800000 */
[----:B0-----:R-:W-:-:S13]  /*73f0*/  ISETP.GE.AND P0, PT, R25, R17, PT ;  /* 0x000000111900720c */ /* 0x001fda0003f06270 */
[----:B------:R-:W-:Y:S05]  /*7400*/  @P0 BRA `(.L_x_2721) ;  /* 0x0000000000a80947 */ /* 0x000fea0003800000 */
[----:B--2--5:R-:W-:Y:S01]  /*7410*/  FMUL.FTZ R0, R26, 1.4426950216293334961 ;  /* 0x3fb8aa3b1a007820 */ /* 0x024fe20000410000 */
[----:B------:R-:W-:Y:S01]  /*7420*/  IMAD.MOV.U32 R6, RZ, RZ, 0x3e800000 ;  /* 0x3e800000ff067424 */ /* 0x000fe200078e00ff */
[----:B------:R-:W-:Y:S01]  /*7430*/  BSSY B1, `(.L_x_2722) ;  /* 0x0000022000017945 */ /* 0x000fe20003800000 */
[----:B------:R-:W-:-:S03]  /*7440*/  IMAD.MOV.U32 R7, RZ, RZ, 0x3d39bf78 ;  /* 0x3d39bf78ff077424 */ /* 0x000fc600078e00ff */
[----:B------:R-:W0:Y:S02]  /*7450*/  MUFU.EX2 R0, R0 ;  /* 0x0000000000007308 */ /* 0x000e240000000800 */
[C---:B0-----:R-:W-:Y:S01]  /*7460*/  FADD.FTZ.RZ R3, R0.reuse, 1 ;  /* 0x3f80000000037421 */ /* 0x041fe2000001c000 */
[----:B------:R-:W-:-:S03]  /*7470*/  ISETP.GE.U32.AND P1, PT, R0, 0x7f800000, PT ;  /* 0x7f8000000000780c */ /* 0x000fc60003f26070 */
[----:B------:R-:W-:-:S05]  /*7480*/  VIADD R3, R3, 0xc0c00000 ;  /* 0xc0c0000003037836 */ /* 0x000fca0000000000 */
[----:B------:R-:W-:-:S04]  /*7490*/  LOP3.LUT R3, R3, 0xff800000, RZ, 0xc0, !PT ;  /* 0xff80000003037812 */ /* 0x000fc800078ec0ff */
[----:B----4-:R-:W-:Y:S01]  /*74a0*/  IADD3 R5, -R3, 0x40800000, RZ ;  /* 0x4080000003057810 */ /* 0x010fe20007ffe1ff */
        /* <DEDUP_REMOVED lines=26> */
.L_x_2723:
[----:B------:R-:W-:Y:S05]  /*7650*/  BSYNC B1 ;  /* 0x0000000000017941 */ /* 0x000fea0003800000 */
.L_x_2722:
[----:B------:R-:W0:Y:S01]  /*7660*/  MUFU.TANH R3, R3 ;  /* 0x0000000300037308 */ /* 0x000e220000002400 */
[----:B------:R-:W-:Y:S01]  /*7670*/  FMUL.FTZ R7, R7, R26 ;  /* 0x0000001a07077220 */ /* 0x000fe20000410000 */
[----:B0-----:R-:W-:-:S04]  /*7680*/  FFMA.FTZ R0, -R3, R3, 1 ;  /* 0x3f80000003007423 */ /* 0x001fc80000010103 */
[----:B------:R-:W-:-:S04]  /*7690*/  FFMA.FTZ R0, R0, R7, R3 ;  /* 0x0000000700007223 */ /* 0x000fc80000010003 */
[----:B-1-3--:R-:W-:-:S07]  /*76a0*/  FMUL.FTZ R4, R0, R27 ;  /* 0x0000001b00047220 */ /* 0x00afce0000410000 */
.L_x_2721:
[----:B------:R-:W-:Y:S05]  /*76b0*/  BSYNC B0 ;  /* 0x0000000000007941 */ /* 0x000fea0003800000 */
.L_x_2720:
[----:B--2--5:R-:W-:Y:S01]  /*76c0*/  VIADD R26, R25, 0x80 ;  /* 0x00000080191a7836 */ /* 0x024fe20000000000 */
[----:B------:R-:W-:Y:S04]  /*76d0*/  BSSY B0, `(.L_x_2724) ;  /* 0x000002d000007945 */ /* 0x000fe80003800000 */
[----:B------:R-:W-:-:S13]  /*76e0*/  ISETP.GE.AND P1, PT, R26, R17, PT ;  /* 0x000000111a00720c */ /* 0x000fda0003f26270 */
[----:B------:R-:W-:Y:S05]  /*76f0*/  @P1 BRA `(.L_x_2725) ;  /* 0x0000000000a81947 */ /* 0x000fea0003800000 */
[----:B------:R-:W-:Y:S01]  /*7700*/  FMUL.FTZ R0, R23, 1.4426950216293334961 ;  /* 0x3fb8aa3b17007820 */ /* 0x000fe20000410000 */
        /* <DEDUP_REMOVED lines=8> */
[----:B------:R-:W-:Y:S01]  /*7790*/  IADD3 R6, -R3, 0x40800000, RZ ;  /* 0x4080000003067810 */ /* 0x000fe20007ffe1ff */
[----:B----4-:R-:W-:Y:S01]  /*77a0*/  IMAD.IADD R5, R0, 0x1, -R3 ;  /* 0x0000000100057824 */ /* 0x010fe200078e0a03 */
        /* <DEDUP_REMOVED lines=25> */
.L_x_2727:
[----:B------:R-:W-:Y:S05]  /*7940*/  BSYNC B1 ;  /* 0x0000000000017941 */ /* 0x000fea0003800000 */
.L_x_2726:
[----:B------:R-:W0:Y:S01]  /*7950*/  MUFU.TANH R3, R3 ;  /* 0x0000000300037308 */ /* 0x000e220000002400 */
[----:B------:R-:W-:Y:S01]  /*7960*/  FMUL.FTZ R8, R8, R23 ;  /* 0x0000001708087220 */ /* 0x000fe20000410000 */
[----:B0-----:R-:W-:-:S04]  /*7970*/  FFMA.FTZ R0, -R3, R3, 1 ;  /* 0x3f80000003007423 */ /* 0x001fc80000010103 */
[----:B------:R-:W-:-:S04]  /*7980*/  FFMA.FTZ R5, R0, R8, R3 ;  /* 0x0000000800057223 */ /* 0x000fc80000010003 */
[----:B------:R-:W-:-:S07]  /*7990*/  FMUL.FTZ R18, R5, R18 ;  /* 0x0000001205127220 */ /* 0x000fce0000410000 */
.L_x_2725:
[----:B------:R-:W-:Y:S05]  /*79a0*/  BSYNC B0 ;  /* 0x0000000000007941 */ /* 0x000fea0003800000 */
.L_x_2724:
[----:B------:R-:W-:Y:S01]  /*79b0*/  VIADD R0, R25, 0x100 ;  /* 0x0000010019007836 */ /* 0x000fe20000000000 */
[----:B------:R-:W-:Y:S04]  /*79c0*/  BSSY B0, `(.L_x_2728) ;  /* 0x000002d000007945 */ /* 0x000fe80003800000 */
[----:B------:R-:W-:-:S13]  /*79d0*/  ISETP.GE.AND P1, PT, R0, R17, PT ;  /* 0x000000110000720c */ /* 0x000fda0003f26270 */
[----:B------:R-:W-:Y:S05]  /*79e0*/  @P1 BRA `(.L_x_2729) ;  /* 0x0000000000a81947 */ /* 0x000fea0003800000 */
[----:B-1----:R-:W-:Y:S01]  /*79f0*/  FMUL.FTZ R0, R19, 1.4426950216293334961 ;  /* 0x3fb8aa3b13007820 */ /* 0x002fe20000410000 */
        /* <DEDUP_REMOVED lines=35> */
.L_x_2731:
[----:B------:R-:W-:Y:S05]  /*7c30*/  BSYNC B1 ;  /* 0x0000000000017941 */ /* 0x000fea0003800000 */
.L_x_2730:
[----:B------:R-:W0:Y:S01]  /*7c40*/  MUFU.TANH R3, R3 ;  /* 0x0000000300037308 */ /* 0x000e220000002400 */
[----:B------:R-:W-:Y:S01]  /*7c50*/  FMUL.FTZ R8, R8, R19 ;  /* 0x0000001308087220 */ /* 0x000fe20000410000 */
[----:B0-----:R-:W-:-:S04]  /*7c60*/  FFMA.FTZ R0, -R3, R3, 1 ;  /* 0x3f80000003007423 */ /* 0x001fc80000010103 */
[----:B------:R-:W-:-:S04]  /*7c70*/  FFMA.FTZ R5, R0, R8, R3 ;  /* 0x0000000800057223 */ /* 0x000fc80000010003 */
[----:B------:R-:W-:-:S07]  /*7c80*/  FMUL.FTZ R22, R5, R22 ;  /* 0x0000001605167220 */ /* 0x000fce0000410000 */
.L_x_2729:
[----:B------:R-:W-:Y:S05]  /*7c90*/  BSYNC B0 ;  /* 0x0000000000007941 */ /* 0x000fea0003800000 */
.L_x_2728:
        /* <DEDUP_REMOVED lines=40> */
.L_x_2735:
[----:B------:R-:W-:Y:S05]  /*7f20*/  BSYNC B1 ;  /* 0x0000000000017941 */ /* 0x000fea0003800000 */
.L_x_2734:
[----:B------:R-:W0:Y:S01]  /*7f30*/  MUFU.TANH R3, R3 ;  /* 0x0000000300037308 */ /* 0x000e220000002400 */
[----:B------:R-:W-:Y:S01]  /*7f40*/  FMUL.FTZ R9, R9, R16 ;  /* 0x0000001009097220 */ /* 0x000fe20000410000 */
[----:B0-----:R-:W-:-:S04]  /*7f50*/  FFMA.FTZ R0, -R3, R3, 1 ;  /* 0x3f80000003007423 */ /* 0x001fc80000010103 */
[----:B------:R-:W-:-:S04]  /*7f60*/  FFMA.FTZ R9, R0, R9, R3 ;  /* 0x0000000900097223 */ /* 0x000fc80000010003 */
[----:B------:R-:W-:-:S07]  /*7f70*/  FMUL.FTZ R24, R9, R24 ;  /* 0x0000001809187220 */ /* 0x000fce0000410000 */
.L_x_2733:
[----:B------:R-:W-:Y:S05]  /*7f80*/  BSYNC B0 ;  /* 0x0000000000007941 */ /* 0x000fea0003800000 */
.L_x_2732:
[----:B-1----:R-:W0:Y:S01]  /*7f90*/  LDC.U8 R16, c[0x0][0x240] ;  /* 0x00009000ff107b82 */ /* 0x002e220000000000 */
        /* <DEDUP_REMOVED lines=19> */
[----:B------:R-:W0:Y:S01]  /*80d0*/  F2I.FTZ.TRUNC.NTZ R3, R4 ;  /* 0x0000000400037305 */ /* 0x000e22000021f100 */
[----:B------:R-:W-:Y:S01]  /*80e0*/  IMAD.MOV.U32 R25, RZ, RZ, R26 ;  /* 0x000000ffff197224 */ /* 0x000fe200078e001a */
[----:B0-----:R0:W-:Y:S01]  /*80f0*/  STG.E.U8 desc[UR36][R8.64], R3 ;  /* 0x0000000308007986 */ /* 0x0011e2000c101124 */
[----:B------:R-:W-:Y:S05]  /*8100*/  BRA `(.L_x_2737) ;  /* 0x0000000c00a47947 */ /* 0x000fea0003800000 */
.L_x_2741:
[----:B----4-:R-:W0:Y:S01]  /*8110*/  F2I.S64.TRUNC R4, R4 ;  /* 0x0000000400047311 */ /* 0x010e22000020d900 */
[----:B------:R-:W-:Y:S02]  /*8120*/  IMAD.MOV.U32 R25, RZ, RZ, R26 ;  /* 0x000000ffff197224 */ /* 0x000fe400078e001a */
[----:B0-----:R-:W-:-:S05]  /*8130*/  IMAD.MOV.U32 R3, RZ, RZ, R4 ;  /* 0x000000ffff037224 */ /* 0x001fca00078e0004 */
[----:B------:R0:W-:Y:S01]  /*8140*/  STG.E.U8 desc[UR36][R8.64], R3 ;  /* 0x0000000308007986 */ /* 0x0001e2000c101124 */
[----:B------:R-:W-:Y:S05]  /*8150*/  BRA `(.L_x_2737) ;  /* 0x0000000c00907947 */ /* 0x000fea0003800000 */
.L_x_2740:
[----:B------:R-:W-:-:S13]  /*8160*/  ISETP.NE.AND P0, PT, R0, 0x2, PT ;  /* 0x000000020000780c */ /* 0x000fda0003f05270 */
[----:B------:R-:W-:Y:S05]  /*8170*/  @!P0 BRA `(.L_x_2743) ;  /* 0x0000000000308947 */ /* 0x000fea0003800000 */
[----:B------:R-:W-:-:S13]  /*8180*/  ISETP.NE.AND P0, PT, R0, 0x3, PT ;  /* 0x000000030000780c */ /* 0x000fda0003f05270 */
[----:B------:R-:W-:Y:S05]  /*8190*/  @!P0 BRA `(.L_x_2744) ;  /* 0x0000000000188947 */ /* 0x000fea0003800000 */
[----:B------:R-:W-:-:S13]  /*81a0*/  ISETP.NE.AND P0, PT, R0, 0x4, PT ;  /* 0x000000040000780c */ /* 0x000fda0003f05270 */
[----:B------:R-:W-:Y:S05]  /*81b0*/  @P0 BRA `(.L_x_2742) ;  /* 0x0000000c00140947 */ /* 0x000fea0003800000 */
[----:B----4-:R-:W0:Y:S01]  /*81c0*/  F2I.S64.TRUNC R4, R4 ;  /* 0x0000000400047311 */ /* 0x010e22000020d900 */
[----:B------:R-:W-:Y:S01]  /*81d0*/  IMAD.MOV.U32 R25, RZ, RZ, R26 ;  /* 0x000000ffff197224 */ /* 0x000fe200078e001a */
[----:B0-----:R0:W-:Y:S01]  /*81e0*/  STG.E.64 desc[UR36][R8.64], R4 ;  /* 0x0000000408007986 */ /* 0x0011e2000c101b24 */
[----:B------:R-:W-:Y:S05]  /*81f0*/  BRA `(.L_x_2737) ;  /* 0x0000000c00687947 */ /* 0x000fea0003800000 */
.L_x_2744:
[----:B------:R-:W0:Y:S01]  /*8200*/  F2I.FTZ.TRUNC.NTZ R3, R4 ;  /* 0x0000000400037305 */ /* 0x000e22000021f100 */
[----:B------:R-:W-:Y:S01]  /*8210*/  IMAD.MOV.U32 R25, RZ, RZ, R26 ;  /* 0x000000ffff197224 */ /* 0x000fe200078e001a */
[----:B0-----:R0:W-:Y:S01]  /*8220*/  STG.E desc[UR36][R8.64], R3 ;  /* 0x0000000308007986 */ /* 0x0011e2000c101924 */
[----:B------:R-:W-:Y:S05]  /*8230*/  BRA `(.L_x_2737) ;  /* 0x0000000c00587947 */ /* 0x000fea0003800000 */
.L_x_2743:
[----:B------:R-:W0:Y:S01]  /*8240*/  F2I.FTZ.TRUNC.NTZ R3, R4 ;  /* 0x0000000400037305 */ /* 0x000e22000021f100 */
[----:B------:R-:W-:Y:S01]  /*8250*/  IMAD.MOV.U32 R25, RZ, RZ, R26 ;  /* 0x000000ffff197224 */ /* 0x000fe200078e001a */
[----:B0-----:R0:W-:Y:S01]  /*8260*/  STG.E.U16 desc[UR36][R8.64], R3 ;  /* 0x0000000308007986 */ /* 0x0011e2000c101524 */
[----:B------:R-:W-:Y:S05]  /*8270*/  BRA `(.L_x_2737) ;  /* 0x0000000c00487947 */ /* 0x000fea0003800000 */
.L_x_2739:
[----:B------:R-:W-:-:S13]  /*8280*/  ISETP.GT.AND P0, PT, R0, 0x6, PT ;  /* 0x000000060000780c */ /* 0x000fda0003f04270 */
[----:B------:R-:W-:Y:S05]  /*8290*/  @P0 BRA `(.L_x_2745) ;  /* 0x00000000002c0947 */ /* 0x000fea0003800000 */
[----:B------:R-:W-:-:S13]  /*82a0*/  ISETP.NE.AND P0, PT, R0, 0x5, PT ;  /* 0x000000050000780c */ /* 0x000fda0003f05270 */
[----:B------:R-:W-:Y:S05]  /*82b0*/  @!P0 BRA `(.L_x_2746) ;  /* 0x0000000000148947 */ /* 0x000fea0003800000 */
[----:B------:R-:W-:-:S13]  /*82c0*/  ISETP.NE.AND P0, PT, R0, 0x6, PT ;  /* 0x000000060000780c */ /* 0x000fda0003f05270 */
[----:B------:R-:W-:Y:S05]  /*82d0*/  @P0 BRA `(.L_x_2742) ;  /* 0x0000000800cc0947 */ /* 0x000fea0003800000 */
[----:B------:R0:W-:Y:S01]  /*82e0*/  STG.E desc[UR36][R8.64], R4 ;  /* 0x0000000408007986 */ /* 0x0001e2000c101924 */
[----:B------:R-:W-:Y:S01]  /*82f0*/  IMAD.MOV.U32 R25, RZ, RZ, R26 ;  /* 0x000000ffff197224 */ /* 0x000fe200078e001a */
[----:B------:R-:W-:Y:S06]  /*8300*/  BRA `(.L_x_2737) ;  /* 0x0000000c00247947 */ /* 0x000fec0003800000 */
.L_x_2746:
[----:B----4-:R-:W-:Y:S01]  /*8310*/  F2FP.F16.F32.PACK_AB R4, RZ, R4 ;  /* 0x00000004ff04723e */ /* 0x010fe200000000ff */
[----:B------:R-:W-:-:S04]  /*8320*/  IMAD.MOV.U32 R25, RZ, RZ, R26 ;  /* 0x000000ffff197224 */ /* 0x000fc800078e001a */
[----:B------:R0:W-:Y:S01]  /*8330*/  STG.E.U16 desc[UR36][R8.64], R4 ;  /* 0x0000000408007986 */ /* 0x0001e2000c101524 */
[----:B------:R-:W-:Y:S05]  /*8340*/  BRA `(.L_x_2737) ;  /* 0x0000000c00147947 */ /* 0x000fea0003800000 */
.L_x_2745:
[----:B------:R-:W-:-:S13]  /*8350*/  ISETP.NE.AND P0, PT, R0, 0x7, PT ;  /* 0x000000070000780c */ /* 0x000fda0003f05270 */
[----:B------:R-:W-:Y:S05]  /*8360*/  @!P0 BRA `(.L_x_2747) ;  /* 0x0000000000348947 */ /* 0x000fea0003800000 */
[----:B------:R-:W-:-:S13]  /*8370*/  ISETP.NE.AND P0, PT, R0, 0x8, PT ;  /* 0x000000080000780c */ /* 0x000fda0003f05270 */
[----:B------:R-:W-:Y:S05]  /*8380*/  @!P0 BRA `(.L_x_2748) ;  /* 0x0000000000188947 */ /* 0x000fea0003800000 */
[----:B------:R-:W-:-:S13]  /*8390*/  ISETP.NE.AND P0, PT, R0, 0x9, PT ;  /* 0x000000090000780c */ /* 0x000fda0003f05270 */
[----:B------:R-:W-:Y:S05]  /*83a0*/  @P0 BRA `(.L_x_2742) ;  /* 0x0000000800980947 */ /* 0x000fea0003800000 */
[----:B----4-:R-:W-:Y:S02]  /*83b0*/  IMAD.MOV.U32 R5, RZ, RZ, RZ ;  /* 0x000000ffff057224 */ /* 0x010fe400078e00ff */
[----:B------:R-:W-:-:S03]  /*83c0*/  IMAD.MOV.U32 R25, RZ, RZ, R26 ;  /* 0x000000ffff197224 */ /* 0x000fc600078e001a */
[----:B------:R2:W-:Y:S01]  /*83d0*/  STG.E.64 desc[UR36][R8.64], R4 ;  /* 0x0000000408007986 */ /* 0x0005e2000c101b24 */
[----:B------:R-:W-:Y:S05]  /*83e0*/  BRA `(.L_x_2737) ;  /* 0x0000000800ec7947 */ /* 0x000fea0003800000 */
.L_x_2748:
[----:B------:R-:W-:Y:S01]  /*83f0*/  F2FP.F16.F32.PACK_AB R3, RZ, R4 ;  /* 0x00000004ff03723e */ /* 0x000fe200000000ff */
[----:B------:R-:W-:-:S03]  /*8400*/  IMAD.MOV.U32 R25, RZ, RZ, R26 ;  /* 0x000000ffff197224 */ /* 0x000fc600078e001a */
[----:B------:R-:W-:-:S05]  /*8410*/  PRMT R3, R3, 0x5410, RZ ;  /* 0x0000541003037816 */ /* 0x000fca00000000ff */
[----:B------:R0:W-:Y:S01]  /*8420*/  STG.E desc[UR36][R8.64], R3 ;  /* 0x0000000308007986 */ /* 0x0001e2000c101924 */
[----:B------:R-:W-:Y:S05]  /*8430*/  BRA `(.L_x_2737) ;  /* 0x0000000800d87947 */ /* 0x000fea0003800000 */
.L_x_2747:
[----:B----4-:R-:W-:Y:S01]  /*8440*/  FMUL.FTZ R4, R4, 1 ;  /* 0x3f80000004047820 */ /* 0x010fe20000410000 */
[----:B------:R-:W-:-:S05]  /*8450*/  IMAD.MOV.U32 R25, RZ, RZ, R26 ;  /* 0x000000ffff197224 */ /* 0x000fca00078e001a */
[----:B------:R-:W0:Y:S02]  /*8460*/  F2F.F64.F32 R4, R4 ;  /* 0x0000000400047310 */ /* 0x000e240000201800 */
[----:B0-----:R1:W-:Y:S01]  /*8470*/  STG.E.64 desc[UR36][R8.64], R4 ;  /* 0x0000000408007986 */ /* 0x0013e2000c101b24 */
[----:B------:R-:W-:Y:S05]  /*8480*/  BRA `(.L_x_2737) ;  /* 0x0000000800c47947 */ /* 0x000fea0003800000 */
.L_x_2738:
        /* <DEDUP_REMOVED lines=8> */
[----:B------:R-:W-:Y:S01]  /*8510*/  FSETP.NEU.FTZ.AND P0, PT, R4, RZ, PT ;  /* 0x000000ff0400720b */ /* 0x000fe20003f1d000 */
[----:B------:R-:W-:-:S03]  /*8520*/  IMAD.MOV.U32 R25, RZ, RZ, R26 ;  /* 0x000000ffff197224 */ /* 0x000fc600078e001a */
[----:B------:R-:W-:-:S05]  /*8530*/  SEL R3, RZ, 0x1, !P0 ;  /* 0x00000001ff037807 */ /* 0x000fca0004000000 */
[----:B------:R0:W-:Y:S01]  /*8540*/  STG.E.U8 desc[UR36][R8.64], R3 ;  /* 0x0000000308007986 */ /* 0x0001e2000c101124 */
[----:B------:R-:W-:Y:S05]  /*8550*/  BRA `(.L_x_2737) ;  /* 0x0000000800907947 */ /* 0x000fea0003800000 */
.L_x_2751:
[----:B----4-:R-:W-:Y:S01]  /*8560*/  FMUL.FTZ R4, R4, 1 ;  /* 0x3f80000004047820 */ /* 0x010fe20000410000 */
[----:B------:R-:W-:Y:S01]  /*8570*/  CS2R R6, SRZ ;  /* 0x0000000000067805 */ /* 0x000fe2000001ff00 */
[----:B------:R-:W-:-:S04]  /*8580*/  IMAD.MOV.U32 R25, RZ, RZ, R26 ;  /* 0x000000ffff197224 */ /* 0x000fc800078e001a */
[----:B------:R-:W0:Y:S02]  /*8590*/  F2F.F64.F32 R4, R4 ;  /* 0x0000000400047310 */ /* 0x000e240000201800 */
[----:B0-----:R0:W-:Y:S01]  /*85a0*/  STG.E.128 desc[UR36][R8.64], R4 ;  /* 0x0000000408007986 */ /* 0x0011e2000c101d24 */
[----:B------:R-:W-:Y:S05]  /*85b0*/  BRA `(.L_x_2737) ;  /* 0x0000000800787947 */ /* 0x000fea0003800000 */
.L_x_2750:
        /* <DEDUP_REMOVED lines=10> */
[----:B----4-:R-:W-:Y:S01]  /*8660*/  SHF.R.U32.HI R5, RZ, 0x18, R0 ;  /* 0x00000018ff057819 */ /* 0x010fe20000011600 */
        /* <DEDUP_REMOVED lines=9> */
.L_x_2755:
[----:B------:R-:W-:Y:S05]  /*8700*/  BSYNC B0 ;  /* 0x0000000000007941 */ /* 0x000fea0003800000 */
.L_x_2754:
[----:B------:R-:W-:Y:S01]  /*8710*/  LOP3.LUT R5, R0, R5, RZ, 0xfc, !PT ;  /* 0x0000000500057212 */ /* 0x000fe200078efcff */
[----:B------:R-:W-:-:S04]  /*8720*/  IMAD.MOV.U32 R25, RZ, RZ, R26 ;  /* 0x000000ffff197224 */ /* 0x000fc800078e001a */
[----:B------:R0:W-:Y:S01]  /*8730*/  STG.E.U8 desc[UR36][R8.64], R5 ;  /* 0x0000000508007986 */ /* 0x0001e2000c101124 */
[----:B------:R-:W-:Y:S05]  /*8740*/  BRA `(.L_x_2737) ;  /* 0x0000000800147947 */ /* 0x000fea0003800000 */
.L_x_2753:
[----:B----4-:R-:W-:Y:S01]  /*8750*/  LOP3.LUT R5, R4, 0x7fffffff, RZ, 0xc0, !PT ;  /* 0x7fffffff04057812 */ /* 0x010fe200078ec0ff */
        /* <DEDUP_REMOVED lines=11> */
.L_x_2757:
[----:B------:R-:W-:Y:S01]  /*8810*/  IMAD.MOV.U32 R0, RZ, RZ, 0x7f ;  /* 0x0000007fff007424 */ /* 0x000fe200078e00ff */
[----:B------:R-:W-:-:S04]  /*8820*/  ISETP.GT.U32.AND P0, PT, R5, 0x7f800000, PT ;  /* 0x7f8000000500780c */ /* 0x000fc80003f04070 */
[----:B------:R-:W-:-:S09]  /*8830*/  SEL R0, R0, 0x7c, P0 ;  /* 0x0000007c00007807 */ /* 0x000fd20000000000 */
.L_x_2758:
[----:B------:R-:W-:Y:S05]  /*8840*/  BSYNC B0 ;  /* 0x0000000000007941 */ /* 0x000fea0003800000 */
.L_x_2756:
[----:B------:R-:W-:Y:S01]  /*8850*/  LOP3.LUT R4, R4, 0x80000000, RZ, 0xc0, !PT ;  /* 0x8000000004047812 */ /* 0x000fe200078ec0ff */
[----:B------:R-:W-:-:S03]  /*8860*/  IMAD.MOV.U32 R25, RZ, RZ, R26 ;  /* 0x000000ffff197224 */ /* 0x000fc600078e001a */
[----:B------:R-:W-:-:S04]  /*8870*/  SHF.R.U32.HI R3, RZ, 0x18, R4 ;  /* 0x00000018ff037819 */ /* 0x000fc80000011604 */
[----:B------:R-:W-:-:S05]  /*8880*/  LOP3.LUT R3, R0, R3, RZ, 0xfc, !PT ;  /* 0x0000000300037212 */ /* 0x000fca00078efcff */
[----:B------:R0:W-:Y:S01]  /*8890*/  STG.E.U8 desc[UR36][R8.64], R3 ;  /* 0x0000000308007986 */ /* 0x0001e2000c101124 */
[----:B------:R-:W-:Y:S05]  /*88a0*/  BRA `(.L_x_2737) ;  /* 0x0000000400bc7947 */ /* 0x000fea0003800000 */
.L_x_2752:
[----:B----4-:R-:W-:Y:S01]  /*88b0*/  F2FP.BF16.F32.PACK_AB R4, RZ, R4 ;  /* 0x00000004ff04723e */ /* 0x010fe200000010ff */
[----:B------:R-:W-:-:S04]  /*88c0*/  IMAD.MOV.U32 R25, RZ, RZ, R26 ;  /* 0x000000ffff197224 */ /* 0x000fc800078e001a */
[----:B------:R0:W-:Y:S01]  /*88d0*/  STG.E.U16 desc[UR36][R8.64], R4 ;  /* 0x0000000408007986 */ /* 0x0001e2000c101524 */
[----:B------:R-:W-:Y:S05]  /*88e0*/  BRA `(.L_x_2737) ;  /* 0x0000000400ac7947 */ /* 0x000fea0003800000 */
.L_x_2749:
        /* <DEDUP_REMOVED lines=8> */
[----:B------:R-:W0:Y:S01]  /*8970*/  F2I.FTZ.U32.TRUNC.NTZ R3, R4 ;  /* 0x0000000400037305 */ /* 0x000e22000021f000 */
[----:B------:R-:W-:Y:S01]  /*8980*/  IMAD.MOV.U32 R25, RZ, RZ, R26 ;  /* 0x000000ffff197224 */ /* 0x000fe200078e001a */
[----:B0-----:R0:W-:Y:S01]  /*8990*/  STG.E.U16 desc[UR36][R8.64], R3 ;  /* 0x0000000308007986 */ /* 0x0011e2000c101524 */
[----:B------:R-:W-:Y:S05]  /*89a0*/  BRA `(.L_x_2737) ;  /* 0x00000004007c7947 */ /* 0x000fea0003800000 */
.L_x_2761:
[----:B----4-:R-:W-:Y:S01]  /*89b0*/  LOP3.LUT R5, R4, 0x7fffffff, RZ, 0xc0, !PT ;  /* 0x7fffffff04057812 */ /* 0x010fe200078ec0ff */
        /* <DEDUP_REMOVED lines=15> */
.L_x_2764:
[----:B------:R-:W-:-:S04]  /*8ab0*/  LOP3.LUT R4, R4, 0x80000000, RZ, 0xc0, !PT ;  /* 0x8000000004047812 */ /* 0x000fc800078ec0ff */
[----:B------:R-:W-:-:S04]  /*8ac0*/  SHF.R.U32.HI R4, RZ, 0x18, R4 ;  /* 0x00000018ff047819 */ /* 0x000fc80000011604 */
[----:B------:R-:W-:-:S04]  /*8ad0*/  LOP3.LUT R3, R3, R4, RZ, 0xfc, !PT ;  /* 0x0000000403037212 */ /* 0x000fc800078efcff */
[----:B------:R-:W-:-:S07]  /*8ae0*/  PRMT R0, R3, 0x7610, R0 ;  /* 0x0000761003007816 */ /* 0x000fce0000000000 */
.L_x_2763:
[----:B------:R-:W-:Y:S05]  /*8af0*/  BSYNC B0 ;  /* 0x0000000000007941 */ /* 0x000fea0003800000 */
.L_x_2762:
[----:B------:R0:W-:Y:S01]  /*8b00*/  STG.E.U8 desc[UR36][R8.64], R0 ;  /* 0x0000000008007986 */ /* 0x0001e2000c101124 */
[----:B------:R-:W-:Y:S01]  /*8b10*/  IMAD.MOV.U32 R25, RZ, RZ, R26 ;  /* 0x000000ffff197224 */ /* 0x000fe200078e001a */
[----:B------:R-:W-:Y:S06]  /*8b20*/  BRA `(.L_x_2737) ;  /* 0x00000004001c7947 */ /* 0x000fec0003800000 */
.L_x_2760:
        /* <DEDUP_REMOVED lines=16> */
.L_x_2767:
[----:B------:R-:W-:-:S04]  /*8c30*/  LOP3.LUT R4, R4, 0x80000000, RZ, 0xc0, !PT ;  /* 0x8000000004047812 */ /* 0x000fc800078ec0ff */
[----:B------:R-:W-:-:S04]  /*8c40*/  SHF.R.U32.HI R4, RZ, 0x18, R4 ;  /* 0x00000018ff047819 */ /* 0x000fc80000011604 */
[----:B------:R-:W-:-:S04]  /*8c50*/  LOP3.LUT R3, R3, R4, RZ, 0xfc, !PT ;  /* 0x0000000403037212 */ /* 0x000fc800078efcff */
[----:B------:R-:W-:-:S07]  /*8c60*/  PRMT R0, R3, 0x7610, R0 ;  /* 0x0000761003007816 */ /* 0x000fce0000000000 */
.L_x_2766:
[----:B------:R-:W-:Y:S05]  /*8c70*/  BSYNC B0 ;  /* 0x0000000000007941 */ /* 0x000fea0003800000 */
.L_x_2765:
[----:B------:R0:W-:Y:S01]  /*8c80*/  STG.E.U8 desc[UR36][R8.64], R0 ;  /* 0x0000000008007986 */ /* 0x0001e2000c101124 */
[----:B------:R-:W-:Y:S01]  /*8c90*/  IMAD.MOV.U32 R25, RZ, RZ, R26 ;  /* 0x000000ffff197224 */ /* 0x000fe200078e001a */
[----:B------:R-:W-:Y:S06]  /*8ca0*/  BRA `(.L_x_2737) ;  /* 0x0000000000bc7947 */ /* 0x000fec0003800000 */
.L_x_2759:
[----:B------:R-:W-:-:S13]  /*8cb0*/  ISETP.NE.AND P0, PT, R0, 0x1c, PT ;  /* 0x0000001c0000780c */ /* 0x000fda0003f05270 */
[----:B------:R-:W-:Y:S05]  /*8cc0*/  @!P0 BRA `(.L_x_2768) ;  /* 0x0000000000a88947 */ /* 0x000fea0003800000 */
[----:B------:R-:W-:-:S13]  /*8cd0*/  ISETP.NE.AND P0, PT, R0, 0x1d, PT ;  /* 0x0000001d0000780c */ /* 0x000fda0003f05270 */
[----:B------:R-:W-:Y:S05]  /*8ce0*/  @!P0 BRA `(.L_x_2769) ;  /* 0x0000000000908947 */ /* 0x000fea0003800000 */
[----:B------:R-:W-:-:S13]  /*8cf0*/  ISETP.NE.AND P0, PT, R0, 0x2c, PT ;  /* 0x0000002c0000780c */ /* 0x000fda0003f05270 */
[----:B------:R-:W-:Y:S05]  /*8d00*/  @P0 BRA `(.L_x_2742) ;  /* 0x0000000000400947 */ /* 0x000fea0003800000 */
[----:B----4-:R-:W-:Y:S01]  /*8d10*/  SHF.R.U32.HI R5, RZ, 0x17, R4 ;  /* 0x00000017ff057819 */ /* 0x010fe20000011604 */
[----:B------:R-:W-:-:S03]  /*8d20*/  IMAD.MOV.U32 R25, RZ, RZ, R26 ;  /* 0x000000ffff197224 */ /* 0x000fc600078e001a */
        /* <DEDUP_REMOVED lines=14> */
.L_x_2742:
[----:B------:R-:W-:Y:S01]  /*8e10*/  MOV R14, 0x0 ;  /* 0x00000000000e7802 */ /* 0x000fe20000000f00 */
[----:B------:R-:W-:Y:S01]  /*8e20*/  ULDC.64 UR4, c[0x4][0x128] ;  /* 0x01004a0000047ab9 */ /* 0x000fe20000000a00 */
[----:B------:R-:W-:Y:S01]  /*8e30*/  ULDC.64 UR6, c[0x4][0x130] ;  /* 0x01004c0000067ab9 */ /* 0x000fe20000000a00 */
[----:B----4-:R-:W-:Y:S02]  /*8e40*/  IMAD.U32 R4, RZ, RZ, UR4 ;  /* 0x00000004ff047e24 */ /* 0x010fe4000f8e00ff */
        /* <DEDUP_REMOVED lines=11> */
[----:B0--3--:R-:W-:Y:S05]  /*8f00*/  CALL.ABS.NOINC R14 ;  /* 0x000000000e007343 */ /* 0x009fea0003c00000 */
.L_x_2770:
[----:B------:R-:W-:Y:S01]  /*8f10*/  IMAD.MOV.U32 R25, RZ, RZ, R26 ;  /* 0x000000ffff197224 */ /* 0x000fe200078e001a */
[----:B------:R-:W-:Y:S06]  /*8f20*/  BRA `(.L_x_2737) ;  /* 0x00000000001c7947 */ /* 0x000fec0003800000 */
.L_x_2769:
[----:B----4-:R-:W0:Y:S01]  /*8f30*/  F2I.U64.TRUNC R4, R4 ;  /* 0x0000000400047311 */ /* 0x010e22000020d800 */
[----:B------:R-:W-:Y:S01]  /*8f40*/  IMAD.MOV.U32 R25, RZ, RZ, R26 ;  /* 0x000000ffff197224 */ /* 0x000fe200078e001a */
[----:B0-----:R0:W-:Y:S01]  /*8f50*/  STG.E.64 desc[UR36][R8.64], R4 ;  /* 0x0000000408007986 */ /* 0x0011e2000c101b24 */
[----:B------:R-:W-:Y:S05]  /*8f60*/  BRA `(.L_x_2737) ;  /* 0x00000000000c7947 */ /* 0x000fea0003800000 */
.L_x_2768:
[----:B------:R-:W0:Y:S01]  /*8f70*/  F2I.FTZ.U32.TRUNC.NTZ R3, R4 ;  /* 0x0000000400037305 */ /* 0x000e22000021f000 */
[----:B------:R-:W-:Y:S01]  /*8f80*/  IMAD.MOV.U32 R25, RZ, RZ, R26 ;  /* 0x000000ffff197224 */ /* 0x000fe200078e001a */
[----:B0-----:R0:W-:Y:S06]  /*8f90*/  STG.E desc[UR36][R8.64], R3 ;  /* 0x0000000308007986 */ /* 0x0011ec000c101924 */
.L_x_2737:
[----:B------:R-:W-:Y:S05]  /*8fa0*/  BSYNC B6 ;  /* 0x0000000000067941 */ /* 0x000fea0003800000 */
.L_x_2736:
[----:B------:R-:W-:Y:S01]  /*8fb0*/  ISETP.GE.AND P0, PT, R25, R17, PT ;  /* 0x000000111900720c */ /* 0x000fe20003f06270 */
[----:B------:R-:W-:-:S12]  /*8fc0*/  BSSY B6, `(.L_x_2771) ;  /* 0x00001d8000067945 */ /* 0x000fd80003800000 */
[----:B------:R-:W-:Y:S05]  /*8fd0*/  @P0 BRA `(.L_x_2772) ;  /* 0x0000001c00580947 */ /* 0x000fea0003800000 */
[----:B012---:R-:W0:Y:S01]  /*8fe0*/  LDC.64 R8, c[0x0][0x218] ;  /* 0x00008600ff087b82 */ /* 0x007e220000000a00 */
[----:B------:R-:W-:Y:S01]  /*8ff0*/  IMAD R0, R2, 0x200, R25 ;  /* 0x0000020002007824 */ /* 0x000fe200078e0219 */
[----:B----4-:R-:W-:Y:S01]  /*9000*/  PRMT R4, R16, 0x9910, RZ ;  /* 0x0000991010047816 */ /* 0x010fe200000000ff */
        /* <DEDUP_REMOVED lines=18> */
.L_x_2776:
[----:B------:R-:W0:Y:S02]  /*9130*/  F2I.S64.TRUNC R18, R18 ;  /* 0x0000001200127311 */ /* 0x000e24000020d900 */
[----:B0-----:R-:W-:-:S05]  /*9140*/  IMAD.MOV.U32 R3, RZ, RZ, R18 ;  /* 0x000000ffff037224 */ /* 0x001fca00078e0012 */
[----:B------:R0:W-:Y:S01]  /*9150*/  STG.E.U8 desc[UR36][R8.64], R3 ;  /* 0x0000000308007986 */ /* 0x0001e2000c101124 */
[----:B------:R-:W-:Y:S05]  /*9160*/  BRA `(.L_x_2778) ;  /* 0x0000000c00407947 */ /* 0x000fea0003800000 */
.L_x_2775:
        /* <DEDUP_REMOVED lines=9> */
.L_x_2780:
[----:B------:R-:W0:Y:S02]  /*9200*/  F2I.FTZ.TRUNC.NTZ R3, R18 ;  /* 0x0000001200037305 */ /* 0x000e24000021f100 */
[----:B0-----:R0:W-:Y:S01]  /*9210*/  STG.E desc[UR36][R8.64], R3 ;  /* 0x0000000308007986 */ /* 0x0011e2000c101924 */
[----:B------:R-:W-:Y:S05]  /*9220*/  BRA `(.L_x_2778) ;  /* 0x0000000c00107947 */ /* 0x000fea0003800000 */
.L_x_2779:
[----:B------:R-:W0:Y:S02]  /*9230*/  F2I.FTZ.TRUNC.NTZ R3, R18 ;  /* 0x0000001200037305 */ /* 0x000e24000021f100 */
[----:B0-----:R0:W-:Y:S01]  /*9240*/  STG.E.U16 desc[UR36][R8.64], R3 ;  /* 0x0000000308007986 */ /* 0x0011e2000c101524 */
[----:B------:R-:W-:Y:S05]  /*9250*/  BRA `(.L_x_2778) ;  /* 0x0000000c00047947 */ /* 0x000fea0003800000 */
.L_x_2774:
        /* <DEDUP_REMOVED lines=8> */
.L_x_2782:
[----:B------:R-:W-:-:S05]  /*92e0*/  F2FP.F16.F32.PACK_AB R18, RZ, R18 ;  /* 0x00000012ff12723e */ /* 0x000fca00000000ff */
[----:B------:R0:W-:Y:S01]  /*92f0*/  STG.E.U16 desc[UR36][R8.64], R18 ;  /* 0x0000001208007986 */ /* 0x0001e2000c101524 */
[----:B------:R-:W-:Y:S05]  /*9300*/  BRA `(.L_x_2778) ;  /* 0x0000000800d87947 */ /* 0x000fea0003800000 */
.L_x_2781:
        /* <DEDUP_REMOVED lines=9> */
.L_x_2784:
[----:B------:R-:W-:-:S04]  /*93a0*/  F2FP.F16.F32.PACK_AB R3, RZ, R18 ;  /* 0x00000012ff03723e */ /* 0x000fc800000000ff */
[----:B------:R-:W-:-:S05]  /*93b0*/  PRMT R3, R3, 0x5410, RZ ;  /* 0x0000541003037816 */ /* 0x000fca00000000ff */
[----:B------:R2:W-:Y:S01]  /*93c0*/  STG.E desc[UR36][R8.64], R3 ;  /* 0x0000000308007986 */ /* 0x0005e2000c101924 */
[----:B------:R-:W-:Y:S05]  /*93d0*/  BRA `(.L_x_2778) ;  /* 0x0000000800a47947 */ /* 0x000fea0003800000 */
.L_x_2783:
[----:B------:R-:W-:-:S06]  /*93e0*/  FMUL.FTZ R4, R18, 1 ;  /* 0x3f80000012047820 */ /* 0x000fcc0000410000 */
[----:B------:R-:W0:Y:S02]  /*93f0*/  F2F.F64.F32 R4, R4 ;  /* 0x0000000400047310 */ /* 0x000e240000201800 */
[----:B0-----:R0:W-:Y:S01]  /*9400*/  STG.E.64 desc[UR36][R8.64], R4 ;  /* 0x0000000408007986 */ /* 0x0011e2000c101b24 */
[----:B------:R-:W-:Y:S05]  /*9410*/  BRA `(.L_x_2778) ;  /* 0x0000000800947947 */ /* 0x000fea0003800000 */
.L_x_2773:
        /* <DEDUP_REMOVED lines=12> */
.L_x_2787:
[----:B------:R-:W-:Y:S01]  /*94e0*/  FMUL.FTZ R4, R18, 1 ;  /* 0x3f80000012047820 */ /* 0x000fe20000410000 */
[----:B------:R-:W-:-:S05]  /*94f0*/  CS2R R6, SRZ ;  /* 0x0000000000067805 */ /* 0x000fca000001ff00 */
[----:B------:R-:W0:Y:S02]  /*9500*/  F2F.F64.F32 R4, R4 ;  /* 0x0000000400047310 */ /* 0x000e240000201800 */
[----:B0-----:R0:W-:Y:S01]  /*9510*/  STG.E.128 desc[UR36][R8.64], R4 ;  /* 0x0000000408007986 */ /* 0x0011e2000c101d24 */
[----:B------:R-:W-:Y:S05]  /*9520*/  BRA `(.L_x_2778) ;  /* 0x0000000800507947 */ /* 0x000fea0003800000 */
.L_x_2786:
        /* <DEDUP_REMOVED lines=20> */
.L_x_2791:
[----:B------:R-:W-:Y:S05]  /*9670*/  BSYNC B0 ;  /* 0x0000000000007941 */ /* 0x000fea0003800000 */
.L_x_2790:
[----:B------:R-:W-:-:S05]  /*9680*/  LOP3.LUT R5, R0, R5, RZ, 0xfc, !PT ;  /* 0x0000000500057212 */ /* 0x000fca00078efcff */
[----:B------:R0:W-:Y:S01]  /*9690*/  STG.E.U8 desc[UR36][R8.64], R5 ;  /* 0x0000000508007986 */ /* 0x0001e2000c101124 */
[----:B------:R-:W-:Y:S05]  /*96a0*/  BRA `(.L_x_2778) ;  /* 0x0000000400f07947 */ /* 0x000fea0003800000 */
.L_x_2789:
        /* <DEDUP_REMOVED lines=12> */
.L_x_2793:
[----:B------:R-:W-:Y:S01]  /*9770*/  IMAD.MOV.U32 R0, RZ, RZ, 0x7f ;  /* 0x0000007fff007424 */ /* 0x000fe200078e00ff */
[----:B------:R-:W-:-:S04]  /*9780*/  ISETP.GT.U32.AND P0, PT, R4, 0x7f800000, PT ;  /* 0x7f8000000400780c */ /* 0x000fc80003f04070 */
[----:B------:R-:W-:-:S09]  /*9790*/  SEL R0, R0, 0x7c, P0 ;  /* 0x0000007c00007807 */ /* 0x000fd20000000000 */
.L_x_2794:
[----:B------:R-:W-:Y:S05]  /*97a0*/  BSYNC B0 ;  /* 0x0000000000007941 */ /* 0x000fea0003800000 */
.L_x_2792:
[----:B------:R-:W-:-:S04]  /*97b0*/  LOP3.LUT R18, R18, 0x80000000, RZ, 0xc0, !PT ;  /* 0x8000000012127812 */ /* 0x000fc800078ec0ff */
[----:B------:R-:W-:-:S04]  /*97c0*/  SHF.R.U32.HI R3, RZ, 0x18, R18 ;  /* 0x00000018ff037819 */ /* 0x000fc80000011612 */
[----:B------:R-:W-:-:S05]  /*97d0*/  LOP3.LUT R3, R0, R3, RZ, 0xfc, !PT ;  /* 0x0000000300037212 */ /* 0x000fca00078efcff */
[----:B------:R0:W-:Y:S01]  /*97e0*/  STG.E.U8 desc[UR36][R8.64], R3 ;  /* 0x0000000308007986 */ /* 0x0001e2000c101124 */
[----:B------:R-:W-:Y:S05]  /*97f0*/  BRA `(.L_x_2778) ;  /* 0x00000004009c7947 */ /* 0x000fea0003800000 */
.L_x_2788:
[----:B------:R-:W-:-:S05]  /*9800*/  F2FP.BF16.F32.PACK_AB R18, RZ, R18 ;  /* 0x00000012ff12723e */ /* 0x000fca00000010ff */
[----:B------:R0:W-:Y:S01]  /*9810*/  STG.E.U16 desc[UR36][R8.64], R18 ;  /* 0x0000001208007986 */ /* 0x0001e2000c101524 */
[----:B------:R-:W-:Y:S05]  /*9820*/  BRA `(.L_x_2778) ;  /* 0x0000000400907947 */ /* 0x000fea0003800000 */
.L_x_2785:
        /* <DEDUP_REMOVED lines=11> */
.L_x_2797:
        /* <DEDUP_REMOVED lines=16> */
.L_x_2800:
[----:B------:R-:W-:-:S04]  /*99e0*/  LOP3.LUT R18, R18, 0x80000000, RZ, 0xc0, !PT ;  /* 0x8000000012127812 */ /* 0x000fc800078ec0ff */
[----:B------:R-:W-:-:S04]  /*99f0*/  SHF.R.U32.HI R3, RZ, 0x18, R18 ;  /* 0x00000018ff037819 */ /* 0x000fc80000011612 */
[----:B------:R-:W-:-:S04]  /*9a00*/  LOP3.LUT R0, R0, R3, RZ, 0xfc, !PT ;  /* 0x0000000300007212 */ /* 0x000fc800078efcff */
[----:B------:R-:W-:-:S07]  /*9a10*/  PRMT R4, R0, 0x7610, R4 ;  /* 0x0000761000047816 */ /* 0x000fce0000000004 */
.L_x_2799:
[----:B------:R-:W-:Y:S05]  /*9a20*/  BSYNC B0 ;  /* 0x0000000000007941 */ /* 0x000fea0003800000 */
.L_x_2798:
[----:B------:R0:W-:Y:S01]  /*9a30*/  STG.E.U8 desc[UR36][R8.64], R4 ;  /* 0x0000000408007986 */ /* 0x0001e2000c101124 */
[----:B------:R-:W-:Y:S05]  /*9a40*/  BRA `(.L_x_2778) ;  /* 0x0000000400087947 */ /* 0x000fea0003800000 */
.L_x_2796:
        /* <DEDUP_REMOVED lines=16> */
.L_x_2803:
[----:B------:R-:W-:-:S04]  /*9b50*/  LOP3.LUT R18, R18, 0x80000000, RZ, 0xc0, !PT ;  /* 0x8000000012127812 */ /* 0x000fc800078ec0ff */
[----:B------:R-:W-:-:S04]  /*9b60*/  SHF.R.U32.HI R3, RZ, 0x18, R18 ;  /* 0x00000018ff037819 */ /* 0x000fc80000011612 */
[----:B------:R-:W-:-:S04]  /*9b70*/  LOP3.LUT R0, R0, R3, RZ, 0xfc, !PT ;  /* 0x0000000300007212 */ /* 0x000fc800078efcff */
[----:B------:R-:W-:-:S07]  /*9b80*/  PRMT R4, R0, 0x7610, R4 ;  /* 0x0000761000047816 */ /* 0x000fce0000000004 */
.L_x_2802:
[----:B------:R-:W-:Y:S05]  /*9b90*/  BSYNC B0 ;  /* 0x0000000000007941 */ /* 0x000fea0003800000 */
.L_x_2801:
[----:B------:R0:W-:Y:S01]  /*9ba0*/  STG.E.U8 desc[UR36][R8.64], R4 ;  /* 0x0000000408007986 */ /* 0x0001e2000c101124 */
[----:B------:R-:W-:Y:S05]  /*9bb0*/  BRA `(.L_x_2778) ;  /* 0x0000000000ac7947 */ /* 0x000fea0003800000 */
.L_x_2795:
        /* <DEDUP_REMOVED lines=21> */
.L_x_2777:
        /* <DEDUP_REMOVED lines=16> */
.L_x_2806:
[----:B------:R-:W-:Y:S05]  /*9e10*/  BRA `(.L_x_2778) ;  /* 0x0000000000147947 */ /* 0x000fea0003800000 */
.L_x_2805:
[----:B------:R-:W0:Y:S02]  /*9e20*/  F2I.U64.TRUNC R18, R18 ;  /* 0x0000001200127311 */ /* 0x000e24000020d800 */
[----:B0-----:R0:W-:Y:S01]  /*9e30*/  STG.E.64 desc[UR36][R8.64], R18 ;  /* 0x0000001208007986 */ /* 0x0011e2000c101b24 */
[----:B------:R-:W-:Y:S05]  /*9e40*/  BRA `(.L_x_2778) ;  /* 0x0000000000087947 */ /* 0x000fea0003800000 */
.L_x_2804:
[----:B------:R-:W0:Y:S02]  /*9e50*/  F2I.FTZ.U32.TRUNC.NTZ R3, R18 ;  /* 0x0000001200037305 */ /* 0x000e24000021f000 */
[----:B0-----:R0:W-:Y:S02]  /*9e60*/  STG.E desc[UR36][R8.64], R3 ;  /* 0x0000000308007986 */ /* 0x0011e4000c101924 */
.L_x_2778:
        /* <DEDUP_REMOVED lines=24> */
.L_x_2810:
[----:B------:R-:W0:Y:S02]  /*9ff0*/  F2I.S64.TRUNC R22, R22 ;  /* 0x0000001600167311 */ /* 0x000e24000020d900 */
[----:B0-----:R-:W-:-:S05]  /*a000*/  IMAD.MOV.U32 R3, RZ, RZ, R22 ;  /* 0x000000ffff037224 */ /* 0x001fca00078e0016 */
[----:B------:R0:W-:Y:S01]  /*a010*/  STG.E.U8 desc[UR36][R8.64], R3 ;  /* 0x0000000308007986 */ /* 0x0001e2000c101124 */
[----:B------:R-:W-:Y:S05]  /*a020*/  BRA `(.L_x_2812) ;  /* 0x0000000c00407947 */ /* 0x000fea0003800000 */
.L_x_2809:
        /* <DEDUP_REMOVED lines=9> */
.L_x_2814:
[----:B------:R-:W0:Y:S02]  /*a0c0*/  F2I.FTZ.TRUNC.NTZ R3, R22 ;  /* 0x0000001600037305 */ /* 0x000e24000021f100 */
[----:B0-----:R0:W-:Y:S01]  /*a0d0*/  STG.E desc[UR36][R8.64], R3 ;  /* 0x0000000308007986 */ /* 0x0011e2000c101924 */
[----:B------:R-:W-:Y:S05]  /*a0e0*/  BRA `(.L_x_2812) ;  /* 0x0000000c00107947 */ /* 0x000fea0003800000 */
.L_x_2813:
[----:B------:R-:W0:Y:S02]  /*a0f0*/  F2I.FTZ.TRUNC.NTZ R3, R22 ;  /* 0x0000001600037305 */ /* 0x000e24000021f100 */
[----:B0-----:R0:W-:Y:S01]  /*a100*/  STG.E.U16 desc[UR36][R8.64], R3 ;  /* 0x0000000308007986 */ /* 0x0011e2000c101524 */
[----:B------:R-:W-:Y:S05]  /*a110*/  BRA `(.L_x_2812) ;  /* 0x0000000c00047947 */ /* 0x000fea0003800000 */
.L_x_2808:
        /* <DEDUP_REMOVED lines=8> */
.L_x_2816:
[----:B------:R-:W-:-:S05]  /*a1a0*/  F2FP.F16.F32.PACK_AB R22, RZ, R22 ;  /* 0x00000016ff16723e */ /* 0x000fca00000000ff */
[----:B------:R0:W-:Y:S01]  /*a1b0*/  STG.E.U16 desc[UR36][R8.64], R22 ;  /* 0x0000001608007986 */ /* 0x0001e2000c101524 */
[----:B------:R-:W-:Y:S05]  /*a1c0*/  BRA `(.L_x_2812) ;  /* 0x0000000800d87947 */ /* 0x000fea0003800000 */
.L_x_2815:
        /* <DEDUP_REMOVED lines=9> */
.L_x_2818:
[----:B------:R-:W-:-:S04]  /*a260*/  F2FP.F16.F32.PACK_AB R3, RZ, R22 ;  /* 0x00000016ff03723e */ /* 0x000fc800000000ff */
[----:B------:R-:W-:-:S05]  /*a270*/  PRMT R3, R3, 0x5410, RZ ;  /* 0x0000541003037816 */ /* 0x000fca00000000ff */
[----:B------:R0:W-:Y:S01]  /*a280*/  STG.E desc[UR36][R8.64], R3 ;  /* 0x0000000308007986 */ /* 0x0001e2000c101924 */
[----:B------:R-:W-:Y:S05]  /*a290*/  BRA `(.L_x_2812) ;  /* 0x0000000800a47947 */ /* 0x000fea0003800000 */
.L_x_2817:
[----:B------:R-:W-:-:S06]  /*a2a0*/  FMUL.FTZ R4, R22, 1 ;  /* 0x3f80000016047820 */ /* 0x000fcc0000410000 */
[----:B------:R-:W0:Y:S02]  /*a2b0*/  F2F.F64.F32 R4, R4 ;  /* 0x0000000400047310 */ /* 0x000e240000201800 */
[----:B0-----:R0:W-:Y:S01]  /*a2c0*/  STG.E.64 desc[UR36][R8.64], R4 ;  /* 0x0000000408007986 */ /* 0x0011e2000c101b24 */
[----:B------:R-:W-:Y:S05]  /*a2d0*/  BRA `(.L_x_2812) ;  /* 0x0000000800947947 */ /* 0x000fea0003800000 */
.L_x_2807:
        /* <DEDUP_REMOVED lines=12> */
.L_x_2821:
[----:B------:R-:W-:Y:S01]  /*a3a0*/  FMUL.FTZ R4, R22, 1 ;  /* 0x3f80000016047820 */ /* 0x000fe20000410000 */
[----:B------:R-:W-:-:S05]  /*a3b0*/  CS2R R6, SRZ ;  /* 0x0000000000067805 */ /* 0x000fca000001ff00 */
[----:B------:R-:W0:Y:S02]  /*a3c0*/  F2F.F64.F32 R4, R4 ;  /* 0x0000000400047310 */ /* 0x000e240000201800 */
[----:B0-----:R0:W-:Y:S01]  /*a3d0*/  STG.E.128 desc[UR36][R8.64], R4 ;  /* 0x0000000408007986 */ /* 0x0011e2000c101d24 */
[----:B------:R-:W-:Y:S05]  /*a3e0*/  BRA `(.L_x_2812) ;  /* 0x0000000800507947 */ /* 0x000fea0003800000 */
.L_x_2820:
        /* <DEDUP_REMOVED lines=20> */
.L_x_2825:
[----:B------:R-:W-:Y:S05]  /*a530*/  BSYNC B0 ;  /* 0x0000000000007941 */ /* 0x000fea0003800000 */
.L_x_2824:
[----:B------:R-:W-:-:S05]  /*a540*/  LOP3.LUT R5, R0, R5, RZ, 0xfc, !PT ;  /* 0x0000000500057212 */ /* 0x000fca00078efcff */
[----:B------:R0:W-:Y:S01]  /*a550*/  STG.E.U8 desc[UR36][R8.64], R5 ;  /* 0x0000000508007986 */ /* 0x0001e2000c101124 */
[----:B------:R-:W-:Y:S05]  /*a560*/  BRA `(.L_x_2812) ;  /* 0x0000000400f07947 */ /* 0x000fea0003800000 */
.L_x_2823:
        /* <DEDUP_REMOVED lines=12> */
.L_x_2827:
[----:B------:R-:W-:Y:S01]  /*a630*/  IMAD.MOV.U32 R0, RZ, RZ, 0x7f ;  /* 0x0000007fff007424 */ /* 0x000fe200078e00ff */
[----:B------:R-:W-:-:S04]  /*a640*/  ISETP.GT.U32.AND P0, PT, R4, 0x7f800000, PT ;  /* 0x7f8000000400780c */ /* 0x000fc80003f04070 */
[----:B------:R-:W-:-:S09]  /*a650*/  SEL R0, R0, 0x7c, P0 ;  /* 0x0000007c00007807 */ /* 0x000fd20000000000 */
.L_x_2828:
[----:B------:R-:W-:Y:S05]  /*a660*/  BSYNC B0 ;  /* 0x0000000000007941 */ /* 0x000fea0003800000 */
.L_x_2826:
[----:B------:R-:W-:-:S04]  /*a670*/  LOP3.LUT R22, R22, 0x80000000, RZ, 0xc0, !PT ;  /* 0x8000000016167812 */ /* 0x000fc800078ec0ff */
[----:B------:R-:W-:-:S04]  /*a680*/  SHF.R.U32.HI R3, RZ, 0x18, R22 ;  /* 0x00000018ff037819 */ /* 0x000fc80000011616 */
[----:B------:R-:W-:-:S05]  /*a690*/  LOP3.LUT R3, R0, R3, RZ, 0xfc, !PT ;  /* 0x0000000300037212 */ /* 0x000fca00078efcff */
[----:B------:R0:W-:Y:S01]  /*a6a0*/  STG.E.U8 desc[UR36][R8.64], R3 ;  /* 0x0000000308007986 */ /* 0x0001e2000c101124 */
[----:B------:R-:W-:Y:S05]  /*a6b0*/  BRA `(.L_x_2812) ;  /* 0x00000004009c7947 */ /* 0x000fea0003800000 */
.L_x_2822:
[----:B------:R-:W-:-:S05]  /*a6c0*/  F2FP.BF16.F32.PACK_AB R22, RZ, R22 ;  /* 0x00000016ff16723e */ /* 0x000fca00000010ff */
[----:B------:R0:W-:Y:S01]  /*a6d0*/  STG.E.U16 desc[UR36][R8.64], R22 ;  /* 0x0000001608007986 */ /* 0x0001e2000c101524 */
[----:B------:R-:W-:Y:S05]  /*a6e0*/  BRA `(.L_x_2812) ;  /* 0x0000000400907947 */ /* 0x000fea0003800000 */
.L_x_2819:
        /* <DEDUP_REMOVED lines=11> */
.L_x_2831:
        /* <DEDUP_REMOVED lines=16> */
.L_x_2834:
[----:B------:R-:W-:-:S04]  /*a8a0*/  LOP3.LUT R22, R22, 0x80000000, RZ, 0xc0, !PT ;  /* 0x8000000016167812 */ /* 0x000fc800078ec0ff */
[----:B------:R-:W-:-:S04]  /*a8b0*/  SHF.R.U32.HI R3, RZ, 0x18, R22 ;  /* 0x00000018ff037819 */ /* 0x000fc80000011616 */
[----:B------:R-:W-:-:S04]  /*a8c0*/  LOP3.LUT R0, R0, R3, RZ, 0xfc, !PT ;  /* 0x0000000300007212 */ /* 0x000fc800078efcff */
[----:B------:R-:W-:-:S07]  /*a8d0*/  PRMT R4, R0, 0x7610, R4 ;  /* 0x0000761000047816 */ /* 0x000fce0000000004 */
.L_x_2833:
[----:B------:R-:W-:Y:S05]  /*a8e0*/  BSYNC B0 ;  /* 0x0000000000007941 */ /* 0x000fea0003800000 */
.L_x_2832:
[----:B------:R0:W-:Y:S01]  /*a8f0*/  STG.E.U8 desc[UR36][R8.64], R4 ;  /* 0x0000000408007986 */ /* 0x0001e2000c101124 */
[----:B------:R-:W-:Y:S05]  /*a900*/  BRA `(.L_x_2812) ;  /* 0x0000000400087947 */ /* 0x000fea0003800000 */
.L_x_2830:
        /* <DEDUP_REMOVED lines=16> */
.L_x_2837:
[----:B------:R-:W-:-:S04]  /*aa10*/  LOP3.LUT R22, R22, 0x80000000, RZ, 0xc0, !PT ;  /* 0x8000000016167812 */ /* 0x000fc800078ec0ff */
[----:B------:R-:W-:-:S04]  /*aa20*/  SHF.R.U32.HI R3, RZ, 0x18, R22 ;  /* 0x00000018ff037819 */ /* 0x000fc80000011616 */
[----:B------:R-:W-:-:S04]  /*aa30*/  LOP3.LUT R0, R0, R3, RZ, 0xfc, !PT ;  /* 0x0000000300007212 */ /* 0x000fc800078efcff */
[----:B------:R-:W-:-:S07]  /*aa40*/  PRMT R4, R0, 0x7610, R4 ;  /* 0x0000761000047816 */ /* 0x000fce0000000004 */
.L_x_2836:
[----:B------:R-:W-:Y:S05]  /*aa50*/  BSYNC B0 ;  /* 0x0000000000007941 */ /* 0x000fea0003800000 */
.L_x_2835:
[----:B------:R4:W-:Y:S01]  /*aa60*/  STG.E.U8 desc[UR36][R8.64], R4 ;  /* 0x0000000408007986 */ /* 0x0009e2000c101124 */
[----:B------:R-:W-:Y:S05]  /*aa70*/  BRA `(.L_x_2812) ;  /* 0x0000000000ac7947 */ /* 0x000fea0003800000 */
.L_x_2829:
        /* <DEDUP_REMOVED lines=21> */
.L_x_2811:
        /* <DEDUP_REMOVED lines=16> */
.L_x_2840:
[----:B------:R-:W-:Y:S05]  /*acd0*/  BRA `(.L_x_2812) ;  /* 0x0000000000147947 */ /* 0x000fea0003800000 */
.L_x_2839:
[----:B------:R-:W0:Y:S02]  /*ace0*/  F2I.U64.TRUNC R22, R22 ;  /* 0x0000001600167311 */ /* 0x000e24000020d800 */
[----:B0-----:R2:W-:Y:S01]  /*acf0*/  STG.E.64 desc[UR36][R8.64], R22 ;  /* 0x0000001608007986 */ /* 0x0015e2000c101b24 */
[----:B------:R-:W-:Y:S05]  /*ad00*/  BRA `(.L_x_2812) ;  /* 0x0000000000087947 */ /* 0x000fea0003800000 */
.L_x_2838:
[----:B------:R-:W0:Y:S02]  /*ad10*/  F2I.FTZ.U32.TRUNC.NTZ R3, R22 ;  /* 0x0000001600037305 */ /* 0x000e24000021f000 */
[----:B0-----:R0:W-:Y:S02]  /*ad20*/  STG.E desc[UR36][R8.64], R3 ;  /* 0x0000000308007986 */ /* 0x0011e4000c101924 */
.L_x_2812:
[----:B------:R-:W-:-:S07]  /*ad30*/  VIADD R25, R25, 0x80 ;  /* 0x0000008019197836 */ /* 0x000fce0000000000 */
.L_x_2772:
[----:B------:R-:W-:Y:S05]  /*ad40*/  BSYNC B6 ;  /* 0x0000000000067941 */ /* 0x000fea0003800000 */
.L_x_2771:
[----:B------:R-:W-:-:S13]  /*ad50*/  ISETP.GE.AND P0, PT, R25, R17, PT ;  /* 0x000000111900720c */ /* 0x000fda0003f06270 */
[----:B------:R-:W-:Y:S05]  /*ad60*/  @P0 EXIT ;  /* 0x000000000000094d */ /* 0x000fea0003800000 */
[----:B012-4-:R-:W0:Y:S01]  /*ad70*/  LDC.64 R4, c[0x0][0x218] ;  /* 0x00008600ff047b82 */ /* 0x017e220000000a00 */
        /* <DEDUP_REMOVED lines=19> */
.L_x_2844:
[----:B------:R-:W0:Y:S02]  /*aeb0*/  F2I.S64.TRUNC R24, R24 ;  /* 0x0000001800187311 */ /* 0x000e24000020d900 */
[----:B0-----:R-:W-:-:S05]  /*aec0*/  IMAD.MOV.U32 R5, RZ, RZ, R24 ;  /* 0x000000ffff057224 */ /* 0x001fca00078e0018 */
[----:B------:R-:W-:Y:S01]  /*aed0*/  STG.E.U8 desc[UR36][R2.64], R5 ;  /* 0x0000000502007986 */ /* 0x000fe2000c101124 */
[----:B------:R-:W-:Y:S05]  /*aee0*/  EXIT ;  /* 0x000000000000794d */ /* 0x000fea0003800000 */
.L_x_2843:
        /* <DEDUP_REMOVED lines=9> */
.L_x_2847:
[----:B------:R-:W0:Y:S02]  /*af80*/  F2I.FTZ.TRUNC.NTZ R5, R24 ;  /* 0x0000001800057305 */ /* 0x000e24000021f100 */
[----:B0-----:R-:W-:Y:S01]  /*af90*/  STG.E desc[UR36][R2.64], R5 ;  /* 0x0000000502007986 */ /* 0x001fe2000c101924 */
[----:B------:R-:W-:Y:S05]  /*afa0*/  EXIT ;  /* 0x000000000000794d */ /* 0x000fea0003800000 */
.L_x_2846:
[----:B------:R-:W0:Y:S02]  /*afb0*/  F2I.FTZ.TRUNC.NTZ R5, R24 ;  /* 0x0000001800057305 */ /* 0x000e24000021f100 */
[----:B0-----:R-:W-:Y:S01]  /*afc0*/  STG.E.U16 desc[UR36][R2.64], R5 ;  /* 0x0000000502007986 */ /* 0x001fe2000c101524 */
[----:B------:R-:W-:Y:S05]  /*afd0*/  EXIT ;  /* 0x000000000000794d */ /* 0x000fea0003800000 */
.L_x_2842:
        /* <DEDUP_REMOVED lines=8> */
.L_x_2849:
[----:B------:R-:W-:-:S05]  /*b060*/  F2FP.F16.F32.PACK_AB R24, RZ, R24 ;  /* 0x00000018ff18723e */ /* 0x000fca00000000ff */
[----:B------:R-:W-:Y:S01]  /*b070*/  STG.E.U16 desc[UR36][R2.64], R24 ;  /* 0x0000001802007986 */ /* 0x000fe2000c101524 */
[----:B------:R-:W-:Y:S05]  /*b080*/  EXIT ;  /* 0x000000000000794d */ /* 0x000fea0003800000 */
.L_x_2848:
        /* <DEDUP_REMOVED lines=9> */
.L_x_2851:
[----:B------:R-:W-:-:S04]  /*b120*/  F2FP.F16.F32.PACK_AB R5, RZ, R24 ;  /* 0x00000018ff05723e */ /* 0x000fc800000000ff */
[----:B------:R-:W-:-:S05]  /*b130*/  PRMT R5, R5, 0x5410, RZ ;  /* 0x0000541005057816 */ /* 0x000fca00000000ff */
[----:B------:R-:W-:Y:S01]  /*b140*/  STG.E desc[UR36][R2.64], R5 ;  /* 0x0000000502007986 */ /* 0x000fe2000c101924 */
[----:B------:R-:W-:Y:S05]  /*b150*/  EXIT ;  /* 0x000000000000794d */ /* 0x000fea0003800000 */
.L_x_2850:
[----:B------:R-:W-:-:S06]  /*b160*/  FMUL.FTZ R4, R24, 1 ;  /* 0x3f80000018047820 */ /* 0x000fcc0000410000 */
[----:B------:R-:W0:Y:S02]  /*b170*/  F2F.F64.F32 R4, R4 ;  /* 0x0000000400047310 */ /* 0x000e240000201800 */
[----:B0-----:R-:W-:Y:S01]  /*b180*/  STG.E.64 desc[UR36][R2.64], R4 ;  /* 0x0000000402007986 */ /* 0x001fe2000c101b24 */
[----:B------:R-:W-:Y:S05]  /*b190*/  EXIT ;  /* 0x000000000000794d */ /* 0x000fea0003800000 */
.L_x_2841:
        /* <DEDUP_REMOVED lines=12> */
.L_x_2854:
[----:B------:R-:W-:Y:S01]  /*b260*/  FMUL.FTZ R4, R24, 1 ;  /* 0x3f80000018047820 */ /* 0x000fe20000410000 */
[----:B------:R-:W-:-:S05]  /*b270*/  CS2R R6, SRZ ;  /* 0x0000000000067805 */ /* 0x000fca000001ff00 */
[----:B------:R-:W0:Y:S02]  /*b280*/  F2F.F64.F32 R4, R4 ;  /* 0x0000000400047310 */ /* 0x000e240000201800 */
[----:B0-----:R-:W-:Y:S01]  /*b290*/  STG.E.128 desc[UR36][R2.64], R4 ;  /* 0x0000000402007986 */ /* 0x001fe2000c101d24 */
[----:B------:R-:W-:Y:S05]  /*b2a0*/  EXIT ;  /* 0x000000000000794d */ /* 0x000fea0003800000 */
.L_x_2853:
        /* <DEDUP_REMOVED lines=20> */
.L_x_2858:
[----:B------:R-:W-:Y:S05]  /*b3f0*/  BSYNC B0 ;  /* 0x0000000000007941 */ /* 0x000fea0003800000 */
.L_x_2857:
[----:B------:R-:W-:-:S05]  /*b400*/  LOP3.LUT R7, R0, R7, RZ, 0xfc, !PT ;  /* 0x0000000700077212 */ /* 0x000fca00078efcff */
[----:B------:R-:W-:Y:S01]  /*b410*/  STG.E.U8 desc[UR36][R2.64], R7 ;  /* 0x0000000702007986 */ /* 0x000fe2000c101124 */
[----:B------:R-:W-:Y:S05]  /*b420*/  EXIT ;  /* 0x000000000000794d */ /* 0x000fea0003800000 */
.L_x_2856:
        /* <DEDUP_REMOVED lines=12> */
.L_x_2860:
[----:B------:R-:W-:Y:S01]  /*b4f0*/  IMAD.MOV.U32 R0, RZ, RZ, 0x7f ;  /* 0x0000007fff007424 */ /* 0x000fe200078e00ff */
[----:B------:R-:W-:-:S04]  /*b500*/  ISETP.GT.U32.AND P0, PT, R4, 0x7f800000, PT ;  /* 0x7f8000000400780c */ /* 0x000fc80003f04070 */
[----:B------:R-:W-:-:S09]  /*b510*/  SEL R0, R0, 0x7c, P0 ;  /* 0x0000007c00007807 */ /* 0x000fd20000000000 */
.L_x_2861:
[----:B------:R-:W-:Y:S05]  /*b520*/  BSYNC B0 ;  /* 0x0000000000007941 */ /* 0x000fea0003800000 */
.L_x_2859:
[----:B------:R-:W-:-:S04]  /*b530*/  LOP3.LUT R24, R24, 0x80000000, RZ, 0xc0, !PT ;  /* 0x8000000018187812 */ /* 0x000fc800078ec0ff */
[----:B------:R-:W-:-:S04]  /*b540*/  SHF.R.U32.HI R5, RZ, 0x18, R24 ;  /* 0x00000018ff057819 */ /* 0x000fc80000011618 */
[----:B------:R-:W-:-:S05]  /*b550*/  LOP3.LUT R5, R0, R5, RZ, 0xfc, !PT ;  /* 0x0000000500057212 */ /* 0x000fca00078efcff */
[----:B------:R-:W-:Y:S01]  /*b560*/  STG.E.U8 desc[UR36][R2.64], R5 ;  /* 0x0000000502007986 */ /* 0x000fe2000c101124 */
[----:B------:R-:W-:Y:S05]  /*b570*/  EXIT ;  /* 0x000000000000794d */ /* 0x000fea0003800000 */
.L_x_2855:
[----:B------:R-:W-:-:S05]  /*b580*/  F2FP.BF16.F32.PACK_AB R24, RZ, R24 ;  /* 0x00000018ff18723e */ /* 0x000fca00000010ff */
[----:B------:R-:W-:Y:S01]  /*b590*/  STG.E.U16 desc[UR36][R2.64], R24 ;  /* 0x0000001802007986 */ /* 0x000fe2000c101524 */
[----:B------:R-:W-:Y:S05]  /*b5a0*/  EXIT ;  /* 0x000000000000794d */ /* 0x000fea0003800000 */
.L_x_2852:
        /* <DEDUP_REMOVED lines=11> */
.L_x_2864:
        /* <DEDUP_REMOVED lines=16> */
.L_x_2867:
[----:B------:R-:W-:-:S04]  /*b760*/  LOP3.LUT R24, R24, 0x80000000, RZ, 0xc0, !PT ;  /* 0x8000000018187812 */ /* 0x000fc800078ec0ff */
[----:B------:R-:W-:-:S04]  /*b770*/  SHF.R.U32.HI R5, RZ, 0x18, R24 ;  /* 0x00000018ff057819 */ /* 0x000fc80000011618 */
[----:B------:R-:W-:-:S04]  /*b780*/  LOP3.LUT R4, R4, R5, RZ, 0xfc, !PT ;  /* 0x0000000504047212 */ /* 0x000fc800078efcff */
[----:B------:R-:W-:-:S07]  /*b790*/  PRMT R0, R4, 0x7610, R0 ;  /* 0x0000761004007816 */ /* 0x000fce0000000000 */
.L_x_2866:
[----:B------:R-:W-:Y:S05]  /*b7a0*/  BSYNC B0 ;  /* 0x0000000000007941 */ /* 0x000fea0003800000 */
.L_x_2865:
[----:B------:R-:W-:Y:S01]  /*b7b0*/  STG.E.U8 desc[UR36][R2.64], R0 ;  /* 0x0000000002007986 */ /* 0x000fe2000c101124 */
[----:B------:R-:W-:Y:S05]  /*b7c0*/  EXIT ;  /* 0x000000000000794d */ /* 0x000fea0003800000 */
.L_x_2863:
        /* <DEDUP_REMOVED lines=16> */
.L_x_2870:
[----:B------:R-:W-:-:S04]  /*b8d0*/  LOP3.LUT R24, R24, 0x80000000, RZ, 0xc0, !PT ;  /* 0x8000000018187812 */ /* 0x000fc800078ec0ff */
[----:B------:R-:W-:-:S04]  /*b8e0*/  SHF.R.U32.HI R5, RZ, 0x18, R24 ;  /* 0x00000018ff057819 */ /* 0x000fc80000011618 */
[----:B------:R-:W-:-:S04]  /*b8f0*/  LOP3.LUT R4, R4, R5, RZ, 0xfc, !PT ;  /* 0x0000000504047212 */ /* 0x000fc800078efcff */
[----:B------:R-:W-:-:S07]  /*b900*/  PRMT R0, R4, 0x7610, R0 ;  /* 0x0000761004007816 */ /* 0x000fce0000000000 */
.L_x_2869:
[----:B------:R-:W-:Y:S05]  /*b910*/  BSYNC B0 ;  /* 0x0000000000007941 */ /* 0x000fea0003800000 */
.L_x_2868:
[----:B------:R-:W-:Y:S01]  /*b920*/  STG.E.U8 desc[UR36][R2.64], R0 ;  /* 0x0000000002007986 */ /* 0x000fe2000c101124 */
[----:B------:R-:W-:Y:S05]  /*b930*/  EXIT ;  /* 0x000000000000794d */ /* 0x000fea0003800000 */
.L_x_2862:
        /* <DEDUP_REMOVED lines=21> */
.L_x_2845:
        /* <DEDUP_REMOVED lines=15> */
[----:B-1-3--:R-:W-:Y:S05]  /*bb80*/  CALL.ABS.NOINC R2 ;  /* 0x0000000002007343 */ /* 0x00afea0003c00000 */
.L_x_2873:
[----:B------:R-:W-:Y:S05]  /*bb90*/  EXIT ;  /* 0x000000000000794d */ /* 0x000fea0003800000 */
.L_x_2872:
[----:B------:R-:W0:Y:S02]  /*bba0*/  F2I.U64.TRUNC R24, R24 ;  /* 0x0000001800187311 */ /* 0x000e24000020d800 */
[----:B0-----:R-:W-:Y:S01]  /*bbb0*/  STG.E.64 desc[UR36][R2.64], R24 ;  /* 0x0000001802007986 */ /* 0x001fe2000c101b24 */
[----:B------:R-:W-:Y:S05]  /*bbc0*/  EXIT ;  /* 0x000000000000794d */ /* 0x000fea0003800000 */
.L_x_2871:
[----:B------:R-:W0:Y:S02]  /*bbd0*/  F2I.FTZ.U32.TRUNC.NTZ R5, R24 ;  /* 0x0000001800057305 */ /* 0x000e24000021f000 */
[----:B0-----:R-:W-:Y:S01]  /*bbe0*/  STG.E desc[UR36][R2.64], R5 ;  /* 0x0000000502007986 */ /* 0x001fe2000c101924 */
[----:B------:R-:W-:Y:S05]  /*bbf0*/  EXIT ;  /* 0x000000000000794d */ /* 0x000fea0003800000 */
.L_x_2874:
        /* <DEDUP_REMOVED lines=16> */
.L_x_8589:


//--------------------- .text._ZN2at6native18elementwise_kernelILi128ELi2EZNS0_22gpu_kernel_impl_nocastIZZZNS0_61_GLOBAL__N__b29612f4_23_ActivationMishKernel_cu_f5210f67_354820mish_backward_kernelERNS_14TensorIteratorEENKUlvE_clEvENKUlvE0_clEvEUlffE_EEvRNS_18TensorIteratorBaseERKT_EUliE_EEviT1_ --------------------------
	.section	.text._ZN2at6native18elementwise_kernelILi128ELi2EZNS0_22gpu_kernel_impl_nocastIZZZNS0_61_GLOBAL__N__b29612f4_23_ActivationMishKernel_cu_f5210f67_354820mish_backward_kernelERNS_14TensorIteratorEENKUlvE_clEvENKUlvE0_clEvEUlffE_EEvRNS_18TensorIteratorBaseERKT_EUliE_EEviT1_,"ax",@progbits
	.align	128
        .global         _ZN2at6native18elementwise_kernelILi128ELi2EZNS0_22gpu_kernel_impl_nocastIZZZNS0_61_GLOBAL__N__b29612f4_23_ActivationMishKernel_cu_f5210f67_354820mish_backward_kernelERNS_14TensorIteratorEENKUlvE_clEvENKUlvE0_clEvEUlffE_EEvRNS_18TensorIteratorBaseERKT_EUliE_EEviT1_
        .type           _ZN2at6native18elementwise_kernelILi128ELi2EZNS0_22gpu_kernel_impl_nocastIZZZNS0_61_GLOBAL__N__b29612f4_23_ActivationMishKernel_cu_f5210f67_354820mish_backward_kernelERNS_14TensorIteratorEENKUlvE_clEvENKUlvE0_clEvEUlffE_EEvRNS_18TensorIteratorBaseERKT_EUliE_EEviT1_,@function
        .size           _ZN2at6native18elementwise_kernelILi128ELi2EZNS0_22gpu_kernel_impl_nocastIZZZNS0_61_GLOBAL__N__b29612f4_23_ActivationMishKernel_cu_f5210f67_354820mish_backward_kernelERNS_14TensorIteratorEENKUlvE_clEvENKUlvE0_clEvEUlffE_EEvRNS_18TensorIteratorBaseERKT_EUliE_EEviT1_,(.L_x_8590 - _ZN2at6native18elementwise_kernelILi128ELi2EZNS0_22gpu_kernel_impl_nocastIZZZNS0_61_GLOBAL__N__b29612f4_23_ActivationMishKernel_cu_f5210f67_354820mish_backward_kernelERNS_14TensorIteratorEENKUlvE_clEvENKUlvE0_clEvEUlffE_EEvRNS_18TensorIteratorBaseERKT_EUliE_EEviT1_)
        .other          _ZN2at6native18elementwise_kernelILi128ELi2EZNS0_22gpu_kernel_impl_nocastIZZZNS0_61_GLOBAL__N__b29612f4_23_ActivationMishKernel_cu_f5210f67_354820mish_backward_kernelERNS_14TensorIteratorEENKUlvE_clEvENKUlvE0_clEvEUlffE_EEvRNS_18TensorIteratorBaseERKT_EUliE_EEviT1_,@"STO_CUDA_ENTRY STV_DEFAULT"
_ZN2at6native18elementwise_kernelILi128ELi2EZNS0_22gpu_kernel_impl_nocastIZZZNS0_61_GLOBAL__N__b29612f4_23_ActivationMishKernel_cu_f5210f67_354820mish_backward_kernelERNS_14TensorIteratorEENKUlvE_clEvENKUlvE0_clEvEUlffE_EEvRNS_18TensorIteratorBaseERKT_EUliE_EEviT1_:
.text._ZN2at6native18elementwise_kernelILi128ELi2EZNS0_22gpu_kernel_impl_nocastIZZZNS0_61_GLOBAL__N__b29612f4_23_ActivationMishKernel_cu_f5210f67_354820mish_backward_kernelERNS_14TensorIteratorEENKUlvE_clEvENKUlvE0_clEvEUlffE_EEvRNS_18TensorIteratorBaseERKT_EUliE_EEviT1_:
[----:B------:R-:W-:Y:S01]  /*0000*/  LDC R1, c[0x0][0x28] ;  /* 0x00000a00ff017b82 */ /* 0x000fe20000000800 */
[----:B------:R-:W0:Y:S01]  /*0010*/  S2R R0, SR_CTAID.X ;  /* 0x0000000000007919 */ /* 0x000e220000002500 */
[----:B------:R-:W-:Y:S01]  /*0020*/  ULDC UR6, c[0x0][0x210] ;  /* 0x0000840000067ab9 */ /* 0x000fe20000000800 */
[----:B------:R-:W-:Y:S01]  /*0030*/  ULDC.64 UR4, c[0x0][0x208] ;  /* 0x0000820000047ab9 */ /* 0x000fe20000000a00 */
[----:B------:R-:W-:Y:S01]  /*0040*/  BSSY B0, `(.L_x_2875) ;  /* 0x00001a1000007945 */ /* 0x000fe20003800000 */
[----:B------:R-:W0:Y:S02]  /*0050*/  S2R R3, SR_TID.X ;  /* 0x0000000000037919 */ /* 0x000e240000002100 */
[----:B0-----:R-:W-:-:S04]  /*0060*/  LEA R0, R0, R3, 0x8 ;  /* 0x0000000300007211 */ /* 0x001fc800078e40ff */
[----:B------:R-:W-:Y:S02]  /*0070*/  ISETP.GE.AND P0, PT, R0, UR6, PT ;  /* 0x0000000600007c0c */ /* 0x000fe4000bf06270 */
[----:B------:R-:W-:-:S11]  /*0080*/  MOV R11, R0 ;  /* 0x00000000000b7202 */ /* 0x000fd60000000f00 */
[----:B------:R-:W-:Y:S05]  /*0090*/  @P0 BRA `(.L_x_2876) ;  /* 0x00000018006c0947 */ /* 0x000fea0003800000 */
[----:B------:R-:W0:Y:S01]  /*00a0*/  LDC R5, c[0x0][0x218] ;  /* 0x00008600ff057b82 */ /* 0x000e220000000800 */
[----:B------:R-:W-:Y:S01]  /*00b0*/  HFMA2.MMA R4, -RZ, RZ, 0, 0 ;  /* 0x00000000ff047435 */ /* 0x000fe200000001ff */
[----:B------:R-:W-:Y:S02]  /*00c0*/  CS2R R2, SRZ ;  /* 0x0000000000027805 */ /* 0x000fe4000001ff00 */
        /* <DEDUP_REMOVED lines=27> */
[C---:B------:R-:W-:Y:S02]  /*0280*/  IMAD R3, R8.reuse, UR10, RZ ;  /* 0x0000000a08037c24 */ /* 0x040fe4000f8e02ff */
[C---:B------:R-:W-:Y:S02]  /*0290*/  IMAD R2, R8.reuse, UR12, RZ ;  /* 0x0000000c08027c24 */ /* 0x040fe4000f8e02ff */
[----:B------:R-:W-:Y:S02]  /*02a0*/  IMAD R4, R8, UR13, RZ ;  /* 0x0000000d08047c24 */ /* 0x000fe4000f8e02ff */
        /* <DEDUP_REMOVED lines=323> */
.L_x_2877:
[----:B------:R-:W-:Y:S02]  /*16e0*/  ULDC.64 UR8, c[0x0][0x488] ;  /* 0x0001220000087ab9 */ /* 0x000fe40000000a00 */
[----:B------:R-:W-:-:S04]  /*16f0*/  IADD3 R8, P0, R4, UR8, RZ ;  /* 0x0000000804087c10 */ /* 0x000fc8000ff1e0ff */
[----:B------:R-:W-:Y:S01]  /*1700*/  IADD3.X R9, RZ, UR9, RZ, P0, !PT ;  /* 0x00000009ff097c10 */ /* 0x000fe200087fe4ff */
[----:B------:R-:W-:-:S04]  /*1710*/  ULDC.64 UR8, c[0x0][0x480] ;  /* 0x0001200000087ab9 */ /* 0x000fc80000000a00 */
[----:B------:R-:W2:Y:S01]  /*1720*/  LDG.E R4, desc[UR4][R8.64] ;  /* 0x0000000408047981 */ /* 0x000ea2000c1e1900 */
[----:B------:R-:W-:Y:S02]  /*1730*/  MOV R12, 0x3e800000 ;  /* 0x3e800000000c7802 */ /* 0x000fe40000000f00 */
[----:B------:R-:W-:Y:S02]  /*1740*/  IADD3 R6, P0, R2, UR8, RZ ;  /* 0x0000000802067c10 */ /* 0x000fe4000ff1e0ff */
[----:B------:R-:W-:Y:S02]  /*1750*/  MOV R11, 0x3d39bf78 ;  /* 0x3d39bf78000b7802 */ /* 0x000fe40000000f00 */
[----:B------:R-:W-:Y:S01]  /*1760*/  IADD3.X R7, RZ, UR9, RZ, P0, !PT ;  /* 0x00000009ff077c10 */ /* 0x000fe200087fe4ff */
[----:B------:R-:W-:-:S04]  /*1770*/  ULDC.64 UR8, c[0x0][0x478] ;  /* 0x00011e0000087ab9 */ /* 0x000fc80000000a00 */
[----:B------:R0:W5:Y:S01]  /*1780*/  LDG.E R2, desc[UR4][R6.64] ;  /* 0x0000000406027981 */ /* 0x000162000c1e1900 */
[----:B------:R-:W-:Y:S01]  /*1790*/  BSSY B1, `(.L_x_2878) ;  /* 0x0000024000017945 */ /* 0x000fe20003800000 */
[C---:B--2---:R-:W-:Y:S01]  /*17a0*/  FMUL.FTZ R5, R4.reuse, 1.4426950216293334961 ;  /* 0x3fb8aa3b04057820 */ /* 0x044fe20000410000 */
[----:B0-----:R-:W-:-:S05]  /*17b0*/  FMUL.FTZ R6, R4, -1.4426950216293334961 ;  /* 0xbfb8aa3b04067820 */ /* 0x001fca0000410000 */
        /* <DEDUP_REMOVED lines=26> */
[----:B------:R-:W-:Y:S01]  /*1960*/  IADD3.X R7, RZ, UR9, RZ, P1, !PT ;  /* 0x00000009ff077c10 */ /* 0x000fe20008ffe4ff */
[----:B0-----:R-:W-:Y:S06]  /*1970*/  @!P0 BRA `(.L_x_2879) ;  /* 0x0000000000148947 */ /* 0x001fec0003800000 */
[C---:B------:R-:W-:Y:S02]  /*1980*/  ISETP.GE.AND P0, PT, R5.reuse, -0x407fffff, PT ;  /* 0xbf8000010500780c */ /* 0x040fe40003f06270 */
[----:B------:R-:W-:-:S11]  /*1990*/  FSETP.NEU.FTZ.AND P1, PT, R5, RZ, PT ;  /* 0x000000ff0500720b */ /* 0x000fd60003f3d000 */
[----:B------:R-:W-:-:S05]  /*19a0*/  @P0 MOV R8, 0x7f800000 ;  /* 0x7f80000000080802 */ /* 0x000fca0000000f00 */
[----:B------:R-:W-:-:S05]  /*19b0*/  @P0 FFMA.FTZ R10, R5, R8, +INF ;  /* 0x7f800000050a0423 */ /* 0x000fca0000010008 */
[----:B------:R-:W-:-:S07]  /*19c0*/  FSEL R10, R10, -RZ, P1 ;  /* 0x800000ff0a0a7208 */ /* 0x000fce0000800000 */
.L_x_2879:
[----:B------:R-:W-:Y:S05]  /*19d0*/  BSYNC B1 ;  /* 0x0000000000017941 */ /* 0x000fea0003800000 */
.L_x_2878:
[----:B------:R-:W0:Y:S01]  /*19e0*/  MUFU.TANH R10, R10 ;  /* 0x0000000a000a7308 */ /* 0x000e220000002400 */
[----:B------:R-:W-:Y:S01]  /*19f0*/  FMUL.FTZ R9, R4, R9 ;  /* 0x0000000904097220 */ /* 0x000fe20000410000 */
[----:B------:R-:W-:Y:S01]  /*1a00*/  IADD3 R11, R0, 0x80, RZ ;  /* 0x00000080000b7810 */ /* 0x000fe20007ffe0ff */
[----:B0-----:R-:W-:-:S04]  /*1a10*/  FFMA.FTZ R3, -R10, R10, 1 ;  /* 0x3f8000000a037423 */ /* 0x001fc8000001010a */
[----:B------:R-:W-:-:S04]  /*1a20*/  FFMA.FTZ R3, R3, R9, R10 ;  /* 0x0000000903037223 */ /* 0x000fc8000001000a */
[----:B-----5:R-:W-:-:S05]  /*1a30*/  FMUL.FTZ R3, R2, R3 ;  /* 0x0000000302037220 */ /* 0x020fca0000410000 */
[----:B------:R0:W-:Y:S02]  /*1a40*/  STG.E desc[UR4][R6.64], R3 ;  /* 0x0000000306007986 */ /* 0x0001e4000c101904 */
.L_x_2876:
[----:B------:R-:W-:Y:S05]  /*1a50*/  BSYNC B0 ;  /* 0x0000000000007941 */ /* 0x000fea0003800000 */
.L_x_2875:
[----:B------:R-:W-:-:S13]  /*1a60*/  ISETP.GE.AND P0, PT, R11, UR6, PT ;  /* 0x000000060b007c0c */ /* 0x000fda000bf06270 */
[----:B------:R-:W-:Y:S05]  /*1a70*/  @P0 EXIT ;  /* 0x000000000000094d */ /* 0x000fea0003800000 */
[----:B------:R-:W1:Y:S01]  /*1a80*/  LDC R8, c[0x0][0x218] ;  /* 0x00008600ff087b82 */ /* 0x000e620000000800 */
[----:B------:R-:W-:Y:S01]  /*1a90*/  HFMA2.MMA R0, -RZ, RZ, 0, 0 ;  /* 0x00000000ff007435 */ /* 0x000fe200000001ff */
[----:B0-----:R-:W-:Y:S02]  /*1aa0*/  CS2R R2, SRZ ;  /* 0x0000000000027805 */ /* 0x001fe4000001ff00 */
[----:B-1----:R-:W-:-:S13]  /*1ab0*/  ISETP.NE.AND P0, PT, R8, RZ, PT ;  /* 0x000000ff0800720c */ /* 0x002fda0003f05270 */
[----:B------:R-:W-:Y:S05]  /*1ac0*/  @!P0 BRA `(.L_x_2880) ;  /* 0x0000001400708947 */ /* 0x000fea0003800000 */
[----:B------:R-:W-:Y:S01]  /*1ad0*/  MOV R2, RZ ;  /* 0x000000ff00027202 */ /* 0x000fe20000000f00 */
[----:B------:R-:W-:Y:S01]  /*1ae0*/  ULDC.64 UR6, c[0x0][0x220] ;  /* 0x0000880000067ab9 */ /* 0x000fe20000000a00 */
[----:B------:R-:W-:Y:S01]  /*1af0*/  MOV R3, R11 ;  /* 0x0000000b00037202 */ /* 0x000fe20000000f00 */
[----:B------:R-:W-:Y:S01]  /*1b00*/  ULDC UR8, c[0x0][0x350] ;  /* 0x0000d40000087ab9 */ /* 0x000fe20000000800 */
[----:B------:R-:W-:Y:S01]  /*1b10*/  ISETP.NE.AND P0, PT, R8, 0x1, PT ;  /* 0x000000010800780c */ /* 0x000fe20003f05270 */
        /* <DEDUP_REMOVED lines=326> */
[----:B------:R-:W-:-:S03]  /*2f80*/  @P0 MOV R8, RZ ;  /* 0x000000ff00080202 */ /* 0x000fc60000000f00 */
[----:B------:R-:W1:Y:S08]  /*2f90*/  @P0 LDC R13, c[0x0][0x33c] ;  /* 0x0000cf00ff0d0b82 */ /* 0x000e700000000800 */
[----:B------:R-:W2:Y:S08]  /*2fa0*/  @P0 LDC.64 R6, c[0x0][0x468] ;  /* 0x00011a00ff060b82 */ /* 0x000eb00000000a00 */
[----:B------:R-:W3:Y:S01]  /*2fb0*/  @P0 LDC R12, c[0x0][0x470] ;  /* 0x00011c00ff0c0b82 */ /* 0x000ee20000000800 */
[----:B0-----:R-:W-:-:S05]  /*2fc0*/  @P0 IMAD.HI.U32 R4, R9, R10, R8 ;  /* 0x0000000a09040227 */ /* 0x001fca00078e0008 */
[----:B------:R-:W-:Y:S02]  /*2fd0*/  @P0 SHF.R.U32.HI R4, RZ, R11, R4 ;  /* 0x0000000bff040219 */ /* 0x000fe40000011604 */
[----:B------:R-:W-:Y:S02]  /*2fe0*/  IADD3 R11, -R9, RZ, RZ ;  /* 0x000000ff090b7210 */ /* 0x000fe40007ffe1ff */
[----:B------:R-:W-:-:S03]  /*2ff0*/  @P0 IADD3 R8, -R4, RZ, RZ ;  /* 0x000000ff04080210 */ /* 0x000fc60007ffe1ff */
[----:B------:R-:W-:Y:S01]  /*3000*/  IMAD R5, R11, UR8, R5 ;  /* 0x000000080b057c24 */ /* 0x000fe2000f8e0205 */
[----:B------:R-:W-:Y:S01]  /*3010*/  ULDC.64 UR8, c[0x0][0x460] ;  /* 0x0001180000087ab9 */ /* 0x000fe20000000a00 */
[----:B-1----:R-:W-:Y:S02]  /*3020*/  @P0 IMAD R9, R13, R8, R9 ;  /* 0x000000080d090224 */ /* 0x002fe400078e0209 */
[C---:B------:R-:W-:Y:S02]  /*3030*/  IMAD R3, R5.reuse, UR6, R3 ;  /* 0x0000000605037c24 */ /* 0x040fe4000f8e0203 */
[C---:B------:R-:W-:Y:S02]  /*3040*/  IMAD R0, R5.reuse, UR8, R0 ;  /* 0x0000000805007c24 */ /* 0x040fe4000f8e0200 */
[----:B------:R-:W-:Y:S02]  /*3050*/  IMAD R2, R5, UR9, R2 ;  /* 0x0000000905027c24 */ /* 0x000fe4000f8e0202 */
[----:B--2---:R-:W-:-:S02]  /*3060*/  @P0 IMAD R3, R9, R6, R3 ;  /* 0x0000000609030224 */ /* 0x004fc400078e0203 */
[C---:B------:R-:W-:Y:S02]  /*3070*/  @P0 IMAD R0, R9.reuse, R7, R0 ;  /* 0x0000000709000224 */ /* 0x040fe400078e0200 */
[----:B---3--:R-:W-:-:S07]  /*3080*/  @P0 IMAD R2, R9, R12, R2 ;  /* 0x0000000c09020224 */ /* 0x008fce00078e0202 */
.L_x_2880:
        /* <DEDUP_REMOVED lines=47> */
.L_x_2882:
[----:B------:R-:W-:Y:S05]  /*3380*/  BSYNC B0 ;  /* 0x0000000000007941 */ /* 0x000fea0003800000 */
.L_x_2881:
[----:B------:R-:W0:Y:S01]  /*3390*/  MUFU.TANH R5, R5 ;  /* 0x0000000500057308 */ /* 0x000e220000002400 */
[----:B------:R-:W-:Y:S01]  /*33a0*/  FMUL.FTZ R9, R2, R9 ;  /* 0x0000000902097220 */ /* 0x000fe20000410000 */
[----:B0-----:R-:W-:-:S04]  /*33b0*/  FFMA.FTZ R2, -R5, R5, 1 ;  /* 0x3f80000005027423 */ /* 0x001fc80000010105 */
[----:B------:R-:W-:-:S04]  /*33c0*/  FFMA.FTZ R9, R2, R9, R5 ;  /* 0x0000000902097223 */ /* 0x000fc80000010005 */
[----:B-----5:R-:W-:-:S05]  /*33d0*/  FMUL.FTZ R9, R0, R9 ;  /* 0x0000000900097220 */ /* 0x020fca0000410000 */
[----:B------:R-:W-:Y:S01]  /*33e0*/  STG.E desc[UR4][R6.64], R9 ;  /* 0x0000000906007986 */ /* 0x000fe2000c101904 */
[----:B------:R-:W-:Y:S05]  /*33f0*/  EXIT ;  /* 0x000000000000794d */ /* 0x000fea0003800000 */
.L_x_2883:
        /* <DEDUP_REMOVED lines=16> */
.L_x_8590:


//--------------------- .text._ZN2at6native27unrolled_elementwise_kernelIZZZNS0_61_GLOBAL__N__b29612f4_23_ActivationMishKernel_cu_f5210f67_354820mish_backward_kernelERNS_14TensorIteratorEENKUlvE_clEvENKUlvE0_clEvEUlffE_St5arrayIPcLm3EELi4E23TrivialOffsetCalculatorILi2EjESB_ILi1EjENS0_6memory15LoadWithoutCastENSE_16StoreWithoutCastEEEviT_T0_T2_T3_T4_T5_ --------------------------
	.section	.text._ZN2at6native27unrolled_elementwise_kernelIZZZNS0_61_GLOBAL__N__b29612f4_23_ActivationMishKernel_cu_f5210f67_354820mish_backward_kernelERNS_14TensorIteratorEENKUlvE_clEvENKUlvE0_clEvEUlffE_St5arrayIPcLm3EELi4E23TrivialOffsetCalculatorILi2EjESB_ILi1EjENS0_6memory15LoadWithoutCastENSE_16StoreWithoutCastEEEviT_T0_T2_T3_T4_T5_,"ax",@progbits
	.align	128
        .global         _ZN2at6native27unrolled_elementwise_kernelIZZZNS0_61_GLOBAL__N__b29612f4_23_ActivationMishKernel_cu_f5210f67_354820mish_backward_kernelERNS_14TensorIteratorEENKUlvE_clEvENKUlvE0_clEvEUlffE_St5arrayIPcLm3EELi4E23TrivialOffsetCalculatorILi2EjESB_ILi1EjENS0_6memory15LoadWithoutCastENSE_16StoreWithoutCastEEEviT_T0_T2_T3_T4_T5_
        .type           _ZN2at6native27unrolled_elementwise_kernelIZZZNS0_61_GLOBAL__N__b29612f4_23_ActivationMishKernel_cu_f5210f67_354820mish_backward_kernelERNS_14TensorIteratorEENKUlvE_clEvENKUlvE0_clEvEUlffE_St5arrayIPcLm3EELi4E23TrivialOffsetCalculatorILi2EjESB_ILi1EjENS0_6memory15LoadWithoutCastENSE_16StoreWithoutCastEEEviT_T0_T2_T3_T4_T5_,@function
        .size           _ZN2at6native27unrolled_elementwise_kernelIZZZNS0_61_GLOBAL__N__b29612f4_23_ActivationMishKernel_cu_f5210f67_354820mish_backward_kernelERNS_14TensorIteratorEENKUlvE_clEvENKUlvE0_clEvEUlffE_St5arrayIPcLm3EELi4E23TrivialOffsetCalculatorILi2EjESB_ILi1EjENS0_6memory15LoadWithoutCastENSE_16StoreWithoutCastEEEviT_T0_T2_T3_T4_T5_,(.L_x_8591 - _ZN2at6native27unrolled_elementwise_kernelIZZZNS0_61_GLOBAL__N__b29612f4_23_ActivationMishKernel_cu_f5210f67_354820mish_backward_kernelERNS_14TensorIteratorEENKUlvE_clEvENKUlvE0_clEvEUlffE_St5arrayIPcLm3EELi4E23TrivialOffsetCalculatorILi2EjESB_ILi1EjENS0_6memory15LoadWithoutCastENSE_16StoreWithoutCastEEEviT_T0_T2_T3_T4_T5_)
        .other          _ZN2at6native27unrolled_elementwise_kernelIZZZNS0_61_GLOBAL__N__b29612f4_23_ActivationMishKernel_cu_f5210f67_354820mish_backward_kernelERNS_14TensorIteratorEENKUlvE_clEvENKUlvE0_clEvEUlffE_St5arrayIPcLm3EELi4E23TrivialOffsetCalculatorILi2EjESB_ILi1EjENS0_6memory15LoadWithoutCastENSE_16StoreWithoutCastEEEviT_T0_T2_T3_T4_T5_,@"STO_CUDA_ENTRY STV_DEFAULT"
_ZN2at6native27unrolled_elementwise_kernelIZZZNS0_61_GLOBAL__N__b29612f4_23_ActivationMishKernel_cu_f5210f67_354820mish_backward_kernelERNS_14TensorIteratorEENKUlvE_clEvENKUlvE0_clEvEUlffE_St5arrayIPcLm3EELi4E23TrivialOffsetCalculatorILi2EjESB_ILi1EjENS0_6memory15LoadWithoutCastENSE_16StoreWithoutCastEEEviT_T0_T2_T3_T4_T5_:
.text._ZN2at6native27unrolled_elementwise_kernelIZZZNS0_61_GLOBAL__N__b29612f4_23_ActivationMishKernel_cu_f5210f67_354820mish_backward_kernelERNS_14TensorIteratorEENKUlvE_clEvENKUlvE0_clEvEUlffE_St5arrayIPcLm3EELi4E23TrivialOffsetCalculatorILi2EjESB_ILi1EjENS0_6memory15LoadWithoutCastENSE_16StoreWithoutCastEEEviT_T0_T2_T3_T4_T5_:
[----:B------:R-:W-:Y:S01]  /*0000*/  LDC R1, c[0x0][0x28] ;  /* 0x00000a00ff017b82 */ /* 0x000fe20000000800 */
[----:B------:R-:W0:Y:S07]  /*0010*/  S2R R0, SR_CTAID.X ;  /* 0x0000000000007919 */ /* 0x000e2e0000002500 */
[----:B------:R-:W0:Y:S01]  /*0020*/  LDC R3, c[0x0][0x210] ;  /* 0x00008400ff037b82 */ /* 0x000e220000000800 */
[----:B------:R-:W-:Y:S01]  /*0030*/  HFMA2.MMA R22, -RZ, RZ, 0, 0 ;  /* 0x00000000ff167435 */ /* 0x000fe200000001ff */
[----:B------:R-:W-:Y:S01]  /*0040*/  ULDC.64 UR4, c[0x0][0x208] ;  /* 0x0000820000047ab9 */ /* 0x000fe20000000a00 */
[----:B------:R-:W1:Y:S01]  /*0050*/  S2R R19, SR_TID.X ;  /* 0x0000000000137919 */ /* 0x000e620000002100 */
        /* <DEDUP_REMOVED lines=13> */
[----:B------:R-:W0:Y:S02]  /*0130*/  @!P0 LDC.64 R10, c[0x0][0x228] ;  /* 0x00008a00ff0a8b82 */ /* 0x000e240000000a00 */
[----:B-1----:R-:W-:Y:S01]  /*0140*/  @!P2 IMAD.WIDE.U32 R14, R21, 0x4, R14 ;  /* 0x00000004150ea825 */ /* 0x002fe200078e000e */
[----:B------:R-:W-:-:S07]  /*0150*/  CS2R R20, SRZ ;  /* 0x0000000000147805 */ /* 0x000fce000001ff00 */
[C---:B------:R-:W-:Y:S01]  /*0160*/  @!P3 LEA R23, R0.reuse, R25, 0x9 ;  /* 0x000000190017b211 */ /* 0x040fe200078e48ff */
[----:B------:R-:W1:Y:S01]  /*0170*/  @!P3 LDC.64 R8, c[0x0][0x220] ;  /* 0x00008800ff08bb82 */ /* 0x000e620000000a00 */
[----:B------:R-:W-:Y:S01]  /*0180*/  @!P3 IADD3 R25, R25, 0x80, RZ ;  /* 0x000000801919b810 */ /* 0x000fe20007ffe0ff */
[----:B------:R3:W5:Y:S03]  /*0190*/  @!P2 LDG.E R20, desc[UR4][R12.64] ;  /* 0x000000040c14a981 */ /* 0x000766000c1e1900 */
[----:B------:R-:W-:Y:S01]  /*01a0*/  ISETP.GE.AND P1, PT, R25, R18, PT ;  /* 0x000000121900720c */ /* 0x000fe20003f26270 */
[----:B--2---:R-:W-:Y:S01]  /*01b0*/  @!P0 IMAD.WIDE.U32 R16, R27, 0x4, R16 ;  /* 0x000000041b108825 */ /* 0x004fe200078e0010 */
[----:B------:R2:W5:Y:S01]  /*01c0*/  @!P2 LDG.E R21, desc[UR4][R14.64] ;  /* 0x000000040e15a981 */ /* 0x000562000c1e1900 */
[----:B------:R-:W4:Y:S03]  /*01d0*/  @!P3 LDC.64 R6, c[0x0][0x228] ;  /* 0x00008a00ff06bb82 */ /* 0x000f260000000a00 */
[----:B------:R2:W5:Y:S07]  /*01e0*/  @!P0 LDG.E R22, desc[UR4][R16.64] ;  /* 0x0000000410168981 */ /* 0x00056e000c1e1900 */
[----:B------:R-:W2:Y:S08]  /*01f0*/  @!P1 LDC.64 R4, c[0x0][0x220] ;  /* 0x00008800ff049b82 */ /* 0x000eb00000000a00 */
[----:B------:R-:W2:Y:S01]  /*0200*/  @!P1 LDC.64 R2, c[0x0][0x228] ;  /* 0x00008a00ff029b82 */ /* 0x000ea20000000a00 */
[----:B------:R-:W-:Y:S01]  /*0210*/  @!P1 LEA R25, R0, R25, 0x9 ;  /* 0x0000001900199211 */ /* 0x000fe200078e48ff */
[----:B-1----:R-:W-:Y:S01]  /*0220*/  @!P3 IMAD.WIDE.U32 R8, R23, 0x4, R8 ;  /* 0x000000041708b825 */ /* 0x002fe200078e0008 */
[----:B---3--:R-:W-:-:S03]  /*0230*/  CS2R R12, SRZ ;  /* 0x00000000000c7805 */ /* 0x008fc6000001ff00 */
[----:B----4-:R-:W-:Y:S01]  /*0240*/  @!P3 IMAD.WIDE.U32 R6, R23, 0x4, R6 ;  /* 0x000000041706b825 */ /* 0x010fe200078e0006 */
[----:B------:R-:W-:-:S03]  /*0250*/  MOV R23, RZ ;  /* 0x000000ff00177202 */ /* 0x000fc60000000f00 */
[----:B0-----:R-:W-:-:S03]  /*0260*/  @!P0 IMAD.WIDE.U32 R10, R27, 0x4, R10 ;  /* 0x000000041b0a8825 */ /* 0x001fc600078e000a */
[----:B------:R0:W5:Y:S01]  /*0270*/  @!P3 LDG.E R23, desc[UR4][R8.64] ;  /* 0x000000040817b981 */ /* 0x000162000c1e1900 */
[----:B--2---:R-:W-:-:S05]  /*0280*/  @!P1 IMAD.WIDE.U32 R4, R25, 0x4, R4 ;  /* 0x0000000419049825 */ /* 0x004fca00078e0004 */
[----:B------:R0:W5:Y:S01]  /*0290*/  @!P1 LDG.E R13, desc[UR4][R4.64] ;  /* 0x00000004040d9981 */ /* 0x000162000c1e1900 */
[----:B------:R-:W-:Y:S01]  /*02a0*/  @!P1 IMAD.WIDE.U32 R2, R25, 0x4, R2 ;  /* 0x0000000419029825 */ /* 0x000fe200078e0002 */
[----:B------:R-:W-:-:S04]  /*02b0*/  CS2R R24, SRZ ;  /* 0x0000000000187805 */ /* 0x000fc8000001ff00 */
[----:B------:R0:W5:Y:S04]  /*02c0*/  @!P1 LDG.E R12, desc[UR4][R2.64] ;  /* 0x00000004020c9981 */ /* 0x000168000c1e1900 */
[----:B------:R0:W5:Y:S04]  /*02d0*/  @!P0 LDG.E R25, desc[UR4][R10.64] ;  /* 0x000000040a198981 */ /* 0x000168000c1e1900 */
[----:B------:R0:W5:Y:S01]  /*02e0*/  @!P3 LDG.E R24, desc[UR4][R6.64] ;  /* 0x000000040618b981 */ /* 0x000162000c1e1900 */
[----:B------:R-:W-:Y:S04]  /*02f0*/  BSSY B0, `(.L_x_2884) ;  /* 0x000002c000007945 */ /* 0x000fe80003800000 */
[----:B------:R-:W-:Y:S05]  /*0300*/  @P2 BRA `(.L_x_2885) ;  /* 0x0000000000a82947 */ /* 0x000fea0003800000 */
[----:B0----5:R-:W-:Y:S01]  /*0310*/  FMUL.FTZ R2, R21, 1.4426950216293334961 ;  /* 0x3fb8aa3b15027820 */ /* 0x021fe20000410000 */
[----:B------:R-:W-:Y:S01]  /*0320*/  MOV R6, 0x3e800000 ;  /* 0x3e80000000067802 */ /* 0x000fe20000000f00 */
[----:B------:R-:W-:Y:S01]  /*0330*/  BSSY B1, `(.L_x_2886) ;  /* 0x0000022000017945 */ /* 0x000fe20003800000 */
[----:B------:R-:W-:-:S03]  /*0340*/  MOV R7, 0x3d39bf78 ;  /* 0x3d39bf7800077802 */ /* 0x000fc60000000f00 */
        /* <DEDUP_REMOVED lines=32> */
.L_x_2887:
[----:B------:R-:W-:Y:S05]  /*0550*/  BSYNC B1 ;  /* 0x0000000000017941 */ /* 0x000fea0003800000 */
.L_x_2886:
[----:B------:R-:W0:Y:S01]  /*0560*/  MUFU.TANH R3, R3 ;  /* 0x0000000300037308 */ /* 0x000e220000002400 */
[----:B------:R-:W-:Y:S01]  /*0570*/  FMUL.FTZ R8, R8, R21 ;  /* 0x0000001508087220 */ /* 0x000fe20000410000 */
[----:B0-----:R-:W-:-:S04]  /*0580*/  FFMA.FTZ R2, -R3, R3, 1 ;  /* 0x3f80000003027423 */ /* 0x001fc80000010103 */
[----:B------:R-:W-:-:S04]  /*0590*/  FFMA.FTZ R5, R2, R8, R3 ;  /* 0x0000000802057223 */ /* 0x000fc80000010003 */
[----:B------:R-:W-:-:S07]  /*05a0*/  FMUL.FTZ R20, R5, R20 ;  /* 0x0000001405147220 */ /* 0x000fce0000410000 */
.L_x_2885:
[----:B------:R-:W-:Y:S05]  /*05b0*/  BSYNC B0 ;  /* 0x0000000000007941 */ /* 0x000fea0003800000 */
.L_x_2884:
[----:B0-----:R-:W-:Y:S01]  /*05c0*/  IADD3 R3, R19, 0x80, RZ ;  /* 0x0000008013037810 */ /* 0x001fe20007ffe0ff */
[----:B------:R-:W-:Y:S03]  /*05d0*/  BSSY B0, `(.L_x_2888) ;  /* 0x000002d000007945 */ /* 0x000fe60003800000 */
[----:B------:R-:W-:-:S13]  /*05e0*/  ISETP.GE.AND P0, PT, R3, R18, PT ;  /* 0x000000120300720c */ /* 0x000fda0003f06270 */
[----:B------:R-:W-:Y:S05]  /*05f0*/  @P0 BRA `(.L_x_2889) ;  /* 0x0000000000a80947 */ /* 0x000fea0003800000 */
[----:B-----5:R-:W-:Y:S01]  /*0600*/  FMUL.FTZ R2, R25, 1.4426950216293334961 ;  /* 0x3fb8aa3b19027820 */ /* 0x020fe20000410000 */
[----:B------:R-:W-:Y:S01]  /*0610*/  HFMA2.MMA R7, -RZ, RZ, 1.625, 0 ;  /* 0x3e800000ff077435 */ /* 0x000fe200000001ff */
[----:B------:R-:W-:Y:S01]  /*0620*/  MOV R9, 0x3d39bf78 ;  /* 0x3d39bf7800097802 */ /* 0x000fe20000000f00 */
[----:B------:R-:W-:Y:S03]  /*0630*/  BSSY B1, `(.L_x_2890) ;  /* 0x0000021000017945 */ /* 0x000fe60003800000 */
        /* <DEDUP_REMOVED lines=32> */
.L_x_2891:
[----:B------:R-:W-:Y:S05]  /*0840*/  BSYNC B1 ;  /* 0x0000000000017941 */ /* 0x000fea0003800000 */
.L_x_2890:
[----:B------:R-:W0:Y:S01]  /*0850*/  MUFU.TANH R4, R4 ;  /* 0x0000000400047308 */ /* 0x000e220000002400 */
[----:B------:R-:W-:Y:S01]  /*0860*/  FMUL.FTZ R8, R8, R25 ;  /* 0x0000001908087220 */ /* 0x000fe20000410000 */
[----:B0-----:R-:W-:-:S04]  /*0870*/  FFMA.FTZ R5, -R4, R4, 1 ;  /* 0x3f80000004057423 */ /* 0x001fc80000010104 */
[----:B------:R-:W-:-:S04]  /*0880*/  FFMA.FTZ R5, R5, R8, R4 ;  /* 0x0000000805057223 */ /* 0x000fc80000010004 */
[----:B------:R-:W-:-:S07]  /*0890*/  FMUL.FTZ R22, R5, R22 ;  /* 0x0000001605167220 */ /* 0x000fce0000410000 */
.L_x_2889:
[----:B------:R-:W-:Y:S05]  /*08a0*/  BSYNC B0 ;  /* 0x0000000000007941 */ /* 0x000fea0003800000 */
.L_x_2888:
[----:B------:R-:W-:Y:S01]  /*08b0*/  IADD3 R5, R19, 0x100, RZ ;  /* 0x0000010013057810 */ /* 0x000fe20007ffe0ff */
        /* <DEDUP_REMOVED lines=39> */
.L_x_2895:
[----:B------:R-:W-:Y:S05]  /*0b30*/  BSYNC B1 ;  /* 0x0000000000017941 */ /* 0x000fea0003800000 */
.L_x_2894:
[----:B------:R-:W0:Y:S01]  /*0b40*/  MUFU.TANH R4, R4 ;  /* 0x0000000400047308 */ /* 0x000e220000002400 */
[----:B------:R-:W-:Y:S01]  /*0b50*/  FMUL.FTZ R9, R9, R24 ;  /* 0x0000001809097220 */ /* 0x000fe20000410000 */
[----:B0-----:R-:W-:-:S04]  /*0b60*/  FFMA.FTZ R5, -R4, R4, 1 ;  /* 0x3f80000004057423 */ /* 0x001fc80000010104 */
[----:B------:R-:W-:-:S04]  /*0b70*/  FFMA.FTZ R2, R5, R9, R4 ;  /* 0x0000000905027223 */ /* 0x000fc80000010004 */
[----:B------:R-:W-:-:S07]  /*0b80*/  FMUL.FTZ R23, R2, R23 ;  /* 0x0000001702177220 */ /* 0x000fce0000410000 */
.L_x_2893:
[----:B------:R-:W-:Y:S05]  /*0b90*/  BSYNC B0 ;  /* 0x0000000000007941 */ /* 0x000fea0003800000 */
.L_x_2892:
        /* <DEDUP_REMOVED lines=40> */
.L_x_2899:
[----:B------:R-:W-:Y:S05]  /*0e20*/  BSYNC B1 ;  /* 0x0000000000017941 */ /* 0x000fea0003800000 */
.L_x_2898:
[----:B------:R-:W0:Y:S01]  /*0e30*/  MUFU.TANH R4, R4 ;  /* 0x0000000400047308 */ /* 0x000e220000002400 */
[----:B------:R-:W-:Y:S01]  /*0e40*/  FMUL.FTZ R9, R9, R12 ;  /* 0x0000000c09097220 */ /* 0x000fe20000410000 */
[----:B0-----:R-:W-:-:S04]  /*0e50*/  FFMA.FTZ R5, -R4, R4, 1 ;  /* 0x3f80000004057423 */ /* 0x001fc80000010104 */
[----:B------:R-:W-:-:S04]  /*0e60*/  FFMA.FTZ R2, R5, R9, R4 ;  /* 0x0000000905027223 */ /* 0x000fc80000010004 */
[----:B------:R-:W-:-:S07]  /*0e70*/  FMUL.FTZ R13, R2, R13 ;  /* 0x0000000d020d7220 */ /* 0x000fce0000410000 */
.L_x_2897:
[----:B------:R-:W-:Y:S05]  /*0e80*/  BSYNC B0 ;  /* 0x0000000000007941 */ /* 0x000fea0003800000 */
.L_x_2896:
        /* <DEDUP_REMOVED lines=8> */
[----:B-----5:R0:W-:Y:S01]  /*0f10*/  STG.E desc[UR4][R4.64], R20 ;  /* 0x0000001404007986 */ /* 0x0201e2000c101904 */
[----:B------:R-:W-:-:S13]  /*0f20*/  ISETP.GE.AND P0, PT, R19, R18, PT ;  /* 0x000000121300720c */ /* 0x000fda0003f06270 */
[----:B------:R-:W-:Y:S05]  /*0f30*/  @P0 BREAK B1 ;  /* 0x0000000000010942 */ /* 0x000fea0003800000 */
[----:B0-----:R-:W-:Y:S05]  /*0f40*/  @P0 BRA `(.L_x_2903) ;  /* 0x0000000000300947 */ /* 0x001fea0003800000 */
[----:B------:R-:W0:Y:S01]  /*0f50*/  LDC.64 R2, c[0x0][0x218] ;  /* 0x00008600ff027b82 */ /* 0x000e220000000a00 */
[----:B------:R-:W-:Y:S02]  /*0f60*/  LEA R5, R0, R19, 0x9 ;  /* 0x0000001300057211 */ /* 0x000fe400078e48ff */
[----:B------:R-:W-:-:S03]  /*0f70*/  IADD3 R19, R19, 0x80, RZ ;  /* 0x0000008013137810 */ /* 0x000fc60007ffe0ff */
[----:B0-----:R-:W-:-:S05]  /*0f80*/  IMAD.WIDE.U32 R2, R5, 0x4, R2 ;  /* 0x0000000405027825 */ /* 0x001fca00078e0002 */
[----:B------:R0:W-:Y:S02]  /*0f90*/  STG.E desc[UR4][R2.64], R22 ;  /* 0x0000001602007986 */ /* 0x0001e4000c101904 */
.L_x_2902:
[----:B------:R-:W-:Y:S05]  /*0fa0*/  BSYNC B1 ;  /* 0x0000000000017941 */ /* 0x000fea0003800000 */
.L_x_2901:
[----:B------:R-:W-:-:S13]  /*0fb0*/  ISETP.GE.AND P0, PT, R19, R18, PT ;  /* 0x000000121300720c */ /* 0x000fda0003f06270 */
[----:B0-----:R-:W0:Y:S01]  /*0fc0*/  @!P0 LDC.64 R2, c[0x0][0x218] ;  /* 0x00008600ff028b82 */ /* 0x001e220000000a00 */
[----:B------:R-:W-:Y:S02]  /*0fd0*/  @!P0 LEA R5, R0, R19, 0x9 ;  /* 0x0000001300058211 */ /* 0x000fe400078e48ff */
[----:B------:R-:W-:-:S03]  /*0fe0*/  @!P0 IADD3 R19, R19, 0x80, RZ ;  /* 0x0000008013138810 */ /* 0x000fc60007ffe0ff */
[----:B0-----:R-:W-:-:S05]  /*0ff0*/  @!P0 IMAD.WIDE.U32 R2, R5, 0x4, R2 ;  /* 0x0000000405028825 */ /* 0x001fca00078e0002 */
[----:B-----5:R0:W-:Y:S02]  /*1000*/  @!P0 STG.E desc[UR4][R2.64], R23 ;  /* 0x0000001702008986 */ /* 0x0201e4000c101904 */
.L_x_2903:
[----:B------:R-:W-:Y:S05]  /*1010*/  BSYNC B0 ;  /* 0x0000000000007941 */ /* 0x000fea0003800000 */
.L_x_2900:
[----:B------:R-:W-:Y:S05]  /*1020*/  WARPSYNC.ALL ;  /* 0x0000000000007948 */ /* 0x000fea0003800000 */
[----:B------:R-:W-:-:S13]  /*1030*/  ISETP.GE.AND P0, PT, R19, R18, PT ;  /* 0x000000121300720c */ /* 0x000fda0003f06270 */
[----:B------:R-:W-:Y:S05]  /*1040*/  @P0 EXIT ;  /* 0x000000000000094d */ /* 0x000fea0003800000 */
[----:B0-----:R-:W0:Y:S01]  /*1050*/  LDC.64 R2, c[0x0][0x218] ;  /* 0x00008600ff027b82 */ /* 0x001e220000000a00 */
[----:B------:R-:W-:-:S05]  /*1060*/  LEA R19, R0, R19, 0x9 ;  /* 0x0000001300137211 */ /* 0x000fca00078e48ff */
[----:B0-----:R-:W-:-:S05]  /*1070*/  IMAD.WIDE.U32 R2, R19, 0x4, R2 ;  /* 0x0000000413027825 */ /* 0x001fca00078e0002 */
[----:B------:R-:W-:Y:S01]  /*1080*/  STG.E desc[UR4][R2.64], R13 ;  /* 0x0000000d02007986 */ /* 0x000fe2000c101904 */
[----:B------:R-:W-:Y:S05]  /*1090*/  EXIT ;  /* 0x000000000000794d */ /* 0x000fea0003800000 */
.L_x_2904:
        /* <DEDUP_REMOVED lines=14> */
.L_x_8591:


//--------------------- .text._ZN2at6native29vectorized_elementwise_kernelILi2EZZZNS0_61_GLOBAL__N__b29612f4_23_ActivationMishKernel_cu_f5210f67_354820mish_backward_kernelERNS_14TensorIteratorEENKUlvE_clEvENKUlvE0_clEvEUlffE_St5arrayIPcLm3EEEEviT0_T1_ --------------------------
	.section	.text._ZN2at6native29vectorized_elementwise_kernelILi2EZZZNS0_61_GLOBAL__N__b29612f4_23_ActivationMishKernel_cu_f5210f67_354820mish_backward_kernelERNS_14TensorIteratorEENKUlvE_clEvENKUlvE0_clEvEUlffE_St5arrayIPcLm3EEEEviT0_T1_,"ax",@progbits
	.align	128
        .global         _ZN2at6native29vectorized_elementwise_kernelILi2EZZZNS0_61_GLOBAL__N__b29612f4_23_ActivationMishKernel_cu_f5210f67_354820mish_backward_kernelERNS_14TensorIteratorEENKUlvE_clEvENKUlvE0_clEvEUlffE_St5arrayIPcLm3EEEEviT0_T1_
        .type           _ZN2at6native29vectorized_elementwise_kernelILi2EZZZNS0_61_GLOBAL__N__b29612f4_23_ActivationMishKernel_cu_f5210f67_354820mish_backward_kernelERNS_14TensorIteratorEENKUlvE_clEvENKUlvE0_clEvEUlffE_St5arrayIPcLm3EEEEviT0_T1_,@function
        .size           _ZN2at6native29vectorized_elementwise_kernelILi2EZZZNS0_61_GLOBAL__N__b29612f4_23_ActivationMishKernel_cu_f5210f67_354820mish_backward_kernelERNS_14TensorIteratorEENKUlvE_clEvENKUlvE0_clEvEUlffE_St5arrayIPcLm3EEEEviT0_T1_,(.L_x_8592 - _ZN2at6native29vectorized_elementwise_kernelILi2EZZZNS0_61_GLOBAL__N__b29612f4_23_ActivationMishKernel_cu_f5210f67_354820mish_backward_kernelERNS_14TensorIteratorEENKUlvE_clEvENKUlvE0_clEvEUlffE_St5arrayIPcLm3EEEEviT0_T1_)
        .other          _ZN2at6native29vectorized_elementwise_kernelILi2EZZZNS0_61_GLOBAL__N__b29612f4_23_ActivationMishKernel_cu_f5210f67_354820mish_backward_kernelERNS_14TensorIteratorEENKUlvE_clEvENKUlvE0_clEvEUlffE_St5arrayIPcLm3EEEEviT0_T1_,@"STO_CUDA_ENTRY STV_DEFAULT"
_ZN2at6native29vectorized_elementwise_kernelILi2EZZZNS0_61_GLOBAL__N__b29612f4_23_ActivationMishKernel_cu_f5210f67_354820mish_backward_kernelERNS_14TensorIteratorEENKUlvE_clEvENKUlvE0_clEvEUlffE_St5arrayIPcLm3EEEEviT0_T1_:
.text._ZN2at6native29vectorized_elementwise_kernelILi2EZZZNS0_61_GLOBAL__N__b29612f4_23_ActivationMishKernel_cu_f5210f67_354820mish_backward_kernelERNS_14TensorIteratorEENKUlvE_clEvENKUlvE0_clEvEUlffE_St5arrayIPcLm3EEEEviT0_T1_:
        /* <DEDUP_REMOVED lines=13> */
[----:B------:R-:W2:Y:S01]  /*00d0*/  LDG.E.64 R20, desc[UR4][R26.64] ;  /* 0x000000041a147981 */ /* 0x000ea2000c1e1b00 */
[----:B------:R-:W-:-:S03]  /*00e0*/  HFMA2.MMA R19, -RZ, RZ, 1.625, 0 ;  /* 0x3e800000ff137435 */ /* 0x000fc600000001ff */
[----:B------:R-:W5:Y:S04]  /*00f0*/  LDG.E.64 R16, desc[UR4][R26.64+0x400] ;  /* 0x000400041a107981 */ /* 0x000f68000c1e1b00 */
[----:B------:R-:W5:Y:S04]  /*0100*/  LDG.E.64 R12, desc[UR4][R26.64+0x800] ;  /* 0x000800041a0c7981 */ /* 0x000f68000c1e1b00 */
[----:B------:R1:W5:Y:S01]  /*0110*/  LDG.E.64 R10, desc[UR4][R26.64+0xc00] ;  /* 0x000c00041a0a7981 */ /* 0x000362000c1e1b00 */
[----:B0-----:R-:W-:-:S04]  /*0120*/  IMAD.WIDE R2, R4, 0x4, R2 ;  /* 0x0000000404027825 */ /* 0x001fc800078e0202 */
[----:B------:R-:W-:-:S05]  /*0130*/  IMAD.WIDE.U32 R24, R0, 0x8, R2 ;  /* 0x0000000800187825 */ /* 0x000fca00078e0002 */
[----:B------:R-:W5:Y:S04]  /*0140*/  LDG.E.64 R14, desc[UR4][R24.64] ;  /* 0x00000004180e7981 */ /* 0x000f68000c1e1b00 */
[----:B------:R-:W5:Y:S04]  /*0150*/  LDG.E.64 R8, desc[UR4][R24.64+0x400] ;  /* 0x0004000418087981 */ /* 0x000f68000c1e1b00 */
[----:B------:R-:W5:Y:S04]  /*0160*/  LDG.E.64 R6, desc[UR4][R24.64+0x800] ;  /* 0x0008000418067981 */ /* 0x000f68000c1e1b00 */
[----:B------:R0:W5:Y:S01]  /*0170*/  LDG.E.64 R2, desc[UR4][R24.64+0xc00] ;  /* 0x000c000418027981 */ /* 0x000162000c1e1b00 */
[----:B------:R-:W-:Y:S01]  /*0180*/  BSSY B0, `(.L_x_2906) ;  /* 0x0000027000007945 */ /* 0x000fe20003800000 */
[----:B--2---:R-:W-:-:S06]  /*0190*/  FMUL.FTZ R22, R20, 1.4426950216293334961 ;  /* 0x3fb8aa3b14167820 */ /* 0x004fcc0000410000 */
[----:B------:R-:W2:Y:S02]  /*01a0*/  MUFU.EX2 R22, R22 ;  /* 0x0000001600167308 */ /* 0x000ea40000000800 */
[----:B--2---:R-:W-:-:S05]  /*01b0*/  FADD.FTZ.RZ R5, R22, 1 ;  /* 0x3f80000016057421 */ /* 0x004fca000001c000 */
[----:B------:R-:W-:-:S04]  /*01c0*/  IADD3 R5, R5, -0x3f400000, RZ ;  /* 0xc0c0000005057810 */ /* 0x000fc80007ffe0ff */
[----:B------:R-:W-:-:S04]  /*01d0*/  LOP3.LUT R23, R5, 0xff800000, RZ, 0xc0, !PT ;  /* 0xff80000005177812 */ /* 0x000fc800078ec0ff */
[----:B-1----:R-:W-:Y:S02]  /*01e0*/  IADD3 R26, -R23, 0x40800000, RZ ;  /* 0x40800000171a7810 */ /* 0x002fe40007ffe1ff */
[----:B------:R-:W-:-:S03]  /*01f0*/  IADD3 R18, R22, -R23, RZ ;  /* 0x8000001716127210 */ /* 0x000fc60007ffe0ff */
[----:B------:R-:W-:Y:S01]  /*0200*/  FFMA.FTZ R27, R26, R19, -1 ;  /* 0xbf8000001a1b7423 */ /* 0x000fe20000010013 */
[----:B------:R-:W-:-:S03]  /*0210*/  MOV R5, 0x3d39bf78 ;  /* 0x3d39bf7800057802 */ /* 0x000fc60000000f00 */
[----:B0-----:R-:W-:-:S04]  /*0220*/  FADD.FTZ R24, R18, R27 ;  /* 0x0000001b12187221 */ /* 0x001fc80000010000 */
[----:B------:R-:W-:-:S04]  /*0230*/  FFMA.FTZ R25, R24, -R5, 0.10546888411045074463 ;  /* 0x3dd8001218197423 */ /* 0x000fc80000010805 */
[----:B------:R-:W-:-:S04]  /*0240*/  FFMA.FTZ R25, R24, R25, -0.13229703903198242188 ;  /* 0xbe0778e018197423 */ /* 0x000fc80000010019 */
[----:B------:R-:W-:-:S04]  /*0250*/  FFMA.FTZ R25, R24, R25, 0.14491446316242218018 ;  /* 0x3e14647518197423 */ /* 0x000fc80000010019 */
[----:B------:R-:W-:Y:S01]  /*0260*/  FFMA.FTZ R25, R24, R25, -0.16641564667224884033 ;  /* 0xbe2a68dd18197423 */ /* 0x000fe20000010019 */
[----:B------:R-:W-:-:S03]  /*0270*/  FMUL.FTZ R26, R20, -1.4426950216293334961 ;  /* 0xbfb8aa3b141a7820 */ /* 0x000fc60000410000 */
[C---:B------:R-:W-:Y:S02]  /*0280*/  FFMA.FTZ R27, R24.reuse, R25, 0.19988867640495300293 ;  /* 0x3e4caf9e181b7423 */ /* 0x040fe40000010019 */
[----:B------:R-:W0:Y:S02]  /*0290*/  MUFU.EX2 R25, R26 ;  /* 0x0000001a00197308 */ /* 0x000e240000000800 */
[----:B------:R-:W-:Y:S01]  /*02a0*/  FFMA.FTZ R27, R24, R27, -0.25000196695327758789 ;  /* 0xbe800042181b7423 */ /* 0x000fe2000001001b */
[----:B------:R-:W-:-:S03]  /*02b0*/  FMUL.FTZ R18, R21, 1.4426950216293334961 ;  /* 0x3fb8aa3b15127820 */ /* 0x000fc60000410000 */
[----:B------:R-:W-:-:S04]  /*02c0*/  FFMA.FTZ R27, R24, R27, 0.33333510160446166992 ;  /* 0x3eaaaae6181b7423 */ /* 0x000fc8000001001b */
[C---:B------:R-:W-:Y:S01]  /*02d0*/  FFMA.FTZ R27, R24.reuse, R27, -0.5 ;  /* 0xbf000000181b7423 */ /* 0x040fe2000001001b */
[----:B------:R-:W1:Y:S03]  /*02e0*/  MUFU.EX2 R18, R18 ;  /* 0x0000001200127308 */ /* 0x000e660000000800 */
[----:B------:R-:W-:Y:S01]  /*02f0*/  FMUL.FTZ R27, R24, R27 ;  /* 0x0000001b181b7220 */ /* 0x000fe20000410000 */
[----:B------:R-:W-:-:S03]  /*0300*/  ISETP.GE.U32.AND P0, PT, R22, 0x7f800000, PT ;  /* 0x7f8000001600780c */ /* 0x000fc60003f06070 */
[----:B------:R-:W-:Y:S01]  /*0310*/  FFMA.FTZ R24, R24, R27, R24 ;  /* 0x0000001b18187223 */ /* 0x000fe20000010018 */
[----:B0-----:R-:W-:Y:S01]  /*0320*/  FADD.FTZ R27, R25, 1 ;  /* 0x3f800000191b7421 */ /* 0x001fe20000010000 */
[----:B------:R-:W-:-:S03]  /*0330*/  I2FP.F32.S32 R25, R23 ;  /* 0x0000001700197245 */ /* 0x000fc60000201400 */
[----:B------:R0:W2:Y:S02]  /*0340*/  MUFU.RCP R23, R27 ;  /* 0x0000001b00177308 */ /* 0x0000a40000001000 */
[----:B------:R-:W-:Y:S01]  /*0350*/  FMUL.FTZ R25, R25, 1.1920928955078125e-07 ;  /* 0x3400000019197820 */ /* 0x000fe20000410000 */
[----:B-1----:R-:W-:-:S03]  /*0360*/  FADD.FTZ.RZ R28, R18, 1 ;  /* 0x3f800000121c7421 */ /* 0x002fc6000001c000 */
[----:B------:R-:W-:Y:S02]  /*0370*/  FFMA.FTZ R26, R25, 0.69314718246459960938, R24 ;  /* 0x3f317218191a7823 */ /* 0x000fe40000010018 */
[----:B------:R-:W-:Y:S01]  /*0380*/  IADD3 R25, R28, -0x3f400000, RZ ;  /* 0xc0c000001c197810 */ /* 0x000fe20007ffe0ff */
[----:B0-----:R-:W-:Y:S06]  /*0390*/  @!P0 BRA `(.L_x_2907) ;  /* 0x0000000000148947 */ /* 0x001fec0003800000 */
[----:B------:R-:W-:-:S13]  /*03a0*/  ISETP.GE.AND P0, PT, R22, -0x407fffff, PT ;  /* 0xbf8000011600780c */ /* 0x000fda0003f06270 */
[----:B------:R-:W-:-:S05]  /*03b0*/  @P0 MOV R27, 0x7f800000 ;  /* 0x7f800000001b0802 */ /* 0x000fca0000000f00 */
[C---:B------:R-:W-:Y:S01]  /*03c0*/  @P0 FFMA.FTZ R26, R22.reuse, R27, +INF ;  /* 0x7f800000161a0423 */ /* 0x040fe2000001001b */
[----:B------:R-:W-:-:S04]  /*03d0*/  FSETP.NEU.FTZ.AND P0, PT, R22, RZ, PT ;  /* 0x000000ff1600720b */ /* 0x000fc80003f1d000 */
[----:B------:R-:W-:-:S09]  /*03e0*/  FSEL R26, R26, -RZ, P0 ;  /* 0x800000ff1a1a7208 */ /* 0x000fd20000000000 */
.L_x_2907:
[----:B------:R-:W-:Y:S05]  /*03f0*/  BSYNC B0 ;  /* 0x0000000000007941 */ /* 0x000fea0003800000 */
.L_x_2906:
[----:B------:R-:W-:Y:S01]  /*0400*/  LOP3.LUT R25, R25, 0xff800000, RZ, 0xc0, !PT ;  /* 0xff80000019197812 */ /* 0x000fe200078ec0ff */
[----:B------:R0:W1:Y:S01]  /*0410*/  MUFU.TANH R22, R26 ;  /* 0x0000001a00167308 */ /* 0x0000620000002400 */
[----:B--2---:R-:W-:Y:S01]  /*0420*/  FMUL.FTZ R20, R20, R23 ;  /* 0x0000001714147220 */ /* 0x004fe20000410000 */
[----:B------:R-:W-:Y:S01]  /*0430*/  ISETP.GE.U32.AND P0, PT, R18, 0x7f800000, PT ;  /* 0x7f8000001200780c */ /* 0x000fe20003f06070 */
[----:B------:R-:W-:Y:S01]  /*0440*/  BSSY B0, `(.L_x_2908) ;  /* 0x0000022000007945 */ /* 0x000fe20003800000 */
[----:B------:R-:W-:-:S05]  /*0450*/  IADD3 R24, -R25, 0x40800000, RZ ;  /* 0x4080000019187810 */ /* 0x000fca0007ffe1ff */
[----:B------:R-:W-:Y:S01]  /*0460*/  FFMA.FTZ R27, R24, R19, -1 ;  /* 0xbf800000181b7423 */ /* 0x000fe20000010013 */
[-C--:B------:R-:W-:Y:S01]  /*0470*/  IADD3 R24, R18, -R25.reuse, RZ ;  /* 0x8000001912187210 */ /* 0x080fe20007ffe0ff */
[----:B0-----:R-:W-:Y:S01]  /*0480*/  FMUL.FTZ R26, R21, -1.4426950216293334961 ;  /* 0xbfb8aa3b151a7820 */ /* 0x001fe20000410000 */
[----:B------:R-:W-:-:S03]  /*0490*/  I2FP.F32.S32 R25, R25 ;  /* 0x0000001900197245 */ /* 0x000fc60000201400 */
[----:B------:R-:W-:Y:S01]  /*04a0*/  FADD.FTZ R24, R24, R27 ;  /* 0x0000001b18187221 */ /* 0x000fe20000010000 */
[----:B-1----:R-:W-:Y:S01]  /*04b0*/  FFMA.FTZ R23, -R22, R22, 1 ;  /* 0x3f80000016177423 */ /* 0x002fe20000010116 */
[----:B------:R-:W-:Y:S02]  /*04c0*/  FMUL.FTZ R25, R25, 1.1920928955078125e-07 ;  /* 0x3400000019197820 */ /* 0x000fe40000410000 */
[----:B------:R-:W-:Y:S01]  /*04d0*/  FFMA.FTZ R27, R24, -R5, 0.10546888411045074463 ;  /* 0x3dd80012181b7423 */ /* 0x000fe20000010805 */
[----:B------:R-:W-:Y:S01]  /*04e0*/  FFMA.FTZ R23, R23, R20, R22 ;  /* 0x0000001417177223 */ /* 0x000fe20000010016 */
[----:B-----5:R-:W-:Y:S02]  /*04f0*/  FMUL.FTZ R20, R16, 1.4426950216293334961 ;  /* 0x3fb8aa3b10147820 */ /* 0x020fe40000410000 */
[C---:B------:R-:W-:Y:S01]  /*0500*/  FFMA.FTZ R27, R24.reuse, R27, -0.13229703903198242188 ;  /* 0xbe0778e0181b7423 */ /* 0x040fe2000001001b */
[----:B------:R-:W0:Y:S03]  /*0510*/  MUFU.EX2 R22, R26 ;  /* 0x0000001a00167308 */ /* 0x000e260000000800 */
[----:B------:R-:W-:-:S04]  /*0520*/  FFMA.FTZ R27, R24, R27, 0.14491446316242218018 ;  /* 0x3e146475181b7423 */ /* 0x000fc8000001001b */
[C---:B------:R-:W-:Y:S01]  /*0530*/  FFMA.FTZ R27, R24.reuse, R27, -0.16641564667224884033 ;  /* 0xbe2a68dd181b7423 */ /* 0x040fe2000001001b */
[----:B------:R-:W1:Y:S03]  /*0540*/  MUFU.EX2 R20, R20 ;  /* 0x0000001400147308 */ /* 0x000e660000000800 */
[----:B------:R-:W-:-:S04]  /*0550*/  FFMA.FTZ R27, R24, R27, 0.19988867640495300293 ;  /* 0x3e4caf9e181b7423 */ /* 0x000fc8000001001b */
[----:B------:R-:W-:Y:S01]  /*0560*/  FFMA.FTZ R27, R24, R27, -0.25000196695327758789 ;  /* 0xbe800042181b7423 */ /* 0x000fe2000001001b */
[----:B0-----:R-:W-:-:S03]  /*0570*/  FADD.FTZ R22, R22, 1 ;  /* 0x3f80000016167421 */ /* 0x001fc60000010000 */
[----:B------:R-:W-:-:S04]  /*0580*/  FFMA.FTZ R27, R24, R27, 0.33333510160446166992 ;  /* 0x3eaaaae6181b7423 */ /* 0x000fc8000001001b */
[C---:B------:R-:W-:Y:S01]  /*0590*/  FFMA.FTZ R27, R24.reuse, R27, -0.5 ;  /* 0xbf000000181b7423 */ /* 0x040fe2000001001b */
[----:B------:R-:W0:Y:S03]  /*05a0*/  MUFU.RCP R22, R22 ;  /* 0x0000001600167308 */ /* 0x000e260000001000 */
[----:B------:R-:W-:-:S04]  /*05b0*/  FMUL.FTZ R27, R24, R27 ;  /* 0x0000001b181b7220 */ /* 0x000fc80000410000 */
[----:B------:R-:W-:Y:S01]  /*05c0*/  FFMA.FTZ R24, R24, R27, R24 ;  /* 0x0000001b18187223 */ /* 0x000fe20000010018 */
[----:B-1----:R-:W-:-:S03]  /*05d0*/  FADD.FTZ.RZ R27, R20, 1 ;  /* 0x3f800000141b7421 */ /* 0x002fc6000001c000 */
[----:B------:R-:W-:Y:S02]  /*05e0*/  FFMA.FTZ R26, R25, 0.69314718246459960938, R24 ;  /* 0x3f317218191a7823 */ /* 0x000fe40000010018 */
[----:B------:R-:W-:Y:S01]  /*05f0*/  IADD3 R25, R27, -0x3f400000, RZ ;  /* 0xc0c000001b197810 */ /* 0x000fe20007ffe0ff */
[----:B------:R-:W-:Y:S06]  /*0600*/  @!P0 BRA `(.L_x_2909) ;  /* 0x0000000000148947 */ /* 0x000fec0003800000 */
[----:B------:R-:W-:-:S13]  /*0610*/  ISETP.GE.AND P0, PT, R18, -0x407fffff, PT ;  /* 0xbf8000011200780c */ /* 0x000fda0003f06270 */
[----:B------:R-:W-:-:S05]  /*0620*/  @P0 MOV R27, 0x7f800000 ;  /* 0x7f800000001b0802 */ /* 0x000fca0000000f00 */
[C---:B------:R-:W-:Y:S01]  /*0630*/  @P0 FFMA.FTZ R26, R18.reuse, R27, +INF ;  /* 0x7f800000121a0423 */ /* 0x040fe2000001001b */
[----:B------:R-:W-:-:S04]  /*0640*/  FSETP.NEU.FTZ.AND P0, PT, R18, RZ, PT ;  /* 0x000000ff1200720b */ /* 0x000fc80003f1d000 */
[----:B------:R-:W-:-:S09]  /*0650*/  FSEL R26, R26, -RZ, P0 ;  /* 0x800000ff1a1a7208 */ /* 0x000fd20000000000 */
.L_x_2909:
[----:B------:R-:W-:Y:S05]  /*0660*/  BSYNC B0 ;  /* 0x0000000000007941 */ /* 0x000fea0003800000 */
.L_x_2908:
[----:B------:R1:W2:Y:S01]  /*0670*/  MUFU.TANH R18, R26 ;  /* 0x0000001a00127308 */ /* 0x0002a20000002400 */
[----:B------:R-:W-:Y:S01]  /*0680*/  LOP3.LUT R25, R25, 0xff800000, RZ, 0xc0, !PT ;  /* 0xff80000019197812 */ /* 0x000fe200078ec0ff */
[----:B0-----:R-:W-:Y:S01]  /*0690*/  FMUL.FTZ R22, R21, R22 ;  /* 0x0000001615167220 */ /* 0x001fe20000410000 */
[----:B------:R-:W-:Y:S01]  /*06a0*/  ISETP.GE.U32.AND P0, PT, R20, 0x7f800000, PT ;  /* 0x7f8000001400780c */ /* 0x000fe20003f06070 */
[----:B------:R-:W-:Y:S01]  /*06b0*/  BSSY B0, `(.L_x_2910) ;  /* 0x0000022000007945 */ /* 0x000fe20003800000 */
[----:B------:R-:W-:Y:S01]  /*06c0*/  IADD3 R24, -R25, 0x40800000, RZ ;  /* 0x4080000019187810 */ /* 0x000fe20007ffe1ff */
[----:B-1----:R-:W-:-:S04]  /*06d0*/  FMUL.FTZ R26, R16, -1.4426950216293334961 ;  /* 0xbfb8aa3b101a7820 */ /* 0x002fc80000410000 */
[----:B------:R-:W-:Y:S01]  /*06e0*/  FFMA.FTZ R27, R24, R19, -1 ;  /* 0xbf800000181b7423 */ /* 0x000fe20000010013 */
[-C--:B------:R-:W-:Y:S02]  /*06f0*/  IADD3 R24, R20, -R25.reuse, RZ ;  /* 0x8000001914187210 */ /* 0x080fe40007ffe0ff */
[----:B------:R-:W-:-:S03]  /*0700*/  I2FP.F32.S32 R25, R25 ;  /* 0x0000001900197245 */ /* 0x000fc60000201400 */
[----:B------:R-:W-:Y:S01]  /*0710*/  FADD.FTZ R24, R24, R27 ;  /* 0x0000001b18187221 */ /* 0x000fe20000010000 */
[----:B--2---:R-:W-:Y:S01]  /*0720*/  FFMA.FTZ R21, -R18, R18, 1 ;  /* 0x3f80000012157423 */ /* 0x004fe20000010112 */
[----:B------:R-:W-:-:S03]  /*0730*/  FMUL.FTZ R25, R25, 1.1920928955078125e-07 ;  /* 0x3400000019197820 */ /* 0x000fc60000410000 */
[----:B------:R-:W-:Y:S01]  /*0740*/  FFMA.FTZ R22, R21, R22, R18 ;  /* 0x0000001615167223 */ /* 0x000fe20000010012 */
[----:B------:R-:W-:Y:S01]  /*0750*/  FFMA.FTZ R21, R24, -R5, 0.10546888411045074463 ;  /* 0x3dd8001218157423 */ /* 0x000fe20000010805 */
[----:B------:R-:W-:-:S03]  /*0760*/  FMUL.FTZ R18, R17, 1.4426950216293334961 ;  /* 0x3fb8aa3b11127820 */ /* 0x000fc60000410000 */
[----:B------:R-:W-:-:S03]  /*0770*/  FFMA.FTZ R21, R24, R21, -0.13229703903198242188 ;  /* 0xbe0778e018157423 */ /* 0x000fc60000010015 */
[----:B------:R-:W0:Y:S01]  /*0780*/  MUFU.EX2 R18, R18 ;  /* 0x0000001200127308 */ /* 0x000e220000000800 */
[----:B------:R-:W-:-:S04]  /*0790*/  FFMA.FTZ R21, R24, R21, 0.14491446316242218018 ;  /* 0x3e14647518157423 */ /* 0x000fc80000010015 */
[----:B------:R-:W-:-:S04]  /*07a0*/  FFMA.FTZ R21, R24, R21, -0.16641564667224884033 ;  /* 0xbe2a68dd18157423 */ /* 0x000fc80000010015 */
[C---:B------:R-:W-:Y:S02]  /*07b0*/  FFMA.FTZ R27, R24.reuse, R21, 0.19988867640495300293 ;  /* 0x3e4caf9e181b7423 */ /* 0x040fe40000010015 */
[----:B------:R0:W1:Y:S02]  /*07c0*/  MUFU.EX2 R21, R26 ;  /* 0x0000001a00157308 */ /* 0x0000640000000800 */
[----:B------:R-:W-:-:S04]  /*07d0*/  FFMA.FTZ R27, R24, R27, -0.25000196695327758789 ;  /* 0xbe800042181b7423 */ /* 0x000fc8000001001b */
[----:B------:R-:W-:Y:S01]  /*07e0*/  FFMA.FTZ R27, R24, R27, 0.33333510160446166992 ;  /* 0x3eaaaae6181b7423 */ /* 0x000fe2000001001b */
[----:B0-----:R-:W-:-:S03]  /*07f0*/  FADD.FTZ.RZ R26, R18, 1 ;  /* 0x3f800000121a7421 */ /* 0x001fc6000001c000 */
[----:B------:R-:W-:-:S04]  /*0800*/  FFMA.FTZ R27, R24, R27, -0.5 ;  /* 0xbf000000181b7423 */ /* 0x000fc8000001001b */
[----:B------:R-:W-:Y:S01]  /*0810*/  FMUL.FTZ R27, R24, R27 ;  /* 0x0000001b181b7220 */ /* 0x000fe20000410000 */
[----:B-1----:R-:W-:-:S03]  /*0820*/  FADD.FTZ R21, R21, 1 ;  /* 0x3f80000015157421 */ /* 0x002fc60000010000 */
[----:B------:R-:W-:-:S04]  /*0830*/  FFMA.FTZ R24, R24, R27, R24 ;  /* 0x0000001b18187223 */ /* 0x000fc80000010018 */
[----:B------:R-:W-:Y:S01]  /*0840*/  FFMA.FTZ R24, R25, 0.69314718246459960938, R24 ;  /* 0x3f31721819187823 */ /* 0x000fe20000010018 */
[----:B------:R-:W0:Y:S01]  /*0850*/  MUFU.RCP R21, R21 ;  /* 0x0000001500157308 */ /* 0x000e220000001000 */
[----:B------:R-:W-:Y:S01]  /*0860*/  IADD3 R25, R26, -0x3f400000, RZ ;  /* 0xc0c000001a197810 */ /* 0x000fe20007ffe0ff */
[----:B------:R-:W-:Y:S06]  /*0870*/  @!P0 BRA `(.L_x_2911) ;  /* 0x0000000000148947 */ /* 0x000fec0003800000 */
[----:B------:R-:W-:-:S13]  /*0880*/  ISETP.GE.AND P0, PT, R20, -0x407fffff, PT ;  /* 0xbf8000011400780c */ /* 0x000fda0003f06270 */
[----:B------:R-:W-:-:S05]  /*0890*/  @P0 MOV R27, 0x7f800000 ;  /* 0x7f800000001b0802 */ /* 0x000fca0000000f00 */
[C---:B------:R-:W-:Y:S01]  /*08a0*/  @P0 FFMA.FTZ R24, R20.reuse, R27, +INF ;  /* 0x7f80000014180423 */ /* 0x040fe2000001001b */
[----:B------:R-:W-:-:S04]  /*08b0*/  FSETP.NEU.FTZ.AND P0, PT, R20, RZ, PT ;  /* 0x000000ff1400720b */ /* 0x000fc80003f1d000 */
[----:B------:R-:W-:-:S09]  /*08c0*/  FSEL R24, R24, -RZ, P0 ;  /* 0x800000ff18187208 */ /* 0x000fd20000000000 */
.L_x_2911:
[----:B------:R-:W-:Y:S05]  /*08d0*/  BSYNC B0 ;  /* 0x0000000000007941 */ /* 0x000fea0003800000 */
.L_x_2910:
[----:B------:R-:W-:Y:S01]  /*08e0*/  LOP3.LUT R25, R25, 0xff800000, RZ, 0xc0, !PT ;  /* 0xff80000019197812 */ /* 0x000fe200078ec0ff */
[----:B------:R1:W2:Y:S01]  /*08f0*/  MUFU.TANH R20, R24 ;  /* 0x0000001800147308 */ /* 0x0002a20000002400 */
[C---:B------:R-:W-:Y:S01]  /*0900*/  ISETP.GE.U32.AND P0, PT, R18.reuse, 0x7f800000, PT ;  /* 0x7f8000001200780c */ /* 0x040fe20003f06070 */
[----:B------:R-:W-:Y:S01]  /*0910*/  BSSY B0, `(.L_x_2912) ;  /* 0x0000023000007945 */ /* 0x000fe20003800000 */
[----:B------:R-:W-:Y:S02]  /*0920*/  IADD3 R26, -R25, 0x40800000, RZ ;  /* 0x40800000191a7810 */ /* 0x000fe40007ffe1ff */
[-C--:B------:R-:W-:Y:S02]  /*0930*/  IADD3 R27, R18, -R25.reuse, RZ ;  /* 0x80000019121b7210 */ /* 0x080fe40007ffe0ff */
[----:B------:R-:W-:Y:S01]  /*0940*/  I2FP.F32.S32 R25, R25 ;  /* 0x0000001900197245 */ /* 0x000fe20000201400 */
[----:B------:R-:W-:Y:S01]  /*0950*/  FFMA.FTZ R28, R26, R19, -1 ;  /* 0xbf8000001a1c7423 */ /* 0x000fe20000010013 */
[----:B0-----:R-:W-:Y:S01]  /*0960*/  FMUL.FTZ R26, R16, R21 ;  /* 0x00000015101a7220 */ /* 0x001fe20000410000 */
[----:B-1----:R-:W-:-:S02]  /*0970*/  FMUL.FTZ R24, R17, -1.4426950216293334961 ;  /* 0xbfb8aa3b11187820 */ /* 0x002fc40000410000 */
[----:B------:R-:W-:Y:S01]  /*0980*/  FADD.FTZ R16, R27, R28 ;  /* 0x0000001c1b107221 */ /* 0x000fe20000010000 */
[----:B------:R-:W-:-:S03]  /*0990*/  FMUL.FTZ R25, R25, 1.1920928955078125e-07 ;  /* 0x3400000019197820 */ /* 0x000fc60000410000 */
[----:B------:R-:W-:Y:S01]  /*09a0*/  FFMA.FTZ R27, R16, -R5, 0.10546888411045074463 ;  /* 0x3dd80012101b7423 */ /* 0x000fe20000010805 */
[----:B------:R-:W0:Y:S01]  /*09b0*/  MUFU.EX2 R24, R24 ;  /* 0x0000001800187308 */ /* 0x000e220000000800 */
[----:B--2---:R-:W-:Y:S02]  /*09c0*/  FFMA.FTZ R21, -R20, R20, 1 ;  /* 0x3f80000014157423 */ /* 0x004fe40000010114 */
[----:B------:R-:W-:Y:S02]  /*09d0*/  FFMA.FTZ R27, R16, R27, -0.13229703903198242188 ;  /* 0xbe0778e0101b7423 */ /* 0x000fe4000001001b */
[----:B------:R-:W-:Y:S01]  /*09e0*/  FFMA.FTZ R21, R21, R26, R20 ;  /* 0x0000001a15157223 */ /* 0x000fe20000010014 */
[----:B------:R-:W-:Y:S01]  /*09f0*/  FMUL.FTZ R20, R12, 1.4426950216293334961 ;  /* 0x3fb8aa3b0c147820 */ /* 0x000fe20000410000 */
[----:B------:R-:W-:-:S04]  /*0a00*/  FFMA.FTZ R27, R16, R27, 0.14491446316242218018 ;  /* 0x3e146475101b7423 */ /* 0x000fc8000001001b */
[C---:B------:R-:W-:Y:S01]  /*0a10*/  FFMA.FTZ R27, R16.reuse, R27, -0.16641564667224884033 ;  /* 0xbe2a68dd101b7423 */ /* 0x040fe2000001001b */
[----:B------:R-:W1:Y:S03]  /*0a20*/  MUFU.EX2 R20, R20 ;  /* 0x0000001400147308 */ /* 0x000e660000000800 */
[----:B------:R-:W-:-:S04]  /*0a30*/  FFMA.FTZ R27, R16, R27, 0.19988867640495300293 ;  /* 0x3e4caf9e101b7423 */ /* 0x000fc8000001001b */
[----:B------:R-:W-:-:S04]  /*0a40*/  FFMA.FTZ R27, R16, R27, -0.25000196695327758789 ;  /* 0xbe800042101b7423 */ /* 0x000fc8000001001b */
[----:B------:R-:W-:-:S04]  /*0a50*/  FFMA.FTZ R27, R16, R27, 0.33333510160446166992 ;  /* 0x3eaaaae6101b7423 */ /* 0x000fc8000001001b */
[----:B------:R-:W-:-:S04]  /*0a60*/  FFMA.FTZ R27, R16, R27, -0.5 ;  /* 0xbf000000101b7423 */ /* 0x000fc8000001001b */
[----:B------:R-:W-:-:S04]  /*0a70*/  FMUL.FTZ R27, R16, R27 ;  /* 0x0000001b101b7220 */ /* 0x000fc80000410000 */
[----:B------:R-:W-:Y:S01]  /*0a80*/  FFMA.FTZ R26, R16, R27, R16 ;  /* 0x0000001b101a7223 */ /* 0x000fe20000010010 */
[----:B0-----:R-:W-:Y:S01]  /*0a90*/  FADD.FTZ R16, R24, 1 ;  /* 0x3f80000018107421 */ /* 0x001fe20000010000 */
[----:B-1----:R-:W-:Y:S02]  /*0aa0*/  FADD.FTZ.RZ R24, R20, 1 ;  /* 0x3f80000014187421 */ /* 0x002fe4000001c000 */
[----:B------:R-:W-:-:S03]  /*0ab0*/  FFMA.FTZ R25, R25, 0.69314718246459960938, R26 ;  /* 0x3f31721819197823 */ /* 0x000fc6000001001a */
        /* <DEDUP_REMOVED lines=8> */
.L_x_2913:
[----:B------:R-:W-:Y:S05]  /*0b40*/  BSYNC B0 ;  /* 0x0000000000007941 */ /* 0x000fea0003800000 */
.L_x_2912:
[----:B------:R-:W1:Y:S01]  /*0b50*/  MUFU.TANH R18, R25 ;  /* 0x0000001900127308 */ /* 0x000e620000002400 */
[----:B------:R-:W-:Y:S01]  /*0b60*/  LOP3.LUT R27, R24, 0xff800000, RZ, 0xc0, !PT ;  /* 0xff800000181b7812 */ /* 0x000fe200078ec0ff */
[----:B------:R-:W-:Y:S01]  /*0b70*/  BSSY B0, `(.L_x_2914) ;  /* 0x0000025000007945 */ /* 0x000fe20003800000 */
[C---:B------:R-:W-:Y:S02]  /*0b80*/  ISETP.GE.U32.AND P0, PT, R20.reuse, 0x7f800000, PT ;  /* 0x7f8000001400780c */ /* 0x040fe40003f06070 */
[----:B------:R-:W-:Y:S02]  /*0b90*/  IADD3 R24, -R27, 0x40800000, RZ ;  /* 0x408000001b187810 */ /* 0x000fe40007ffe1ff */
[-C--:B------:R-:W-:Y:S02]  /*0ba0*/  IADD3 R26, R20, -R27.reuse, RZ ;  /* 0x8000001b141a7210 */ /* 0x080fe40007ffe0ff */
[----:B------:R-:W-:Y:S01]  /*0bb0*/  I2FP.F32.S32 R27, R27 ;  /* 0x0000001b001b7245 */ /* 0x000fe20000201400 */
[----:B------:R-:W-:Y:S01]  /*0bc0*/  FFMA.FTZ R29, R24, R19, -1 ;  /* 0xbf800000181d7423 */ /* 0x000fe20000010013 */
[----:B0-----:R-:W-:-:S03]  /*0bd0*/  FMUL.FTZ R24, R17, R16 ;  /* 0x0000001011187220 */ /* 0x001fc60000410000 */
[----:B------:R-:W-:Y:S01]  /*0be0*/  FADD.FTZ R16, R26, R29 ;  /* 0x0000001d1a107221 */ /* 0x000fe20000010000 */
[----:B------:R-:W-:Y:S01]  /*0bf0*/  FMUL.FTZ R27, R27, 1.1920928955078125e-07 ;  /* 0x340000001b1b7820 */ /* 0x000fe20000410000 */
[----:B-1----:R-:W-:-:S04]  /*0c00*/  FFMA.FTZ R17, -R18, R18, 1 ;  /* 0x3f80000012117423 */ /* 0x002fc80000010112 */
[----:B------:R-:W-:Y:S01]  /*0c10*/  FFMA.FTZ R18, R17, R24, R18 ;  /* 0x0000001811127223 */ /* 0x000fe20000010012 */
[----:B------:R-:W-:Y:S01]  /*0c20*/  FMUL.FTZ R24, R13, 1.4426950216293334961 ;  /* 0x3fb8aa3b0d187820 */ /* 0x000fe20000410000 */
[----:B------:R-:W-:-:S03]  /*0c30*/  FFMA.FTZ R17, R16, -R5, 0.10546888411045074463 ;  /* 0x3dd8001210117423 */ /* 0x000fc60000010805 */
[----:B------:R-:W0:Y:S01]  /*0c40*/  MUFU.EX2 R25, R24 ;  /* 0x0000001800197308 */ /* 0x000e220000000800 */
[----:B------:R-:W-:-:S04]  /*0c50*/  FFMA.FTZ R17, R16, R17, -0.13229703903198242188 ;  /* 0xbe0778e010117423 */ /* 0x000fc80000010011 */
[----:B------:R-:W-:-:S04]  /*0c60*/  FFMA.FTZ R17, R16, R17, 0.14491446316242218018 ;  /* 0x3e14647510117423 */ /* 0x000fc80000010011 */
[----:B------:R-:W-:-:S04]  /*0c70*/  FFMA.FTZ R17, R16, R17, -0.16641564667224884033 ;  /* 0xbe2a68dd10117423 */ /* 0x000fc80000010011 */
[----:B------:R-:W-:Y:S01]  /*0c80*/  FFMA.FTZ R17, R16, R17, 0.19988867640495300293 ;  /* 0x3e4caf9e10117423 */ /* 0x000fe20000010011 */
[----:B0-----:R-:W-:-:S03]  /*0c90*/  FADD.FTZ.RZ R26, R25, 1 ;  /* 0x3f800000191a7421 */ /* 0x001fc6000001c000 */
[----:B------:R-:W-:-:S04]  /*0ca0*/  FFMA.FTZ R17, R16, R17, -0.25000196695327758789 ;  /* 0xbe80004210117423 */ /* 0x000fc80000010011 */
[----:B------:R-:W-:Y:S01]  /*0cb0*/  FFMA.FTZ R17, R16, R17, 0.33333510160446166992 ;  /* 0x3eaaaae610117423 */ /* 0x000fe20000010011 */
[----:B------:R-:W-:-:S03]  /*0cc0*/  IADD3 R26, R26, -0x3f400000, RZ ;  /* 0xc0c000001a1a7810 */ /* 0x000fc60007ffe0ff */
[----:B------:R-:W-:Y:S01]  /*0cd0*/  FFMA.FTZ R17, R16, R17, -0.5 ;  /* 0xbf00000010117423 */ /* 0x000fe20000010011 */
[----:B------:R-:W-:-:S03]  /*0ce0*/  LOP3.LUT R26, R26, 0xff800000, RZ, 0xc0, !PT ;  /* 0xff8000001a1a7812 */ /* 0x000fc600078ec0ff */
[----:B------:R-:W-:Y:S01]  /*0cf0*/  FMUL.FTZ R17, R16, R17 ;  /* 0x0000001110117220 */ /* 0x000fe20000410000 */
[----:B------:R-:W-:Y:S02]  /*0d00*/  IADD3 R24, -R26, 0x40800000, RZ ;  /* 0x408000001a187810 */ /* 0x000fe40007ffe1ff */
[----:B------:R-:W-:Y:S01]  /*0d10*/  IADD3 R28, R25, -R26, RZ ;  /* 0x8000001a191c7210 */ /* 0x000fe20007ffe0ff */
[----:B------:R-:W-:Y:S02]  /*0d20*/  FFMA.FTZ R16, R16, R17, R16 ;  /* 0x0000001110107223 */ /* 0x000fe40000010010 */
[----:B------:R-:W-:Y:S02]  /*0d30*/  FFMA.FTZ R17, R24, R19, -1 ;  /* 0xbf80000018117423 */ /* 0x000fe40000010013 */
[----:B------:R-:W-:Y:S02]  /*0d40*/  FFMA.FTZ R16, R27, 0.69314718246459960938, R16 ;  /* 0x3f3172181b107823 */ /* 0x000fe40000010010 */
[----:B------:R-:W-:Y:S01]  /*0d50*/  FADD.FTZ R28, R28, R17 ;  /* 0x000000111c1c7221 */ /* 0x000fe20000010000 */
[----:B------:R-:W-:Y:S06]  /*0d60*/  @!P0 BRA `(.L_x_2915) ;  /* 0x0000000000148947 */ /* 0x000fec0003800000 */
[----:B------:R-:W-:-:S13]  /*0d70*/  ISETP.GE.AND P0, PT, R20, -0x407fffff, PT ;  /* 0xbf8000011400780c */ /* 0x000fda0003f06270 */
[----:B------:R-:W-:-:S05]  /*0d80*/  @P0 MOV R17, 0x7f800000 ;  /* 0x7f80000000110802 */ /* 0x000fca0000000f00 */
[C---:B------:R-:W-:Y:S01]  /*0d90*/  @P0 FFMA.FTZ R16, R20.reuse, R17, +INF ;  /* 0x7f80000014100423 */ /* 0x040fe20000010011 */
[----:B------:R-:W-:-:S04]  /*0da0*/  FSETP.NEU.FTZ.AND P0, PT, R20, RZ, PT ;  /* 0x000000ff1400720b */ /* 0x000fc80003f1d000 */
[----:B------:R-:W-:-:S09]  /*0db0*/  FSEL R16, R16, -RZ, P0 ;  /* 0x800000ff10107208 */ /* 0x000fd20000000000 */
.L_x_2915:
[----:B------:R-:W-:Y:S05]  /*0dc0*/  BSYNC B0 ;  /* 0x0000000000007941 */ /* 0x000fea0003800000 */
.L_x_2914:
[----:B------:R-:W-:Y:S01]  /*0dd0*/  FFMA.FTZ R17, R28, -R5, 0.10546888411045074463 ;  /* 0x3dd800121c117423 */ /* 0x000fe20000010805 */
[----:B------:R-:W-:Y:S01]  /*0de0*/  FMUL.FTZ R24, R10, 1.4426950216293334961 ;  /* 0x3fb8aa3b0a187820 */ /* 0x000fe20000410000 */
[----:B------:R-:W-:Y:S01]  /*0df0*/  ISETP.GE.U32.AND P0, PT, R25, 0x7f800000, PT ;  /* 0x7f8000001900780c */ /* 0x000fe20003f06070 */
[----:B------:R-:W-:Y:S01]  /*0e00*/  BSSY B0, `(.L_x_2916) ;  /* 0x0000017000007945 */ /* 0x000fe20003800000 */
[C---:B------:R-:W-:Y:S01]  /*0e10*/  FFMA.FTZ R17, R28.reuse, R17, -0.13229703903198242188 ;  /* 0xbe0778e01c117423 */ /* 0x040fe20000010011 */
[----:B------:R-:W-:Y:S02]  /*0e20*/  I2FP.F32.S32 R26, R26 ;  /* 0x0000001a001a7245 */ /* 0x000fe40000201400 */
[----:B------:R-:W0:Y:S01]  /*0e30*/  MUFU.EX2 R24, R24 ;  /* 0x0000001800187308 */ /* 0x000e220000000800 */
[----:B------:R-:W-:Y:S02]  /*0e40*/  FFMA.FTZ R17, R28, R17, 0.14491446316242218018 ;  /* 0x3e1464751c117423 */ /* 0x000fe40000010011 */
[----:B------:R-:W-:-:S02]  /*0e50*/  FMUL.FTZ R26, R26, 1.1920928955078125e-07 ;  /* 0x340000001a1a7820 */ /* 0x000fc40000410000 */
[----:B------:R-:W-:-:S04]  /*0e60*/  FFMA.FTZ R17, R28, R17, -0.16641564667224884033 ;  /* 0xbe2a68dd1c117423 */ /* 0x000fc80000010011 */
[----:B------:R-:W-:-:S04]  /*0e70*/  FFMA.FTZ R17, R28, R17, 0.19988867640495300293 ;  /* 0x3e4caf9e1c117423 */ /* 0x000fc80000010011 */
[----:B------:R-:W-:-:S04]  /*0e80*/  FFMA.FTZ R17, R28, R17, -0.25000196695327758789 ;  /* 0xbe8000421c117423 */ /* 0x000fc80000010011 */
[----:B------:R-:W-:Y:S01]  /*0e90*/  FFMA.FTZ R17, R28, R17, 0.33333510160446166992 ;  /* 0x3eaaaae61c117423 */ /* 0x000fe20000010011 */
[----:B0-----:R-:W-:-:S03]  /*0ea0*/  FADD.FTZ.RZ R20, R24, 1 ;  /* 0x3f80000018147421 */ /* 0x001fc6000001c000 */
[----:B------:R-:W-:Y:S02]  /*0eb0*/  FFMA.FTZ R17, R28, R17, -0.5 ;  /* 0xbf0000001c117423 */ /* 0x000fe40000010011 */
[----:B------:R-:W-:Y:S02]  /*0ec0*/  IADD3 R20, R20, -0x3f400000, RZ ;  /* 0xc0c0000014147810 */ /* 0x000fe40007ffe0ff */
[----:B------:R-:W-:Y:S02]  /*0ed0*/  FMUL.FTZ R17, R28, R17 ;  /* 0x000000111c117220 */ /* 0x000fe40000410000 */
[----:B------:R-:W-:Y:S02]  /*0ee0*/  LOP3.LUT R27, R20, 0xff800000, RZ, 0xc0, !PT ;  /* 0xff800000141b7812 */ /* 0x000fe400078ec0ff */
[----:B------:R-:W-:-:S04]  /*0ef0*/  FFMA.FTZ R17, R28, R17, R28 ;  /* 0x000000111c117223 */ /* 0x000fc8000001001c */
[----:B------:R-:W-:Y:S01]  /*0f00*/  FFMA.FTZ R17, R26, 0.69314718246459960938, R17 ;  /* 0x3f3172181a117823 */ /* 0x000fe20000010011 */
[----:B------:R-:W-:Y:S06]  /*0f10*/  @!P0 BRA `(.L_x_2917) ;  /* 0x0000000000148947 */ /* 0x000fec0003800000 */
[----:B------:R-:W-:-:S13]  /*0f20*/  ISETP.GE.AND P0, PT, R25, -0x407fffff, PT ;  /* 0xbf8000011900780c */ /* 0x000fda0003f06270 */
[----:B------:R-:W-:-:S05]  /*0f30*/  @P0 MOV R20, 0x7f800000 ;  /* 0x7f80000000140802 */ /* 0x000fca0000000f00 */
[C---:B------:R-:W-:Y:S01]  /*0f40*/  @P0 FFMA.FTZ R17, R25.reuse, R20, +INF ;  /* 0x7f80000019110423 */ /* 0x040fe20000010014 */
[----:B------:R-:W-:-:S04]  /*0f50*/  FSETP.NEU.FTZ.AND P0, PT, R25, RZ, PT ;  /* 0x000000ff1900720b */ /* 0x000fc80003f1d000 */
[----:B------:R-:W-:-:S09]  /*0f60*/  FSEL R17, R17, -RZ, P0 ;  /* 0x800000ff11117208 */ /* 0x000fd20000000000 */
.L_x_2917:
[----:B------:R-:W-:Y:S05]  /*0f70*/  BSYNC B0 ;  /* 0x0000000000007941 */ /* 0x000fea0003800000 */
.L_x_2916:
[----:B------:R-:W-:Y:S01]  /*0f80*/  IADD3 R20, -R27, 0x40800000, RZ ;  /* 0x408000001b147810 */ /* 0x000fe20007ffe1ff */
[----:B------:R-:W-:Y:S01]  /*0f90*/  FMUL.FTZ R14, R14, R23 ;  /* 0x000000170e0e7220 */ /* 0x000fe20000410000 */
[C---:B------:R-:W-:Y:S01]  /*0fa0*/  IADD3 R26, R24.reuse, -R27, RZ ;  /* 0x8000001b181a7210 */ /* 0x040fe20007ffe0ff */
[----:B------:R-:W-:Y:S01]  /*0fb0*/  FMUL.FTZ R15, R15, R22 ;  /* 0x000000160f0f7220 */ /* 0x000fe20000410000 */
[----:B------:R-:W-:Y:S01]  /*0fc0*/  ISETP.GE.U32.AND P0, PT, R24, 0x7f800000, PT ;  /* 0x7f8000001800780c */ /* 0x000fe20003f06070 */
[----:B------:R-:W-:Y:S01]  /*0fd0*/  FFMA.FTZ R25, R20, R19, -1 ;  /* 0xbf80000014197423 */ /* 0x000fe20000010013 */
[----:B------:R-:W-:Y:S01]  /*0fe0*/  FMUL.FTZ R20, R11, 1.4426950216293334961 ;  /* 0x3fb8aa3b0b147820 */ /* 0x000fe20000410000 */
[----:B------:R-:W-:Y:S01]  /*0ff0*/  I2FP.F32.S32 R27, R27 ;  /* 0x0000001b001b7245 */ /* 0x000fe20000201400 */
[----:B------:R-:W-:Y:S01]  /*1000*/  BSSY B0, `(.L_x_2918) ;  /* 0x000001e000007945 */ /* 0x000fe20003800000 */
[----:B------:R-:W-:-:S03]  /*1010*/  FADD.FTZ R26, R26, R25 ;  /* 0x000000191a1a7221 */ /* 0x000fc60000010000 */
[----:B------:R-:W0:Y:S01]  /*1020*/  MUFU.EX2 R20, R20 ;  /* 0x0000001400147308 */ /* 0x000e220000000800 */
[----:B------:R-:W-:Y:S01]  /*1030*/  FFMA.FTZ R23, R26, -R5, 0.10546888411045074463 ;  /* 0x3dd800121a177423 */ /* 0x000fe20000010805 */
[----:B------:R-:W-:-:S03]  /*1040*/  FMUL.FTZ R28, R27, 1.1920928955078125e-07 ;  /* 0x340000001b1c7820 */ /* 0x000fc60000410000 */
[----:B------:R-:W-:-:S04]  /*1050*/  FFMA.FTZ R23, R26, R23, -0.13229703903198242188 ;  /* 0xbe0778e01a177423 */ /* 0x000fc80000010017 */
[----:B------:R-:W-:-:S04]  /*1060*/  FFMA.FTZ R23, R26, R23, 0.14491446316242218018 ;  /* 0x3e1464751a177423 */ /* 0x000fc80000010017 */
[----:B------:R-:W-:-:S04]  /*1070*/  FFMA.FTZ R23, R26, R23, -0.16641564667224884033 ;  /* 0xbe2a68dd1a177423 */ /* 0x000fc80000010017 */
[----:B------:R-:W-:Y:S01]  /*1080*/  FFMA.FTZ R23, R26, R23, 0.19988867640495300293 ;  /* 0x3e4caf9e1a177423 */ /* 0x000fe20000010017 */
[----:B0-----:R-:W-:-:S03]  /*1090*/  FADD.FTZ.RZ R22, R20, 1 ;  /* 0x3f80000014167421 */ /* 0x001fc6000001c000 */
[----:B------:R-:W-:Y:S02]  /*10a0*/  FFMA.FTZ R23, R26, R23, -0.25000196695327758789 ;  /* 0xbe8000421a177423 */ /* 0x000fe40000010017 */
[----:B------:R-:W-:Y:S02]  /*10b0*/  IADD3 R22, R22, -0x3f400000, RZ ;  /* 0xc0c0000016167810 */ /* 0x000fe40007ffe0ff */
[----:B------:R-:W-:Y:S02]  /*10c0*/  FFMA.FTZ R23, R26, R23, 0.33333510160446166992 ;  /* 0x3eaaaae61a177423 */ /* 0x000fe40000010017 */
[----:B------:R-:W-:Y:S01]  /*10d0*/  LOP3.LUT R25, R22, 0xff800000, RZ, 0xc0, !PT ;  /* 0xff80000016197812 */ /* 0x000fe200078ec0ff */
[----:B------:R-:W-:Y:S01]  /*10e0*/  FMUL.FTZ R22, R12, -1.4426950216293334961 ;  /* 0xbfb8aa3b0c167820 */ /* 0x000fe20000410000 */
[----:B------:R-:W-:-:S04]  /*10f0*/  FFMA.FTZ R23, R26, R23, -0.5 ;  /* 0xbf0000001a177423 */ /* 0x000fc80000010017 */
[C---:B------:R-:W-:Y:S01]  /*1100*/  FMUL.FTZ R23, R26.reuse, R23 ;  /* 0x000000171a177220 */ /* 0x040fe20000410000 */
[----:B------:R-:W0:Y:S03]  /*1110*/  MUFU.EX2 R22, R22 ;  /* 0x0000001600167308 */ /* 0x000e260000000800 */
[----:B------:R-:W-:Y:S01]  /*1120*/  FFMA.FTZ R23, R26, R23, R26 ;  /* 0x000000171a177223 */ /* 0x000fe2000001001a */
[----:B------:R-:W-:-:S05]  /*1130*/  IADD3 R26, -R25, 0x40800000, RZ ;  /* 0x40800000191a7810 */ /* 0x000fca0007ffe1ff */
[----:B------:R-:W-:Y:S01]  /*1140*/  FFMA.FTZ R26, R26, R19, -1 ;  /* 0xbf8000001a1a7423 */ /* 0x000fe20000010013 */
[----:B------:R-:W-:-:S05]  /*1150*/  IADD3 R19, R20, -R25, RZ ;  /* 0x8000001914137210 */ /* 0x000fca0007ffe0ff */
[----:B------:R-:W-:Y:S01]  /*1160*/  FADD.FTZ R26, R19, R26 ;  /* 0x0000001a131a7221 */ /* 0x000fe20000010000 */
[----:B------:R-:W-:Y:S01]  /*1170*/  FFMA.FTZ R19, R28, 0.69314718246459960938, R23 ;  /* 0x3f3172181c137823 */ /* 0x000fe20000010017 */
[----:B0-----:R-:W-:Y:S06]  /*1180*/  @!P0 BRA `(.L_x_2919) ;  /* 0x0000000000148947 */ /* 0x001fec0003800000 */
[----:B------:R-:W-:-:S13]  /*1190*/  ISETP.GE.AND P0, PT, R24, -0x407fffff, PT ;  /* 0xbf8000011800780c */ /* 0x000fda0003f06270 */
[----:B------:R-:W-:-:S05]  /*11a0*/  @P0 MOV R23, 0x7f800000 ;  /* 0x7f80000000170802 */ /* 0x000fca0000000f00 */
[C---:B------:R-:W-:Y:S01]  /*11b0*/  @P0 FFMA.FTZ R19, R24.reuse, R23, +INF ;  /* 0x7f80000018130423 */ /* 0x040fe20000010017 */
[----:B------:R-:W-:-:S04]  /*11c0*/  FSETP.NEU.FTZ.AND P0, PT, R24, RZ, PT ;  /* 0x000000ff1800720b */ /* 0x000fc80003f1d000 */
[----:B------:R-:W-:-:S09]  /*11d0*/  FSEL R19, R19, -RZ, P0 ;  /* 0x800000ff13137208 */ /* 0x000fd20000000000 */
.L_x_2919:
[----:B------:R-:W-:Y:S05]  /*11e0*/  BSYNC B0 ;  /* 0x0000000000007941 */ /* 0x000fea0003800000 */
.L_x_2918:
[----:B------:R-:W-:Y:S01]  /*11f0*/  FMUL.FTZ R24, R10, -1.4426950216293334961 ;  /* 0xbfb8aa3b0a187820 */ /* 0x000fe20000410000 */
[----:B------:R-:W-:Y:S01]  /*1200*/  FMUL.FTZ R27, R13, -1.4426950216293334961 ;  /* 0xbfb8aa3b0d1b7820 */ /* 0x000fe20000410000 */
[----:B------:R-:W-:Y:S01]  /*1210*/  FFMA.FTZ R23, R26, -R5, 0.10546888411045074463 ;  /* 0x3dd800121a177423 */ /* 0x000fe20000010805 */
[----:B------:R-:W-:Y:S01]  /*1220*/  FMUL.FTZ R8, R8, R21 ;  /* 0x0000001508087220 */ /* 0x000fe20000410000 */
[----:B------:R-:W-:Y:S01]  /*1230*/  FMUL.FTZ R21, R11, -1.4426950216293334961 ;  /* 0xbfb8aa3b0b157820 */ /* 0x000fe20000410000 */
[----:B------:R-:W0:Y:S01]  /*1240*/  MUFU.EX2 R5, R27 ;  /* 0x0000001b00057308 */ /* 0x000e220000000800 */
[----:B------:R-:W-:Y:S01]  /*1250*/  FFMA.FTZ R23, R26, R23, -0.13229703903198242188 ;  /* 0xbe0778e01a177423 */ /* 0x000fe20000010017 */
[----:B------:R-:W-:Y:S01]  /*1260*/  ISETP.GE.U32.AND P0, PT, R20, 0x7f800000, PT ;  /* 0x7f8000001400780c */ /* 0x000fe20003f06070 */
[----:B------:R-:W-:Y:S01]  /*1270*/  BSSY B0, `(.L_x_2920) ;  /* 0x000001b000007945 */ /* 0x000fe20003800000 */
[----:B------:R-:W-:Y:S01]  /*1280*/  I2FP.F32.S32 R25, R25 ;  /* 0x0000001900197245 */ /* 0x000fe20000201400 */
[----:B------:R-:W-:-:S03]  /*1290*/  FFMA.FTZ R23, R26, R23, 0.14491446316242218018 ;  /* 0x3e1464751a177423 */ /* 0x000fc60000010017 */
[----:B------:R-:W1:Y:S01]  /*12a0*/  MUFU.EX2 R24, R24 ;  /* 0x0000001800187308 */ /* 0x000e620000000800 */
[----:B------:R-:W-:Y:S01]  /*12b0*/  FFMA.FTZ R23, R26, R23, -0.16641564667224884033 ;  /* 0xbe2a68dd1a177423 */ /* 0x000fe20000010017 */
[----:B------:R-:W-:-:S03]  /*12c0*/  FMUL.FTZ R25, R25, 1.1920928955078125e-07 ;  /* 0x3400000019197820 */ /* 0x000fc60000410000 */
[----:B------:R-:W-:Y:S01]  /*12d0*/  FFMA.FTZ R29, R26, R23, 0.19988867640495300293 ;  /* 0x3e4caf9e1a1d7423 */ /* 0x000fe20000010017 */
[----:B------:R-:W-:Y:S02]  /*12e0*/  FADD.FTZ R23, R22, 1 ;  /* 0x3f80000016177421 */ /* 0x000fe40000010000 */
[----:B------:R-:W2:Y:S01]  /*12f0*/  MUFU.EX2 R21, R21 ;  /* 0x0000001500157308 */ /* 0x000ea20000000800 */
[----:B------:R-:W-:Y:S01]  /*1300*/  FFMA.FTZ R29, R26, R29, -0.25000196695327758789 ;  /* 0xbe8000421a1d7423 */ /* 0x000fe2000001001d */
[----:B0-----:R-:W-:-:S03]  /*1310*/  FADD.FTZ R22, R5, 1 ;  /* 0x3f80000005167421 */ /* 0x001fc60000010000 */
[----:B------:R-:W-:-:S03]  /*1320*/  FFMA.FTZ R29, R26, R29, 0.33333510160446166992 ;  /* 0x3eaaaae61a1d7423 */ /* 0x000fc6000001001d */
[----:B------:R-:W0:Y:S01]  /*1330*/  MUFU.RCP R23, R23 ;  /* 0x0000001700177308 */ /* 0x000e220000001000 */
[----:B-1----:R-:W-:Y:S01]  /*1340*/  FADD.FTZ R5, R24, 1 ;  /* 0x3f80000018057421 */ /* 0x002fe20000010000 */
[----:B------:R-:W-:-:S04]  /*1350*/  FFMA.FTZ R29, R26, R29, -0.5 ;  /* 0xbf0000001a1d7423 */ /* 0x000fc8000001001d */
[C---:B------:R-:W-:Y:S02]  /*1360*/  FMUL.FTZ R29, R26.reuse, R29 ;  /* 0x0000001d1a1d7220 */ /* 0x040fe40000410000 */
[----:B------:R-:W1:Y:S01]  /*1370*/  MUFU.RCP R22, R22 ;  /* 0x0000001600167308 */ /* 0x000e620000001000 */
[----:B--2---:R-:W-:Y:S01]  /*1380*/  FADD.FTZ R24, R21, 1 ;  /* 0x3f80000015187421 */ /* 0x004fe20000010000 */
[----:B------:R-:W-:-:S04]  /*1390*/  FFMA.FTZ R26, R26, R29, R26 ;  /* 0x0000001d1a1a7223 */ /* 0x000fc8000001001a */
[----:B------:R-:W-:Y:S02]  /*13a0*/  FFMA.FTZ R25, R25, 0.69314718246459960938, R26 ;  /* 0x3f31721819197823 */ /* 0x000fe4000001001a */
[----:B------:R-:W2:Y:S01]  /*13b0*/  MUFU.RCP R5, R5 ;  /* 0x0000000500057308 */ /* 0x000ea20000001000 */
[----:B0-----:R-:W-:Y:S05]  /*13c0*/  @!P0 BRA `(.L_x_2921) ;  /* 0x0000000000148947 */ /* 0x001fea0003800000 */
[----:B------:R-:W-:-:S13]  /*13d0*/  ISETP.GE.AND P0, PT, R20, -0x407fffff, PT ;  /* 0xbf8000011400780c */ /* 0x000fda0003f06270 */
[----:B------:R-:W-:-:S05]  /*13e0*/  @P0 MOV R21, 0x7f800000 ;  /* 0x7f80000000150802 */ /* 0x000fca0000000f00 */
[C---:B------:R-:W-:Y:S01]  /*13f0*/  @P0 FFMA.FTZ R25, R20.reuse, R21, +INF ;  /* 0x7f80000014190423 */ /* 0x040fe20000010015 */
[----:B------:R-:W-:-:S04]  /*1400*/  FSETP.NEU.FTZ.AND P0, PT, R20, RZ, PT ;  /* 0x000000ff1400720b */ /* 0x000fc80003f1d000 */
[----:B------:R-:W-:-:S09]  /*1410*/  FSEL R25, R25, -RZ, P0 ;  /* 0x800000ff19197208 */ /* 0x000fd20000000000 */
.L_x_2921:
[----:B------:R-:W-:Y:S05]  /*1420*/  BSYNC B0 ;  /* 0x0000000000007941 */ /* 0x000fea0003800000 */
.L_x_2920:
[----:B------:R-:W0:Y:S01]  /*1430*/  LDC.64 R20, c[0x0][0x218] ;  /* 0x00008600ff147b82 */ /* 0x000e220000000a00 */
[----:B------:R-:W3:Y:S01]  /*1440*/  MUFU.RCP R24, R24 ;  /* 0x0000001800187308 */ /* 0x000ee20000001000 */
[----:B------:R-:W-:Y:S01]  /*1450*/  FMUL.FTZ R9, R9, R18 ;  /* 0x0000001209097220 */ /* 0x000fe20000410000 */
[----:B------:R-:W-:Y:S01]  /*1460*/  FMUL.FTZ R23, R12, R23 ;  /* 0x000000170c177220 */ /* 0x000fe20000410000 */
[----:B--2---:R-:W-:Y:S01]  /*1470*/  FMUL.FTZ R10, R10, R5 ;  /* 0x000000050a0a7220 */ /* 0x004fe20000410000 */
[----:B-1----:R-:W-:-:S04]  /*1480*/  FMUL.FTZ R22, R13, R22 ;  /* 0x000000160d167220 */ /* 0x002fc80000410000 */
[----:B------:R-:W1:Y:S08]  /*1490*/  MUFU.TANH R16, R16 ;  /* 0x0000001000107308 */ /* 0x000e700000002400 */
[----:B------:R-:W2:Y:S01]  /*14a0*/  MUFU.TANH R17, R17 ;  /* 0x0000001100117308 */ /* 0x000ea20000002400 */
[----:B---3--:R-:W-:Y:S01]  /*14b0*/  FMUL.FTZ R11, R11, R24 ;  /* 0x000000180b0b7220 */ /* 0x008fe20000410000 */
[----:B0-----:R-:W-:-:S06]  /*14c0*/  IMAD.WIDE.U32 R20, R4, 0x4, R20 ;  /* 0x0000000404147825 */ /* 0x001fcc00078e0014 */
[----:B------:R-:W0:Y:S01]  /*14d0*/  MUFU.TANH R19, R19 ;  /* 0x0000001300137308 */ /* 0x000e220000002400 */
[----:B-1----:R-:W-:-:S04]  /*14e0*/  FFMA.FTZ R5, -R16, R16, 1 ;  /* 0x3f80000010057423 */ /* 0x002fc80000010110 */
[----:B------:R-:W-:Y:S01]  /*14f0*/  FFMA.FTZ R5, R5, R23, R16 ;  /* 0x0000001705057223 */ /* 0x000fe20000010010 */
[----:B------:R-:W-:Y:S02]  /*1500*/  IMAD.WIDE R20, R0, 0x8, R20 ;  /* 0x0000000800147825 */ /* 0x000fe400078e0214 */
[----:B------:R-:W1:Y:S02]  /*1510*/  MUFU.TANH R25, R25 ;  /* 0x0000001900197308 */ /* 0x000e640000002400 */
[----:B--2---:R-:W-:Y:S01]  /*1520*/  FFMA.FTZ R4, -R17, R17, 1 ;  /* 0x3f80000011047423 */ /* 0x004fe20000010111 */
[----:B------:R-:W-:Y:S01]  /*1530*/  FMUL.FTZ R6, R6, R5 ;  /* 0x0000000506067220 */ /* 0x000fe20000410000 */
[----:B------:R-:W-:Y:S02]  /*1540*/  STG.E.64 desc[UR4][R20.64], R14 ;  /* 0x0000000e14007986 */ /* 0x000fe4000c101b04 */
[----:B------:R-:W-:Y:S02]  /*1550*/  FFMA.FTZ R4, R4, R22, R17 ;  /* 0x0000001604047223 */ /* 0x000fe40000010011 */
[----:B------:R-:W-:Y:S01]  /*1560*/  STG.E.64 desc[UR4][R20.64+0x400], R8 ;  /* 0x0004000814007986 */ /* 0x000fe2000c101b04 */
[----:B0-----:R-:W-:Y:S01]  /*1570*/  FFMA.FTZ R12, -R19, R19, 1 ;  /* 0x3f800000130c7423 */ /* 0x001fe20000010113 */
[----:B------:R-:W-:-:S03]  /*1580*/  FMUL.FTZ R7, R7, R4 ;  /* 0x0000000407077220 */ /* 0x000fc60000410000 */
[----:B------:R-:W-:Y:S02]  /*1590*/  FFMA.FTZ R19, R12, R10, R19 ;  /* 0x0000000a0c137223 */ /* 0x000fe40000010013 */
[----:B------:R-:W-:Y:S01]  /*15a0*/  STG.E.64 desc[UR4][R20.64+0x800], R6 ;  /* 0x0008000614007986 */ /* 0x000fe2000c101b04 */
[----:B-1----:R-:W-:Y:S01]  /*15b0*/  FFMA.FTZ R18, -R25, R25, 1 ;  /* 0x3f80000019127423 */ /* 0x002fe20000010119 */
[----:B------:R-:W-:-:S03]  /*15c0*/  FMUL.FTZ R2, R2, R19 ;  /* 0x0000001302027220 */ /* 0x000fc60000410000 */
[----:B------:R-:W-:-:S04]  /*15d0*/  FFMA.FTZ R18, R18, R11, R25 ;  /* 0x0000000b12127223 */ /* 0x000fc80000010019 */
[----:B------:R-:W-:-:S05]  /*15e0*/  FMUL.FTZ R3, R3, R18 ;  /* 0x0000001203037220 */ /* 0x000fca0000410000 */
[----:B------:R-:W-:Y:S01]  /*15f0*/  STG.E.64 desc[UR4][R20.64+0xc00], R2 ;  /* 0x000c000214007986 */ /* 0x000fe2000c101b04 */
[----:B------:R-:W-:Y:S05]  /*1600*/  EXIT ;  /* 0x000000000000794d */ /* 0x000fea0003800000 */
.L_x_2905:
[----:B------:R-:W0:Y:S01]  /*1610*/  S2R R6, SR_TID.X ;  /* 0x0000000000067919 */ /* 0x000e220000002100 */
[----:B------:R-:W-:Y:S02]  /*1620*/  CS2R R8, SRZ ;  /* 0x0000000000087805 */ /* 0x000fe4000001ff00 */
        /* <DEDUP_REMOVED lines=13> */
[----:B------:R-:W-:Y:S01]  /*1700*/  MOV R20, RZ ;  /* 0x000000ff00147202 */ /* 0x000fe20000000f00 */
[----:B-1----:R-:W-:Y:S01]  /*1710*/  @!P0 IMAD.WIDE.U32 R22, R7, 0x4, R22 ;  /* 0x0000000407168825 */ /* 0x002fe200078e0016 */
[----:B------:R-:W-:-:S07]  /*1720*/  HFMA2.MMA R7, -RZ, RZ, 0, 0 ;  /* 0x00000000ff077435 */ /* 0x000fce00000001ff */
[----:B------:R-:W-:Y:S01]  /*1730*/  @!P5 IADD3 R11, R4, R27, RZ ;  /* 0x0000001b040bd210 */ /* 0x000fe20007ffe0ff */
[----:B------:R-:W1:Y:S01]  /*1740*/  @!P5 LDC.64 R2, c[0x0][0x228] ;  /* 0x00008a00ff02db82 */ /* 0x000e620000000a00 */
[----:B------:R-:W-:Y:S01]  /*1750*/  @!P5 IADD3 R27, R27, 0x80, RZ ;  /* 0x000000801b1bd810 */ /* 0x000fe20007ffe0ff */
[----:B------:R-:W5:Y:S03]  /*1760*/  @!P0 LDG.E R8, desc[UR4][R22.64] ;  /* 0x0000000416088981 */ /* 0x000f66000c1e1900 */
[C---:B------:R-:W-:Y:S01]  /*1770*/  ISETP.GE.AND P3, PT, R27.reuse, R5, PT ;  /* 0x000000051b00720c */ /* 0x040fe20003f66270 */
[----:B--2---:R-:W-:Y:S01]  /*1780*/  @!P4 IMAD.WIDE.U32 R14, R10, 0x4, R14 ;  /* 0x000000040a0ec825 */ /* 0x004fe200078e000e */
[----:B------:R2:W5:Y:S01]  /*1790*/  @!P0 LDG.E R7, desc[UR4][R16.64] ;  /* 0x0000000410078981 */ /* 0x000562000c1e1900 */
[----:B------:R-:W3:Y:S03]  /*17a0*/  @!P5 LDC.64 R24, c[0x0][0x220] ;  /* 0x00008800ff18db82 */ /* 0x000ee60000000a00 */
[----:B------:R4:W5:Y:S07]  /*17b0*/  @!P4 LDG.E R9, desc[UR4][R14.64] ;  /* 0x000000040e09c981 */ /* 0x00096e000c1e1900 */
[----:B------:R-:W-:Y:S01]  /*17c0*/  @!P3 IADD3 R21, R4, R27, RZ ;  /* 0x0000001b0415b210 */ /* 0x000fe20007ffe0ff */
[----:B------:R-:W4:Y:S01]  /*17d0*/  @!P3 LDC.64 R28, c[0x0][0x220] ;  /* 0x00008800ff1cbb82 */ /* 0x000f220000000a00 */
[----:B------:R-:W-:-:S04]  /*17e0*/  @!P3 IADD3 R27, R27, 0x80, RZ ;  /* 0x000000801b1bb810 */ /* 0x000fc80007ffe0ff */
[----:B------:R-:W-:-:S03]  /*17f0*/  ISETP.GE.AND P1, PT, R27, R5, PT ;  /* 0x000000051b00720c */ /* 0x000fc60003f26270 */
[----:B------:R-:W4:Y:S10]  /*1800*/  @!P3 LDC.64 R18, c[0x0][0x228] ;  /* 0x00008a00ff12bb82 */ /* 0x000f340000000a00 */
[----:B------:R-:W-:Y:S01]  /*1810*/  @!P1 IADD3 R0, R4, R27, RZ ;  /* 0x0000001b04009210 */ /* 0x000fe20007ffe0ff */
[----:B-1----:R-:W-:Y:S01]  /*1820*/  @!P5 IMAD.WIDE.U32 R2, R11, 0x4, R2 ;  /* 0x000000040b02d825 */ /* 0x002fe200078e0002 */
[----:B------:R-:W-:Y:S01]  /*1830*/  @!P1 IADD3 R27, R27, 0x80, RZ ;  /* 0x000000801b1b9810 */ /* 0x000fe20007ffe0ff */
[----:B--2---:R-:W1:Y:S03]  /*1840*/  @!P1 LDC.64 R16, c[0x0][0x220] ;  /* 0x00008800ff109b82 */ /* 0x004e660000000a00 */
[----:B------:R-:W-:Y:S01]  /*1850*/  ISETP.GE.AND P2, PT, R27, R5, PT ;  /* 0x000000051b00720c */ /* 0x000fe20003f46270 */
[----:B0-----:R-:W-:Y:S01]  /*1860*/  @!P4 IMAD.WIDE.U32 R12, R10, 0x4, R12 ;  /* 0x000000040a0cc825 */ /* 0x001fe200078e000c */
[----:B------:R0:W5:Y:S03]  /*1870*/  @!P5 LDG.E R20, desc[UR4][R2.64] ;  /* 0x000000040214d981 */ /* 0x000166000c1e1900 */
[----:B---3--:R-:W-:Y:S01]  /*1880*/  @!P5 IMAD.WIDE.U32 R24, R11, 0x4, R24 ;  /* 0x000000040b18d825 */ /* 0x008fe200078e0018 */
[----:B------:R-:W-:Y:S01]  /*1890*/  CS2R R10, SRZ ;  /* 0x00000000000a7805 */ /* 0x000fe2000001ff00 */
[----:B----4-:R-:W2:Y:S02]  /*18a0*/  @!P1 LDC.64 R14, c[0x0][0x228] ;  /* 0x00008a00ff0e9b82 */ /* 0x010ea40000000a00 */
[----:B------:R-:W-:-:S03]  /*18b0*/  @!P3 IMAD.WIDE.U32 R28, R21, 0x4, R28 ;  /* 0x00000004151cb825 */ /* 0x000fc600078e001c */
[----:B------:R3:W5:Y:S01]  /*18c0*/  @!P4 LDG.E R10, desc[UR4][R12.64] ;  /* 0x000000040c0ac981 */ /* 0x000762000c1e1900 */
[----:B0-----:R-:W-:Y:S02]  /*18d0*/  @!P2 IADD3 R3, R4, R27, RZ ;  /* 0x0000001b0403a210 */ /* 0x001fe40007ffe0ff */
[----:B------:R-:W-:Y:S01]  /*18e0*/  @!P2 IADD3 R27, R27, 0x80, RZ ;  /* 0x000000801b1ba810 */ /* 0x000fe20007ffe0ff */
[----:B------:R-:W0:Y:S01]  /*18f0*/  @!P2 LDC.64 R22, c[0x0][0x228] ;  /* 0x00008a00ff16ab82 */ /* 0x000e220000000a00 */
[----:B------:R-:W-:Y:S01]  /*1900*/  @!P3 IMAD.WIDE.U32 R18, R21, 0x4, R18 ;  /* 0x000000041512b825 */ /* 0x000fe200078e0012 */
[----:B------:R4:W5:Y:S01]  /*1910*/  @!P5 LDG.E R11, desc[UR4][R24.64] ;  /* 0x00000004180bd981 */ /* 0x000962000c1e1900 */
[----:B------:R-:W-:Y:S01]  /*1920*/  ISETP.GE.AND P4, PT, R27, R5, PT ;  /* 0x000000051b00720c */ /* 0x000fe20003f86270 */
[----:B------:R-:W-:-:S04]  /*1930*/  HFMA2.MMA R21, -RZ, RZ, 0, 0 ;  /* 0x00000000ff157435 */ /* 0x000fc800000001ff */
[----:B---3--:R-:W3:Y:S01]  /*1940*/  @!P2 LDC.64 R12, c[0x0][0x220] ;  /* 0x00008800ff0cab82 */ /* 0x008ee20000000a00 */
[----:B----4-:R-:W-:-:S05]  /*1950*/  CS2R R24, SRZ ;  /* 0x0000000000187805 */ /* 0x010fca000001ff00 */
[----:B------:R4:W5:Y:S04]  /*1960*/  @!P3 LDG.E R21, desc[UR4][R28.64] ;  /* 0x000000041c15b981 */ /* 0x000968000c1e1900 */
[----:B------:R1:W5:Y:S01]  /*1970*/  @!P3 LDG.E R24, desc[UR4][R18.64] ;  /* 0x000000041218b981 */ /* 0x000362000c1e1900 */
[----:B----4-:R-:W-:Y:S02]  /*1980*/  @!P4 IADD3 R29, R4, R27, RZ ;  /* 0x0000001b041dc210 */ /* 0x010fe40007ffe0ff */
[----:B------:R-:W-:Y:S01]  /*1990*/  @!P4 IADD3 R27, R27, 0x80, RZ ;  /* 0x000000801b1bc810 */ /* 0x000fe20007ffe0ff */
[----:B0-----:R-:W-:Y:S01]  /*19a0*/  @!P2 IMAD.WIDE.U32 R22, R3, 0x4, R22 ;  /* 0x000000040316a825 */ /* 0x001fe200078e0016 */
[----:B-1----:R-:W0:Y:S02]  /*19b0*/  @!P4 LDC.64 R18, c[0x0][0x220] ;  /* 0x00008800ff12cb82 */ /* 0x002e240000000a00 */
[----:B------:R-:W-:Y:S01]  /*19c0*/  ISETP.GE.AND P3, PT, R27, R5, PT ;  /* 0x000000051b00720c */ /* 0x000fe20003f66270 */
[----:B------:R-:W-:-:S04]  /*19d0*/  @!P1 IMAD.WIDE.U32 R16, R0, 0x4, R16 ;  /* 0x0000000400109825 */ /* 0x000fc800078e0010 */
[----:B---3--:R-:W-:Y:S01]  /*19e0*/  @!P2 IMAD.WIDE.U32 R12, R3, 0x4, R12 ;  /* 0x00000004030ca825 */ /* 0x008fe200078e000c */
[----:B------:R-:W-:Y:S01]  /*19f0*/  CS2R R2, SRZ ;  /* 0x0000000000027805 */ /* 0x000fe2000001ff00 */
[----:B------:R1:W5:Y:S02]  /*1a00*/  @!P1 LDG.E R25, desc[UR4][R16.64] ;  /* 0x0000000410199981 */ /* 0x000364000c1e1900 */
[----:B--2---:R-:W-:Y:S01]  /*1a10*/  @!P1 IMAD.WIDE.U32 R14, R0, 0x4, R14 ;  /* 0x00000004000e9825 */ /* 0x004fe200078e000e */
[----:B------:R-:W-:Y:S02]  /*1a20*/  MOV R0, RZ ;  /* 0x000000ff00007202 */ /* 0x000fe40000000f00 */
[----:B------:R2:W5:Y:S04]  /*1a30*/  @!P2 LDG.E R3, desc[UR4][R12.64] ;  /* 0x000000040c03a981 */ /* 0x000568000c1e1900 */
[----:B------:R3:W5:Y:S01]  /*1a40*/  @!P1 LDG.E R0, desc[UR4][R14.64] ;  /* 0x000000040e009981 */ /* 0x000762000c1e1900 */
[----:B-1----:R-:W1:Y:S01]  /*1a50*/  @!P4 LDC.64 R16, c[0x0][0x228] ;  /* 0x00008a00ff10cb82 */ /* 0x002e620000000a00 */
[----:B------:R-:W-:Y:S01]  /*1a60*/  @!P3 IADD3 R27, R4, R27, RZ ;  /* 0x0000001b041bb210 */ /* 0x000fe20007ffe0ff */
[----:B------:R-:W-:Y:S01]  /*1a70*/  HFMA2.MMA R26, -RZ, RZ, 0, 0 ;  /* 0x00000000ff1a7435 */ /* 0x000fe200000001ff */
[----:B------:R4:W5:Y:S05]  /*1a80*/  @!P2 LDG.E R2, desc[UR4][R22.64] ;  /* 0x000000041602a981 */ /* 0x00096a000c1e1900 */
[----:B--2---:R-:W2:Y:S08]  /*1a90*/  @!P3 LDC.64 R12, c[0x0][0x220] ;  /* 0x00008800ff0cbb82 */ /* 0x004eb00000000a00 */
[----:B---3--:R-:W3:Y:S01]  /*1aa0*/  @!P3 LDC.64 R14, c[0x0][0x228] ;  /* 0x00008a00ff0ebb82 */ /* 0x008ee20000000a00 */
[----:B0-----:R-:W-:Y:S01]  /*1ab0*/  @!P4 IMAD.WIDE.U32 R18, R29, 0x4, R18 ;  /* 0x000000041d12c825 */ /* 0x001fe200078e0012 */
[----:B----4-:R-:W-:-:S04]  /*1ac0*/  MOV R22, RZ ;  /* 0x000000ff00167202 */ /* 0x010fc80000000f00 */
[----:B------:R0:W5:Y:S01]  /*1ad0*/  @!P4 LDG.E R26, desc[UR4][R18.64] ;  /* 0x00000004121ac981 */ /* 0x000162000c1e1900 */
[----:B-1----:R-:W-:-:S05]  /*1ae0*/  @!P4 IMAD.WIDE.U32 R16, R29, 0x4, R16 ;  /* 0x000000041d10c825 */ /* 0x002fca00078e0010 */
[----:B------:R0:W5:Y:S01]  /*1af0*/  @!P4 LDG.E R22, desc[UR4][R16.64] ;  /* 0x000000041016c981 */ /* 0x000162000c1e1900 */
[----:B--2---:R-:W-:Y:S01]  /*1b00*/  @!P3 IMAD.WIDE.U32 R28, R27, 0x4, R12 ;  /* 0x000000041b1cb825 */ /* 0x004fe200078e000c */
[----:B------:R-:W-:-:S06]  /*1b10*/  CS2R R12, SRZ ;  /* 0x00000000000c7805 */ /* 0x000fcc000001ff00 */
[----:B------:R0:W5:Y:S01]  /*1b20*/  @!P3 LDG.E R13, desc[UR4][R28.64] ;  /* 0x000000041c0db981 */ /* 0x000162000c1e1900 */
[----:B---3--:R-:W-:-:S05]  /*1b30*/  @!P3 IMAD.WIDE.U32 R14, R27, 0x4, R14 ;  /* 0x000000041b0eb825 */ /* 0x008fca00078e000e */
        /* <DEDUP_REMOVED lines=39> */
.L_x_2925:
[----:B------:R-:W-:Y:S05]  /*1db0*/  BSYNC B1 ;  /* 0x0000000000017941 */ /* 0x000fea0003800000 */
.L_x_2924:
[----:B------:R-:W0:Y:S01]  /*1dc0*/  MUFU.TANH R15, R15 ;  /* 0x0000000f000f7308 */ /* 0x000e220000002400 */
[----:B-1----:R-:W-:Y:S01]  /*1dd0*/  FMUL.FTZ R17, R17, R8 ;  /* 0x0000000811117220 */ /* 0x002fe20000410000 */
[----:B0-----:R-:W-:-:S04]  /*1de0*/  FFMA.FTZ R8, -R15, R15, 1 ;  /* 0x3f8000000f087423 */ /* 0x001fc8000001010f */
[----:B------:R-:W-:-:S04]  /*1df0*/  FFMA.FTZ R8, R8, R17, R15 ;  /* 0x0000001108087223 */ /* 0x000fc8000001000f */
[----:B------:R-:W-:-:S07]  /*1e00*/  FMUL.FTZ R7, R8, R7 ;  /* 0x0000000708077220 */ /* 0x000fce0000410000 */
.L_x_2923:
[----:B------:R-:W-:Y:S05]  /*1e10*/  BSYNC B0 ;  /* 0x0000000000007941 */ /* 0x000fea0003800000 */
.L_x_2922:
[----:B-----5:R-:W-:Y:S01]  /*1e20*/  IADD3 R8, R6, 0x80, RZ ;  /* 0x0000008006087810 */ /* 0x020fe20007ffe0ff */
[----:B------:R-:W-:Y:S03]  /*1e30*/  BSSY B0, `(.L_x_2926) ;  /* 0x000002d000007945 */ /* 0x000fe60003800000 */
[----:B------:R-:W-:-:S13]  /*1e40*/  ISETP.GE.AND P0, PT, R8, R5, PT ;  /* 0x000000050800720c */ /* 0x000fda0003f06270 */
[----:B------:R-:W-:Y:S05]  /*1e50*/  @P0 BRA `(.L_x_2927) ;  /* 0x0000000000a80947 */ /* 0x000fea0003800000 */
[----:B0-----:R-:W-:Y:S01]  /*1e60*/  FMUL.FTZ R14, R10, 1.4426950216293334961 ;  /* 0x3fb8aa3b0a0e7820 */ /* 0x001fe20000410000 */
        /* <DEDUP_REMOVED lines=35> */
.L_x_2929:
[----:B------:R-:W-:Y:S05]  /*20a0*/  BSYNC B1 ;  /* 0x0000000000017941 */ /* 0x000fea0003800000 */
.L_x_2928:
[----:B------:R-:W0:Y:S01]  /*20b0*/  MUFU.TANH R15, R15 ;  /* 0x0000000f000f7308 */ /* 0x000e220000002400 */
[----:B-1----:R-:W-:Y:S01]  /*20c0*/  FMUL.FTZ R17, R17, R10 ;  /* 0x0000000a11117220 */ /* 0x002fe20000410000 */
[----:B0-----:R-:W-:-:S04]  /*20d0*/  FFMA.FTZ R10, -R15, R15, 1 ;  /* 0x3f8000000f0a7423 */ /* 0x001fc8000001010f */
[----:B------:R-:W-:-:S04]  /*20e0*/  FFMA.FTZ R10, R10, R17, R15 ;  /* 0x000000110a0a7223 */ /* 0x000fc8000001000f */
[----:B------:R-:W-:-:S07]  /*20f0*/  FMUL.FTZ R9, R10, R9 ;  /* 0x000000090a097220 */ /* 0x000fce0000410000 */
.L_x_2927:
[----:B------:R-:W-:Y:S05]  /*2100*/  BSYNC B0 ;  /* 0x0000000000007941 */ /* 0x000fea0003800000 */
.L_x_2926:
[----:B------:R-:W-:Y:S01]  /*2110*/  IADD3 R10, R6, 0x100, RZ ;  /* 0x00000100060a7810 */ /* 0x000fe20007ffe0ff */
[----:B------:R-:W-:Y:S03]  /*2120*/  BSSY B0, `(.L_x_2930) ;  /* 0x000002d000007945 */ /* 0x000fe60003800000 */
[----:B------:R-:W-:-:S13]  /*2130*/  ISETP.GE.AND P0, PT, R10, R5, PT ;  /* 0x000000050a00720c */ /* 0x000fda0003f06270 */
[----:B------:R-:W-:Y:S05]  /*2140*/  @P0 BRA `(.L_x_2931) ;  /* 0x0000000000a80947 */ /* 0x000fea0003800000 */
[----:B------:R-:W-:Y:S01]  /*2150*/  FMUL.FTZ R10, R20, 1.4426950216293334961 ;  /* 0x3fb8aa3b140a7820 */ /* 0x000fe20000410000 */
[----:B0-----:R-:W-:Y:S01]  /*2160*/  HFMA2.MMA R17, -RZ, RZ, 1.625, 0 ;  /* 0x3e800000ff117435 */ /* 0x001fe200000001ff */
        /* <DEDUP_REMOVED lines=34> */
.L_x_2933:
[----:B------:R-:W-:Y:S05]  /*2390*/  BSYNC B1 ;  /* 0x0000000000017941 */ /* 0x000fea0003800000 */
.L_x_2932:
[----:B------:R-:W0:Y:S01]  /*23a0*/  MUFU.TANH R14, R14 ;  /* 0x0000000e000e7308 */ /* 0x000e220000002400 */
[----:B-1----:R-:W-:Y:S01]  /*23b0*/  FMUL.FTZ R17, R17, R20 ;  /* 0x0000001411117220 */ /* 0x002fe20000410000 */
[----:B0-----:R-:W-:-:S04]  /*23c0*/  FFMA.FTZ R15, -R14, R14, 1 ;  /* 0x3f8000000e0f7423 */ /* 0x001fc8000001010e */
[----:B------:R-:W-:-:S04]  /*23d0*/  FFMA.FTZ R10, R15, R17, R14 ;  /* 0x000000110f0a7223 */ /* 0x000fc8000001000e */
[----:B------:R-:W-:-:S07]  /*23e0*/  FMUL.FTZ R11, R10, R11 ;  /* 0x0000000b0a0b7220 */ /* 0x000fce0000410000 */
.L_x_2931:
[----:B------:R-:W-:Y:S05]  /*23f0*/  BSYNC B0 ;  /* 0x0000000000007941 */ /* 0x000fea0003800000 */
.L_x_2930:
        /* <DEDUP_REMOVED lines=40> */
.L_x_2937:
[----:B------:R-:W-:Y:S05]  /*2680*/  BSYNC B1 ;  /* 0x0000000000017941 */ /* 0x000fea0003800000 */
.L_x_2936:
[----:B------:R-:W0:Y:S01]  /*2690*/  MUFU.TANH R14, R14 ;  /* 0x0000000e000e7308 */ /* 0x000e220000002400 */
[----:B-1----:R-:W-:Y:S01]  /*26a0*/  FMUL.FTZ R17, R17, R24 ;  /* 0x0000001811117220 */ /* 0x002fe20000410000 */
[----:B0-----:R-:W-:-:S04]  /*26b0*/  FFMA.FTZ R15, -R14, R14, 1 ;  /* 0x3f8000000e0f7423 */ /* 0x001fc8000001010e */
[----:B------:R-:W-:-:S04]  /*26c0*/  FFMA.FTZ R10, R15, R17, R14 ;  /* 0x000000110f0a7223 */ /* 0x000fc8000001000e */
[----:B------:R-:W-:-:S07]  /*26d0*/  FMUL.FTZ R21, R10, R21 ;  /* 0x000000150a157220 */ /* 0x000fce0000410000 */
.L_x_2935:
[----:B------:R-:W-:Y:S05]  /*26e0*/  BSYNC B0 ;  /* 0x0000000000007941 */ /* 0x000fea0003800000 */
.L_x_2934:
        /* <DEDUP_REMOVED lines=40> */
.L_x_2941:
[----:B------:R-:W-:Y:S05]  /*2970*/  BSYNC B1 ;  /* 0x0000000000017941 */ /* 0x000fea0003800000 */
.L_x_2940:
[----:B------:R-:W0:Y:S01]  /*2980*/  MUFU.TANH R14, R14 ;  /* 0x0000000e000e7308 */ /* 0x000e220000002400 */
[----:B------:R-:W-:Y:S01]  /*2990*/  FMUL.FTZ R19, R19, R0 ;  /* 0x0000000013137220 */ /* 0x000fe20000410000 */
[----:B0-----:R-:W-:-:S04]  /*29a0*/  FFMA.FTZ R15, -R14, R14, 1 ;  /* 0x3f8000000e0f7423 */ /* 0x001fc8000001010e */
[----:B------:R-:W-:-:S04]  /*29b0*/  FFMA.FTZ R0, R15, R19, R14 ;  /* 0x000000130f007223 */ /* 0x000fc8000001000e */
[----:B------:R-:W-:-:S07]  /*29c0*/  FMUL.FTZ R25, R0, R25 ;  /* 0x0000001900197220 */ /* 0x000fce0000410000 */
.L_x_2939:
[----:B------:R-:W-:Y:S05]  /*29d0*/  BSYNC B0 ;  /* 0x0000000000007941 */ /* 0x000fea0003800000 */
.L_x_2938:
        /* <DEDUP_REMOVED lines=40> */
.L_x_2945:
[----:B------:R-:W-:Y:S05]  /*2c60*/  BSYNC B1 ;  /* 0x0000000000017941 */ /* 0x000fea0003800000 */
.L_x_2944:
[----:B------:R-:W0:Y:S01]  /*2c70*/  MUFU.TANH R10, R10 ;  /* 0x0000000a000a7308 */ /* 0x000e220000002400 */
[----:B------:R-:W-:Y:S01]  /*2c80*/  FMUL.FTZ R19, R19, R2 ;  /* 0x0000000213137220 */ /* 0x000fe20000410000 */
[----:B0-----:R-:W-:-:S04]  /*2c90*/  FFMA.FTZ R15, -R10, R10, 1 ;  /* 0x3f8000000a0f7423 */ /* 0x001fc8000001010a */
[----:B------:R-:W-:-:S04]  /*2ca0*/  FFMA.FTZ R0, R15, R19, R10 ;  /* 0x000000130f007223 */ /* 0x000fc8000001000a */
[----:B------:R-:W-:-:S07]  /*2cb0*/  FMUL.FTZ R3, R0, R3 ;  /* 0x0000000300037220 */ /* 0x000fce0000410000 */
.L_x_2943:
[----:B------:R-:W-:Y:S05]  /*2cc0*/  BSYNC B0 ;  /* 0x0000000000007941 */ /* 0x000fea0003800000 */
.L_x_2942:
        /* <DEDUP_REMOVED lines=40> */
.L_x_2949:
[----:B------:R-:W-:Y:S05]  /*2f50*/  BSYNC B1 ;  /* 0x0000000000017941 */ /* 0x000fea0003800000 */
.L_x_2948:
[----:B------:R-:W0:Y:S01]  /*2f60*/  MUFU.TANH R2, R2 ;  /* 0x0000000200027308 */ /* 0x000e220000002400 */
[----:B------:R-:W-:Y:S01]  /*2f70*/  FMUL.FTZ R19, R19, R22 ;  /* 0x0000001613137220 */ /* 0x000fe20000410000 */
[----:B0-----:R-:W-:-:S04]  /*2f80*/  FFMA.FTZ R15, -R2, R2, 1 ;  /* 0x3f800000020f7423 */ /* 0x001fc80000010102 */
[----:B------:R-:W-:-:S04]  /*2f90*/  FFMA.FTZ R15, R15, R19, R2 ;  /* 0x000000130f0f7223 */ /* 0x000fc80000010002 */
[----:B------:R-:W-:-:S07]  /*2fa0*/  FMUL.FTZ R26, R15, R26 ;  /* 0x0000001a0f1a7220 */ /* 0x000fce0000410000 */
.L_x_2947:
[----:B------:R-:W-:Y:S05]  /*2fb0*/  BSYNC B0 ;  /* 0x0000000000007941 */ /* 0x000fea0003800000 */
.L_x_2946:
        /* <DEDUP_REMOVED lines=40> */
.L_x_2953:
[----:B------:R-:W-:Y:S05]  /*3240*/  BSYNC B1 ;  /* 0x0000000000017941 */ /* 0x000fea0003800000 */
.L_x_2952:
[----:B------:R-:W0:Y:S01]  /*3250*/  MUFU.TANH R2, R2 ;  /* 0x0000000200027308 */ /* 0x000e220000002400 */
[----:B------:R-:W-:Y:S01]  /*3260*/  FMUL.FTZ R19, R19, R12 ;  /* 0x0000000c13137220 */ /* 0x000fe20000410000 */
[----:B0-----:R-:W-:-:S04]  /*3270*/  FFMA.FTZ R15, -R2, R2, 1 ;  /* 0x3f800000020f7423 */ /* 0x001fc80000010102 */
[----:B------:R-:W-:-:S04]  /*3280*/  FFMA.FTZ R0, R15, R19, R2 ;  /* 0x000000130f007223 */ /* 0x000fc80000010002 */
[----:B------:R-:W-:-:S07]  /*3290*/  FMUL.FTZ R13, R0, R13 ;  /* 0x0000000d000d7220 */ /* 0x000fce0000410000 */
.L_x_2951:
[----:B------:R-:W-:Y:S05]  /*32a0*/  BSYNC B0 ;  /* 0x0000000000007941 */ /* 0x000fea0003800000 */
.L_x_2950:
[----:B------:R-:W-:Y:S01]  /*32b0*/  ISETP.GE.AND P0, PT, R6, R5, PT ;  /* 0x000000050600720c */ /* 0x000fe20003f06270 */
[----:B------:R-:W-:Y:S04]  /*32c0*/  BSSY B0, `(.L_x_2954) ;  /* 0x0000033000007945 */ /* 0x000fe80003800000 */
[----:B------:R-:W-:Y:S08]  /*32d0*/  BSSY B1, `(.L_x_2955) ;  /* 0x000002b000017945 */ /* 0x000ff00003800000 */
[----:B------:R-:W-:Y:S05]  /*32e0*/  @P0 BRA `(.L_x_2956) ;  /* 0x0000000000300947 */ /* 0x000fea0003800000 */
[----:B0-----:R-:W0:Y:S01]  /*32f0*/  LDC.64 R14, c[0x0][0x218] ;  /* 0x00008600ff0e7b82 */ /* 0x001e220000000a00 */
[----:B------:R-:W-:Y:S02]  /*3300*/  IADD3 R17, R4, R6, RZ ;  /* 0x0000000604117210 */ /* 0x000fe40007ffe0ff */
[----:B------:R-:W-:-:S04]  /*3310*/  MOV R6, R8 ;  /* 0x0000000800067202 */ /* 0x000fc80000000f00 */
[----:B------:R-:W-:Y:S01]  /*3320*/  ISETP.GE.AND P0, PT, R6, R5, PT ;  /* 0x000000050600720c */ /* 0x000fe20003f06270 */
[----:B0-----:R-:W-:-:S05]  /*3330*/  IMAD.WIDE.U32 R14, R17, 0x4, R14 ;  /* 0x00000004110e7825 */ /* 0x001fca00078e000e */
[----:B------:R0:W-:Y:S07]  /*3340*/  STG.E desc[UR4][R14.64], R7 ;  /* 0x000000070e007986 */ /* 0x0001ee000c101904 */
[----:B------:R-:W-:Y:S05]  /*3350*/  @P0 BRA `(.L_x_2957) ;  /* 0x0000000000300947 */ /* 0x000fea0003800000 */
[----:B0-----:R-:W0:Y:S01]  /*3360*/  LDC.64 R14, c[0x0][0x218] ;  /* 0x00008600ff0e7b82 */ /* 0x001e220000000a00 */
[----:B------:R-:W-:Y:S02]  /*3370*/  IADD3 R7, R4, R6, RZ ;  /* 0x0000000604077210 */ /* 0x000fe40007ffe0ff */
[----:B------:R-:W-:-:S03]  /*3380*/  IADD3 R6, R6, 0x80, RZ ;  /* 0x0000008006067810 */ /* 0x000fc60007ffe0ff */
[----:B0-----:R-:W-:-:S05]  /*3390*/  IMAD.WIDE.U32 R14, R7, 0x4, R14 ;  /* 0x00000004070e7825 */ /* 0x001fca00078e000e */
[----:B------:R1:W-:Y:S02]  /*33a0*/  STG.E desc[UR4][R14.64], R9 ;  /* 0x000000090e007986 */ /* 0x0003e4000c101904 */
.L_x_2956:
[----:B------:R-:W-:-:S13]  /*33b0*/  ISETP.GE.AND P0, PT, R6, R5, PT ;  /* 0x000000050600720c */ /* 0x000fda0003f06270 */
[----:B------:R-:W-:Y:S05]  /*33c0*/  @P0 BRA `(.L_x_2958) ;  /* 0x0000000000300947 */ /* 0x000fea0003800000 */
[----:B-1----:R-:W1:Y:S01]  /*33d0*/  LDC.64 R8, c[0x0][0x218] ;  /* 0x00008600ff087b82 */ /* 0x002e620000000a00 */
[----:B------:R-:W-:Y:S02]  /*33e0*/  IADD3 R7, R4, R6, RZ ;  /* 0x0000000604077210 */ /* 0x000fe40007ffe0ff */
[----:B------:R-:W-:-:S03]  /*33f0*/  IADD3 R6, R6, 0x80, RZ ;  /* 0x0000008006067810 */ /* 0x000fc60007ffe0ff */
[----:B-1----:R-:W-:-:S05]  /*3400*/  IMAD.WIDE.U32 R8, R7, 0x4, R8 ;  /* 0x0000000407087825 */ /* 0x002fca00078e0008 */
[----:B------:R1:W-:Y:S02]  /*3410*/  STG.E desc[UR4][R8.64], R11 ;  /* 0x0000000b08007986 */ /* 0x0003e4000c101904 */
.L_x_2957:
[----:B------:R-:W-:-:S13]  /*3420*/  ISETP.GE.AND P0, PT, R6, R5, PT ;  /* 0x000000050600720c */ /* 0x000fda0003f06270 */
[----:B------:R-:W-:Y:S05]  /*3430*/  @P0 BRA `(.L_x_2959) ;  /* 0x0000000000300947 */ /* 0x000fea0003800000 */
[----:B-1----:R-:W1:Y:S01]  /*3440*/  LDC.64 R8, c[0x0][0x218] ;  /* 0x00008600ff087b82 */ /* 0x002e620000000a00 */
[----:B0-----:R-:W-:Y:S02]  /*3450*/  IADD3 R7, R4, R6, RZ ;  /* 0x0000000604077210 */ /* 0x001fe40007ffe0ff */
[----:B------:R-:W-:-:S03]  /*3460*/  IADD3 R6, R6, 0x80, RZ ;  /* 0x0000008006067810 */ /* 0x000fc60007ffe0ff */
[----:B-1----:R-:W-:-:S05]  /*3470*/  IMAD.WIDE.U32 R8, R7, 0x4, R8 ;  /* 0x0000000407087825 */ /* 0x002fca00078e0008 */
[----:B------:R2:W-:Y:S02]  /*3480*/  STG.E desc[UR4][R8.64], R21 ;  /* 0x0000001508007986 */ /* 0x0005e4000c101904 */
.L_x_2958:
[----:B------:R-:W-:-:S13]  /*3490*/  ISETP.GE.AND P0, PT, R6, R5, PT ;  /* 0x000000050600720c */ /* 0x000fda0003f06270 */
[----:B------:R-:W-:Y:S05]  /*34a0*/  @P0 BRA `(.L_x_2960) ;  /* 0x0000000000340947 */ /* 0x000fea0003800000 */
[----:B-12---:R-:W1:Y:S01]  /*34b0*/  LDC.64 R8, c[0x0][0x218] ;  /* 0x00008600ff087b82 */ /* 0x006e620000000a00 */
[----:B------:R-:W-:Y:S02]  /*34c0*/  IADD3 R7, R4, R6, RZ ;  /* 0x0000000604077210 */ /* 0x000fe40007ffe0ff */
[----:B------:R-:W-:-:S03]  /*34d0*/  IADD3 R6, R6, 0x80, RZ ;  /* 0x0000008006067810 */ /* 0x000fc60007ffe0ff */
[----:B-1----:R-:W-:-:S05]  /*34e0*/  IMAD.WIDE.U32 R8, R7, 0x4, R8 ;  /* 0x0000000407087825 */ /* 0x002fca00078e0008 */
[----:B------:R2:W-:Y:S02]  /*34f0*/  STG.E desc[UR4][R8.64], R25 ;  /* 0x0000001908007986 */ /* 0x0005e4000c101904 */
.L_x_2959:
[----:B------:R-:W-:-:S13]  /*3500*/  ISETP.GE.AND P0, PT, R6, R5, PT ;  /* 0x000000050600720c */ /* 0x000fda0003f06270 */
[----:B------:R-:W-:Y:S05]  /*3510*/  @P0 BREAK B1 ;  /* 0x0000000000010942 */ /* 0x000fea0003800000 */
[----:B------:R-:W-:Y:S05]  /*3520*/  @P0 BRA `(.L_x_2961) ;  /* 0x0000000000300947 */ /* 0x000fea0003800000 */
[----:B-12---:R-:W1:Y:S01]  /*3530*/  LDC.64 R8, c[0x0][0x218] ;  /* 0x00008600ff087b82 */ /* 0x006e620000000a00 */
[----:B0-----:R-:W-:Y:S02]  /*3540*/  IADD3 R7, R4, R6, RZ ;  /* 0x0000000604077210 */ /* 0x001fe40007ffe0ff */
[----:B------:R-:W-:-:S03]  /*3550*/  IADD3 R6, R6, 0x80, RZ ;  /* 0x0000008006067810 */ /* 0x000fc60007ffe0ff */
[----:B-1----:R-:W-:-:S05]  /*3560*/  IMAD.WIDE.U32 R8, R7, 0x4, R8 ;  /* 0x0000000407087825 */ /* 0x002fca00078e0008 */
[----:B------:R3:W-:Y:S02]  /*3570*/  STG.E desc[UR4][R8.64], R3 ;  /* 0x0000000308007986 */ /* 0x0007e4000c101904 */
.L_x_2960:
[----:B------:R-:W-:Y:S05]  /*3580*/  BSYNC B1 ;  /* 0x0000000000017941 */ /* 0x000fea0003800000 */
.L_x_2955:
[----:B------:R-:W-:-:S13]  /*3590*/  ISETP.GE.AND P0, PT, R6, R5, PT ;  /* 0x000000050600720c */ /* 0x000fda0003f06270 */
[----:B---3--:R-:W3:Y:S01]  /*35a0*/  @!P0 LDC.64 R2, c[0x0][0x218] ;  /* 0x00008600ff028b82 */ /* 0x008ee20000000a00 */
[----:B------:R-:W-:Y:S02]  /*35b0*/  @!P0 IADD3 R7, R4, R6, RZ ;  /* 0x0000000604078210 */ /* 0x000fe40007ffe0ff */
[----:B------:R-:W-:-:S03]  /*35c0*/  @!P0 IADD3 R6, R6, 0x80, RZ ;  /* 0x0000008006068810 */ /* 0x000fc60007ffe0ff */
[----:B---3--:R-:W-:-:S05]  /*35d0*/  @!P0 IMAD.WIDE.U32 R2, R7, 0x4, R2 ;  /* 0x0000000407028825 */ /* 0x008fca00078e0002 */
[----:B------:R3:W-:Y:S02]  /*35e0*/  @!P0 STG.E desc[UR4][R2.64], R26 ;  /* 0x0000001a02008986 */ /* 0x0007e4000c101904 */
.L_x_2961:
[----:B------:R-:W-:Y:S05]  /*35f0*/  BSYNC B0 ;  /* 0x0000000000007941 */ /* 0x000fea0003800000 */
.L_x_2954:
[----:B------:R-:W-:Y:S05]  /*3600*/  WARPSYNC.ALL ;  /* 0x0000000000007948 */ /* 0x000fea0003800000 */
[----:B------:R-:W-:-:S13]  /*3610*/  ISETP.GE.AND P0, PT, R6, R5, PT ;  /* 0x000000050600720c */ /* 0x000fda0003f06270 */
[----:B------:R-:W-:Y:S05]  /*3620*/  @P0 EXIT ;  /* 0x000000000000094d */ /* 0x000fea0003800000 */
[----:B---3--:R-:W3:Y:S01]  /*3630*/  LDC.64 R2, c[0x0][0x218] ;  /* 0x00008600ff027b82 */ /* 0x008ee20000000a00 */
[----:B------:R-:W-:-:S05]  /*3640*/  IADD3 R5, R4, R6, RZ ;  /* 0x0000000604057210 */ /* 0x000fca0007ffe0ff */
[----:B---3--:R-:W-:-:S05]  /*3650*/  IMAD.WIDE.U32 R2, R5, 0x4, R2 ;  /* 0x0000000405027825 */ /* 0x008fca00078e0002 */
[----:B------:R-:W-:Y:S01]  /*3660*/  STG.E desc[UR4][R2.64], R13 ;  /* 0x0000000d02007986 */ /* 0x000fe2000c101904 */
[----:B------:R-:W-:Y:S05]  /*3670*/  EXIT ;  /* 0x000000000000794d */ /* 0x000fea0003800000 */
.L_x_2962:
        /* <DEDUP_REMOVED lines=16> */
.L_x_8592:


//--------------------- .text._ZN2at6native29vectorized_elementwise_kernelILi4EZZZNS0_61_GLOBAL__N__b29612f4_23_ActivationMishKernel_cu_f5210f67_354820mish_backward_kernelERNS_14TensorIteratorEENKUlvE_clEvENKUlvE0_clEvEUlffE_St5arrayIPcLm3EEEEviT0_T1_ --------------------------
	.section	.text._ZN2at6native29vectorized_elementwise_kernelILi4EZZZNS0_61_GLOBAL__N__b29612f4_23_ActivationMishKernel_cu_f5210f67_354820mish_backward_kernelERNS_14TensorIteratorEENKUlvE_clEvENKUlvE0_clEvEUlffE_St5arrayIPcLm3EEEEviT0_T1_,"ax",@progbits
	.align	128
        .global         _ZN2at6native29vectorized_elementwise_kernelILi4EZZZNS0_61_GLOBAL__N__b29612f4_23_ActivationMishKernel_cu_f5210f67_354820mish_backward_kernelERNS_14TensorIteratorEENKUlvE_clEvENKUlvE0_clEvEUlffE_St5arrayIPcLm3EEEEviT0_T1_
        .type           _ZN2at6native29vectorized_elementwise_kernelILi4EZZZNS0_61_GLOBAL__N__b29612f4_23_ActivationMishKernel_cu_f5210f67_354820mish_backward_kernelERNS_14TensorIteratorEENKUlvE_clEvENKUlvE0_clEvEUlffE_St5arrayIPcLm3EEEEviT0_T1_,@function
        .size           _ZN2at6native29vectorized_elementwise_kernelILi4EZZZNS0_61_GLOBAL__N__b29612f4_23_ActivationMishKernel_cu_f5210f67_354820mish_backward_kernelERNS_14TensorIteratorEENKUlvE_clEvENKUlvE0_clEvEUlffE_St5arrayIPcLm3EEEEviT0_T1_,(.L_x_8593 - _ZN2at6native29vectorized_elementwise_kernelILi4EZZZNS0_61_GLOBAL__N__b29612f4_23_ActivationMishKernel_cu_f5210f67_354820mish_backward_kernelERNS_14TensorIteratorEENKUlvE_clEvENKUlvE0_clEvEUlffE_St5arrayIPcLm3EEEEviT0_T1_)
        .other          _ZN2at6native29vectorized_elementwise_kernelILi4EZZZNS0_61_GLOBAL__N__b29612f4_23_ActivationMishKernel_cu_f5210f67_354820mish_backward_kernelERNS_14TensorIteratorEENKUlvE_clEvENKUlvE0_clEvEUlffE_St5arrayIPcLm3EEEEviT0_T1_,@"STO_CUDA_ENTRY STV_DEFAULT"
_ZN2at6native29vectorized_elementwise_kernelILi4EZZZNS0_61_GLOBAL__N__b29612f4_23_ActivationMishKernel_cu_f5210f67_354820mish_backward_kernelERNS_14TensorIteratorEENKUlvE_clEvENKUlvE0_clEvEUlffE_St5arrayIPcLm3EEEEviT0_T1_:
.text._ZN2at6native29vectorized_elementwise_kernelILi4EZZZNS0_61_GLOBAL__N__b29612f4_23_ActivationMishKernel_cu_f5210f67_354820mish_backward_kernelERNS_14TensorIteratorEENKUlvE_clEvENKUlvE0_clEvEUlffE_St5arrayIPcLm3EEEEviT0_T1_:
        /* <DEDUP_REMOVED lines=13> */
[----:B------:R-:W2:Y:S01]  /*00d0*/  LDG.E.128 R20, desc[UR4][R28.64] ;  /* 0x000000041c147981 */ /* 0x000ea2000c1e1d00 */
[----:B------:R-:W-:-:S03]  /*00e0*/  HFMA2.MMA R24, -RZ, RZ, 1.625, 0 ;  /* 0x3e800000ff187435 */ /* 0x000fc600000001ff */
[----:B------:R1:W5:Y:S01]  /*00f0*/  LDG.E.128 R8, desc[UR4][R28.64+0x800] ;  /* 0x000800041c087981 */ /* 0x000362000c1e1d00 */
[----:B0-----:R-:W-:-:S04]  /*0100*/  IMAD.WIDE R2, R4, 0x4, R2 ;  /* 0x0000000404027825 */ /* 0x001fc800078e0202 */
[----:B------:R-:W-:-:S05]  /*0110*/  IMAD.WIDE.U32 R26, R0, 0x10, R2 ;  /* 0x00000010001a7825 */ /* 0x000fca00078e0002 */
[----:B------:R-:W5:Y:S04]  /*0120*/  LDG.E.128 R16, desc[UR4][R26.64] ;  /* 0x000000041a107981 */ /* 0x000f68000c1e1d00 */
[----:B------:R0:W5:Y:S01]  /*0130*/  LDG.E.128 R12, desc[UR4][R26.64+0x800] ;  /* 0x000800041a0c7981 */ /* 0x000162000c1e1d00 */
[----:B------:R-:W-:Y:S01]  /*0140*/  BSSY B0, `(.L_x_2964) ;  /* 0x0000027000007945 */ /* 0x000fe20003800000 */
[----:B--2---:R-:W-:-:S06]  /*0150*/  FMUL.FTZ R5, R20, 1.4426950216293334961 ;  /* 0x3fb8aa3b14057820 */ /* 0x004fcc0000410000 */
[----:B------:R-:W2:Y:S02]  /*0160*/  MUFU.EX2 R5, R5 ;  /* 0x0000000500057308 */ /* 0x000ea40000000800 */
[----:B--2---:R-:W-:-:S05]  /*0170*/  FADD.FTZ.RZ R2, R5, 1 ;  /* 0x3f80000005027421 */ /* 0x004fca000001c000 */
[----:B------:R-:W-:-:S04]  /*0180*/  IADD3 R2, R2, -0x3f400000, RZ ;  /* 0xc0c0000002027810 */ /* 0x000fc80007ffe0ff */
[----:B------:R-:W-:-:S04]  /*0190*/  LOP3.LUT R6, R2, 0xff800000, RZ, 0xc0, !PT ;  /* 0xff80000002067812 */ /* 0x000fc800078ec0ff */
[----:B------:R-:W-:Y:S02]  /*01a0*/  IADD3 R3, -R6, 0x40800000, RZ ;  /* 0x4080000006037810 */ /* 0x000fe40007ffe1ff */
[----:B------:R-:W-:-:S03]  /*01b0*/  IADD3 R7, R5, -R6, RZ ;  /* 0x8000000605077210 */ /* 0x000fc60007ffe0ff */
[----:B-1----:R-:W-:Y:S01]  /*01c0*/  FFMA.FTZ R28, R3, R24, -1 ;  /* 0xbf800000031c7423 */ /* 0x002fe20000010018 */
[----:B------:R-:W-:-:S03]  /*01d0*/  MOV R2, 0x3d39bf78 ;  /* 0x3d39bf7800027802 */ /* 0x000fc60000000f00 */
[----:B------:R-:W-:-:S04]  /*01e0*/  FADD.FTZ R7, R7, R28 ;  /* 0x0000001c07077221 */ /* 0x000fc80000010000 */
[----:B0-----:R-:W-:-:S04]  /*01f0*/  FFMA.FTZ R26, R7, -R2, 0.10546888411045074463 ;  /* 0x3dd80012071a7423 */ /* 0x001fc80000010802 */
[----:B------:R-:W-:-:S04]  /*0200*/  FFMA.FTZ R26, R7, R26, -0.13229703903198242188 ;  /* 0xbe0778e0071a7423 */ /* 0x000fc8000001001a */
[----:B------:R-:W-:Y:S01]  /*0210*/  FFMA.FTZ R26, R7, R26, 0.14491446316242218018 ;  /* 0x3e146475071a7423 */ /* 0x000fe2000001001a */
[----:B------:R-:W-:-:S03]  /*0220*/  FMUL.FTZ R25, R20, -1.4426950216293334961 ;  /* 0xbfb8aa3b14197820 */ /* 0x000fc60000410000 */
[----:B------:R-:W-:-:S04]  /*0230*/  FFMA.FTZ R26, R7, R26, -0.16641564667224884033 ;  /* 0xbe2a68dd071a7423 */ /* 0x000fc8000001001a */
[C---:B------:R-:W-:Y:S01]  /*0240*/  FFMA.FTZ R26, R7.reuse, R26, 0.19988867640495300293 ;  /* 0x3e4caf9e071a7423 */ /* 0x040fe2000001001a */
[----:B------:R-:W0:Y:S03]  /*0250*/  MUFU.EX2 R25, R25 ;  /* 0x0000001900197308 */ /* 0x000e260000000800 */
[----:B------:R-:W-:Y:S01]  /*0260*/  FFMA.FTZ R26, R7, R26, -0.25000196695327758789 ;  /* 0xbe800042071a7423 */ /* 0x000fe2000001001a */
[----:B------:R-:W-:-:S03]  /*0270*/  FMUL.FTZ R3, R21, 1.4426950216293334961 ;  /* 0x3fb8aa3b15037820 */ /* 0x000fc60000410000 */
[----:B------:R-:W-:-:S04]  /*0280*/  FFMA.FTZ R26, R7, R26, 0.33333510160446166992 ;  /* 0x3eaaaae6071a7423 */ /* 0x000fc8000001001a */
[C---:B------:R-:W-:Y:S01]  /*0290*/  FFMA.FTZ R26, R7.reuse, R26, -0.5 ;  /* 0xbf000000071a7423 */ /* 0x040fe2000001001a */
[----:B------:R-:W1:Y:S03]  /*02a0*/  MUFU.EX2 R3, R3 ;  /* 0x0000000300037308 */ /* 0x000e660000000800 */
[----:B------:R-:W-:-:S04]  /*02b0*/  FMUL.FTZ R26, R7, R26 ;  /* 0x0000001a071a7220 */ /* 0x000fc80000410000 */
[----:B------:R-:W-:Y:S01]  /*02c0*/  FFMA.FTZ R26, R7, R26, R7 ;  /* 0x0000001a071a7223 */ /* 0x000fe20000010007 */
[----:B0-----:R-:W-:Y:S01]  /*02d0*/  FADD.FTZ R7, R25, 1 ;  /* 0x3f80000019077421 */ /* 0x001fe20000010000 */
[----:B------:R-:W-:Y:S02]  /*02e0*/  ISETP.GE.U32.AND P0, PT, R5, 0x7f800000, PT ;  /* 0x7f8000000500780c */ /* 0x000fe40003f06070 */
[----:B------:R-:W-:-:S03]  /*02f0*/  I2FP.F32.S32 R6, R6 ;  /* 0x0000000600067245 */ /* 0x000fc60000201400 */
[----:B------:R-:W0:Y:S02]  /*0300*/  MUFU.RCP R7, R7 ;  /* 0x0000000700077308 */ /* 0x000e240000001000 */
[----:B------:R-:W-:Y:S01]  /*0310*/  FMUL.FTZ R25, R6, 1.1920928955078125e-07 ;  /* 0x3400000006197820 */ /* 0x000fe20000410000 */
        /* <DEDUP_REMOVED lines=9> */
.L_x_2965:
[----:B------:R-:W-:Y:S05]  /*03b0*/  BSYNC B0 ;  /* 0x0000000000007941 */ /* 0x000fea0003800000 */
.L_x_2964:
        /* <DEDUP_REMOVED lines=10> */
[----:B------:R-:W-:Y:S01]  /*0460*/  FMUL.FTZ R27, R21, -1.4426950216293334961 ;  /* 0xbfb8aa3b151b7820 */ /* 0x000fe20000410000 */
[----:B------:R-:W-:Y:S01]  /*0470*/  FMUL.FTZ R6, R6, 1.1920928955078125e-07 ;  /* 0x3400000006067820 */ /* 0x000fe20000410000 */
[----:B-1----:R-:W-:-:S04]  /*0480*/  FFMA.FTZ R20, -R25, R25, 1 ;  /* 0x3f80000019147423 */ /* 0x002fc80000010119 */
[----:B------:R-:W-:Y:S01]  /*0490*/  FFMA.FTZ R25, R20, R5, R25 ;  /* 0x0000000514197223 */ /* 0x000fe20000010019 */
[----:B------:R-:W-:Y:S01]  /*04a0*/  FFMA.FTZ R20, R7, -R2, 0.10546888411045074463 ;  /* 0x3dd8001207147423 */ /* 0x000fe20000010802 */
[----:B------:R-:W-:-:S03]  /*04b0*/  FMUL.FTZ R5, R22, 1.4426950216293334961 ;  /* 0x3fb8aa3b16057820 */ /* 0x000fc60000410000 */
[----:B------:R-:W-:-:S03]  /*04c0*/  FFMA.FTZ R20, R7, R20, -0.13229703903198242188 ;  /* 0xbe0778e007147423 */ /* 0x000fc60000010014 */
[----:B------:R-:W-:Y:S01]  /*04d0*/  MUFU.EX2 R5, R5 ;  /* 0x0000000500057308 */ /* 0x000fe20000000800 */
[----:B------:R-:W-:-:S04]  /*04e0*/  FFMA.FTZ R20, R7, R20, 0.14491446316242218018 ;  /* 0x3e14647507147423 */ /* 0x000fc80000010014 */
[----:B------:R-:W-:-:S04]  /*04f0*/  FFMA.FTZ R20, R7, R20, -0.16641564667224884033 ;  /* 0xbe2a68dd07147423 */ /* 0x000fc80000010014 */
[C---:B------:R-:W-:Y:S02]  /*0500*/  FFMA.FTZ R26, R7.reuse, R20, 0.19988867640495300293 ;  /* 0x3e4caf9e071a7423 */ /* 0x040fe40000010014 */
[----:B------:R-:W0:Y:S02]  /*0510*/  MUFU.EX2 R20, R27 ;  /* 0x0000001b00147308 */ /* 0x000e240000000800 */
[----:B------:R-:W-:-:S04]  /*0520*/  FFMA.FTZ R26, R7, R26, -0.25000196695327758789 ;  /* 0xbe800042071a7423 */ /* 0x000fc8000001001a */
[----:B------:R-:W-:-:S04]  /*0530*/  FFMA.FTZ R26, R7, R26, 0.33333510160446166992 ;  /* 0x3eaaaae6071a7423 */ /* 0x000fc8000001001a */
[----:B------:R-:W-:-:S04]  /*0540*/  FFMA.FTZ R26, R7, R26, -0.5 ;  /* 0xbf000000071a7423 */ /* 0x000fc8000001001a */
[----:B------:R-:W-:Y:S01]  /*0550*/  FMUL.FTZ R26, R7, R26 ;  /* 0x0000001a071a7220 */ /* 0x000fe20000410000 */
[----:B0-----:R-:W-:-:S03]  /*0560*/  FADD.FTZ R20, R20, 1 ;  /* 0x3f80000014147421 */ /* 0x001fc60000010000 */
[----:B------:R-:W-:Y:S01]  /*0570*/  FFMA.FTZ R7, R7, R26, R7 ;  /* 0x0000001a07077223 */ /* 0x000fe20000010007 */
[----:B------:R-:W-:-:S03]  /*0580*/  FADD.FTZ.RZ R26, R5, 1 ;  /* 0x3f800000051a7421 */ /* 0x000fc6000001c000 */
        /* <DEDUP_REMOVED lines=9> */
.L_x_2967:
[----:B------:R-:W-:Y:S05]  /*0620*/  BSYNC B0 ;  /* 0x0000000000007941 */ /* 0x000fea0003800000 */
.L_x_2966:
[----:B------:R1:W2:Y:S01]  /*0630*/  MUFU.TANH R26, R27 ;  /* 0x0000001b001a7308 */ /* 0x0002a20000002400 */
[----:B------:R-:W-:Y:S01]  /*0640*/  LOP3.LUT R6, R6, 0xff800000, RZ, 0xc0, !PT ;  /* 0xff80000006067812 */ /* 0x000fe200078ec0ff */
[----:B0-----:R-:W-:Y:S01]  /*0650*/  FMUL.FTZ R20, R21, R20 ;  /* 0x0000001415147220 */ /* 0x001fe20000410000 */
[C---:B------:R-:W-:Y:S01]  /*0660*/  ISETP.GE.U32.AND P0, PT, R5.reuse, 0x7f800000, PT ;  /* 0x7f8000000500780c */ /* 0x040fe20003f06070 */
[----:B------:R-:W-:Y:S01]  /*0670*/  BSSY B0, `(.L_x_2968) ;  /* 0x0000022000007945 */ /* 0x000fe20003800000 */
[----:B------:R-:W-:Y:S02]  /*0680*/  IADD3 R3, -R6, 0x40800000, RZ ;  /* 0x4080000006037810 */ /* 0x000fe40007ffe1ff */
[----:B------:R-:W-:Y:S01]  /*0690*/  IADD3 R7, R5, -R6, RZ ;  /* 0x8000000605077210 */ /* 0x000fe20007ffe0ff */
[----:B-1----:R-:W-:Y:S02]  /*06a0*/  FMUL.FTZ R27, R22, -1.4426950216293334961 ;  /* 0xbfb8aa3b161b7820 */ /* 0x002fe40000410000 */
[----:B------:R-:W-:Y:S01]  /*06b0*/  FFMA.FTZ R28, R3, R24, -1 ;  /* 0xbf800000031c7423 */ /* 0x000fe20000010018 */
[----:B------:R-:W-:-:S03]  /*06c0*/  I2FP.F32.S32 R6, R6 ;  /* 0x0000000600067245 */ /* 0x000fc60000201400 */
[----:B------:R-:W-:Y:S02]  /*06d0*/  FADD.FTZ R7, R7, R28 ;  /* 0x0000001c07077221 */ /* 0x000fe40000010000 */
[----:B------:R-:W-:Y:S01]  /*06e0*/  FMUL.FTZ R6, R6, 1.1920928955078125e-07 ;  /* 0x3400000006067820 */ /* 0x000fe20000410000 */
[----:B--2---:R-:W-:-:S04]  /*06f0*/  FFMA.FTZ R3, -R26, R26, 1 ;  /* 0x3f8000001a037423 */ /* 0x004fc8000001011a */
        /* <DEDUP_REMOVED lines=12> */
[----:B------:R-:W-:-:S04]  /*07c0*/  FMUL.FTZ R28, R7, R28 ;  /* 0x0000001c071c7220 */ /* 0x000fc80000410000 */
[----:B------:R-:W-:Y:S01]  /*07d0*/  FFMA.FTZ R21, R7, R28, R7 ;  /* 0x0000001c07157223 */ /* 0x000fe20000010007 */
[----:B0-----:R-:W-:Y:S01]  /*07e0*/  FADD.FTZ R7, R20, 1 ;  /* 0x3f80000014077421 */ /* 0x001fe20000010000 */
[----:B------:R-:W-:Y:S02]  /*07f0*/  FADD.FTZ.RZ R20, R3, 1 ;  /* 0x3f80000003147421 */ /* 0x000fe4000001c000 */
        /* <DEDUP_REMOVED lines=9> */
.L_x_2969:
[----:B------:R-:W-:Y:S05]  /*0890*/  BSYNC B0 ;  /* 0x0000000000007941 */ /* 0x000fea0003800000 */
.L_x_2968:
        /* <DEDUP_REMOVED lines=8> */
[----:B------:R-:W-:-:S05]  /*0920*/  IADD3 R5, R3, -R6, RZ ;  /* 0x8000000603057210 */ /* 0x000fca0007ffe0ff */
[----:B------:R-:W-:Y:S01]  /*0930*/  FADD.FTZ R7, R5, R20 ;  /* 0x0000001405077221 */ /* 0x000fe20000010000 */
[----:B--2---:R-:W-:Y:S01]  /*0940*/  FFMA.FTZ R20, -R27, R27, 1 ;  /* 0x3f8000001b147423 */ /* 0x004fe2000001011b */
[----:B-----5:R-:W-:-:S03]  /*0950*/  FMUL.FTZ R5, R8, 1.4426950216293334961 ;  /* 0x3fb8aa3b08057820 */ /* 0x020fc60000410000 */
[----:B------:R-:W-:Y:S01]  /*0960*/  FFMA.FTZ R27, R20, R22, R27 ;  /* 0x00000016141b7223 */ /* 0x000fe2000001001b */
[C---:B------:R-:W-:Y:S02]  /*0970*/  FFMA.FTZ R20, R7.reuse, -R2, 0.10546888411045074463 ;  /* 0x3dd8001207147423 */ /* 0x040fe40000010802 */
[----:B------:R-:W0:Y:S02]  /*0980*/  MUFU.EX2 R5, R5 ;  /* 0x0000000500057308 */ /* 0x000e240000000800 */
[----:B------:R-:W-:-:S04]  /*0990*/  FFMA.FTZ R20, R7, R20, -0.13229703903198242188 ;  /* 0xbe0778e007147423 */ /* 0x000fc80000010014 */
        /* <DEDUP_REMOVED lines=8> */
[----:B------:R-:W-:-:S04]  /*0a20*/  FMUL.FTZ R22, R7, R22 ;  /* 0x0000001607167220 */ /* 0x000fc80000410000 */
[----:B------:R-:W-:Y:S01]  /*0a30*/  FFMA.FTZ R7, R7, R22, R7 ;  /* 0x0000001607077223 */ /* 0x000fe20000010007 */
[----:B-1----:R-:W-:Y:S01]  /*0a40*/  FADD.FTZ R22, R20, 1 ;  /* 0x3f80000014167421 */ /* 0x002fe20000010000 */
[----:B------:R-:W-:-:S03]  /*0a50*/  I2FP.F32.S32 R20, R6 ;  /* 0x0000000600147245 */ /* 0x000fc60000201400 */
[----:B------:R0:W1:Y:S02]  /*0a60*/  MUFU.RCP R6, R22 ;  /* 0x0000001600067308 */ /* 0x0000640000001000 */
[----:B------:R-:W-:-:S04]  /*0a70*/  FMUL.FTZ R20, R20, 1.1920928955078125e-07 ;  /* 0x3400000014147820 */ /* 0x000fc80000410000 */
[----:B------:R-:W-:Y:S01]  /*0a80*/  FFMA.FTZ R7, R20, 0.69314718246459960938, R7 ;  /* 0x3f31721814077823 */ /* 0x000fe20000010007 */
[----:B------:R-:W-:Y:S01]  /*0a90*/  IADD3 R20, R21, -0x3f400000, RZ ;  /* 0xc0c0000015147810 */ /* 0x000fe20007ffe0ff */
[----:B------:R-:W-:Y:S06]  /*0aa0*/  @!P0 BRA `(.L_x_2971) ;  /* 0x0000000000148947 */ /* 0x000fec0003800000 */
[----:B------:R-:W-:-:S13]  /*0ab0*/  ISETP.GE.AND P0, PT, R3, -0x407fffff, PT ;  /* 0xbf8000010300780c */ /* 0x000fda0003f06270 */
[----:B0-----:R-:W-:-:S05]  /*0ac0*/  @P0 MOV R22, 0x7f800000 ;  /* 0x7f80000000160802 */ /* 0x001fca0000000f00 */
[C---:B------:R-:W-:Y:S01]  /*0ad0*/  @P0 FFMA.FTZ R7, R3.reuse, R22, +INF ;  /* 0x7f80000003070423 */ /* 0x040fe20000010016 */
[----:B------:R-:W-:-:S04]  /*0ae0*/  FSETP.NEU.FTZ.AND P0, PT, R3, RZ, PT ;  /* 0x000000ff0300720b */ /* 0x000fc80003f1d000 */
[----:B------:R-:W-:-:S09]  /*0af0*/  FSEL R7, R7, -RZ, P0 ;  /* 0x800000ff07077208 */ /* 0x000fd20000000000 */
.L_x_2971:
[----:B------:R-:W-:Y:S05]  /*0b00*/  BSYNC B0 ;  /* 0x0000000000007941 */ /* 0x000fea0003800000 */
.L_x_2970:
[----:B------:R-:W2:Y:S01]  /*0b10*/  MUFU.TANH R3, R7 ;  /* 0x0000000700037308 */ /* 0x000ea20000002400 */
[----:B------:R-:W-:Y:S01]  /*0b20*/  LOP3.LUT R20, R20, 0xff800000, RZ, 0xc0, !PT ;  /* 0xff80000014147812 */ /* 0x000fe200078ec0ff */
[----:B-1----:R-:W-:Y:S01]  /*0b30*/  FMUL.FTZ R23, R23, R6 ;  /* 0x0000000617177220 */ /* 0x002fe20000410000 */
[----:B------:R-:W-:Y:S01]  /*0b40*/  ISETP.GE.U32.AND P0, PT, R5, 0x7f800000, PT ;  /* 0x7f8000000500780c */ /* 0x000fe20003f06070 */
[----:B------:R-:W-:Y:S01]  /*0b50*/  BSSY B0, `(.L_x_2972) ;  /* 0x0000023000007945 */ /* 0x000fe20003800000 */
[----:B------:R-:W-:-:S05]  /*0b60*/  IADD3 R21, -R20, 0x40800000, RZ ;  /* 0x4080000014157810 */ /* 0x000fca0007ffe1ff */
[----:B0-----:R-:W-:Y:S01]  /*0b70*/  FFMA.FTZ R22, R21, R24, -1 ;  /* 0xbf80000015167423 */ /* 0x001fe20000010018 */
[-C--:B------:R-:W-:Y:S02]  /*0b80*/  IADD3 R21, R5, -R20.reuse, RZ ;  /* 0x8000001405157210 */ /* 0x080fe40007ffe0ff */
[----:B------:R-:W-:-:S03]  /*0b90*/  I2FP.F32.S32 R20, R20 ;  /* 0x0000001400147245 */ /* 0x000fc60000201400 */
[----:B------:R-:W-:Y:S01]  /*0ba0*/  FADD.FTZ R21, R21, R22 ;  /* 0x0000001615157221 */ /* 0x000fe20000010000 */
[----:B--2---:R-:W-:Y:S01]  /*0bb0*/  FFMA.FTZ R6, -R3, R3, 1 ;  /* 0x3f80000003067423 */ /* 0x004fe20000010103 */
[----:B------:R-:W-:Y:S02]  /*0bc0*/  FMUL.FTZ R20, R20, 1.1920928955078125e-07 ;  /* 0x3400000014147820 */ /* 0x000fe40000410000 */
[----:B------:R-:W-:Y:S01]  /*0bd0*/  FFMA.FTZ R22, R21, -R2, 0.10546888411045074463 ;  /* 0x3dd8001215167423 */ /* 0x000fe20000010802 */
[----:B------:R-:W-:Y:S01]  /*0be0*/  FFMA.FTZ R6, R6, R23, R3 ;  /* 0x0000001706067223 */ /* 0x000fe20000010003 */
[----:B------:R-:W-:Y:S02]  /*0bf0*/  FMUL.FTZ R3, R9, 1.4426950216293334961 ;  /* 0x3fb8aa3b09037820 */ /* 0x000fe40000410000 */
[C---:B------:R-:W-:Y:S02]  /*0c00*/  FFMA.FTZ R22, R21.reuse, R22, -0.13229703903198242188 ;  /* 0xbe0778e015167423 */ /* 0x040fe40000010016 */
[----:B------:R-:W0:Y:S02]  /*0c10*/  MUFU.EX2 R7, R3 ;  /* 0x0000000300077308 */ /* 0x000e240000000800 */
[----:B------:R-:W-:-:S04]  /*0c20*/  FFMA.FTZ R22, R21, R22, 0.14491446316242218018 ;  /* 0x3e14647515167423 */ /* 0x000fc80000010016 */
[----:B------:R-:W-:-:S04]  /*0c30*/  FFMA.FTZ R22, R21, R22, -0.16641564667224884033 ;  /* 0xbe2a68dd15167423 */ /* 0x000fc80000010016 */
[----:B------:R-:W-:-:S04]  /*0c40*/  FFMA.FTZ R22, R21, R22, 0.19988867640495300293 ;  /* 0x3e4caf9e15167423 */ /* 0x000fc80000010016 */
[----:B------:R-:W-:Y:S01]  /*0c50*/  FFMA.FTZ R22, R21, R22, -0.25000196695327758789 ;  /* 0xbe80004215167423 */ /* 0x000fe20000010016 */
[----:B0-----:R-:W-:-:S03]  /*0c60*/  FADD.FTZ.RZ R23, R7, 1 ;  /* 0x3f80000007177421 */ /* 0x001fc6000001c000 */
[----:B------:R-:W-:-:S04]  /*0c70*/  FFMA.FTZ R22, R21, R22, 0.33333510160446166992 ;  /* 0x3eaaaae615167423 */ /* 0x000fc80000010016 */
[----:B------:R-:W-:Y:S01]  /*0c80*/  FFMA.FTZ R22, R21, R22, -0.5 ;  /* 0xbf00000015167423 */ /* 0x000fe20000010016 */
[----:B------:R-:W-:-:S03]  /*0c90*/  IADD3 R23, R23, -0x3f400000, RZ ;  /* 0xc0c0000017177810 */ /* 0x000fc60007ffe0ff */
[----:B------:R-:W-:Y:S01]  /*0ca0*/  FMUL.FTZ R28, R21, R22 ;  /* 0x00000016151c7220 */ /* 0x000fe20000410000 */
[----:B------:R-:W-:-:S03]  /*0cb0*/  LOP3.LUT R22, R23, 0xff800000, RZ, 0xc0, !PT ;  /* 0xff80000017167812 */ /* 0x000fc600078ec0ff */
[----:B------:R-:W-:Y:S01]  /*0cc0*/  FFMA.FTZ R3, R21, R28, R21 ;  /* 0x0000001c15037223 */ /* 0x000fe20000010015 */
[----:B------:R-:W-:Y:S02]  /*0cd0*/  IADD3 R21, -R22, 0x40800000, RZ ;  /* 0x4080000016157810 */ /* 0x000fe40007ffe1ff */
[----:B------:R-:W-:Y:S01]  /*0ce0*/  IADD3 R23, R7, -R22, RZ ;  /* 0x8000001607177210 */ /* 0x000fe20007ffe0ff */
[----:B------:R-:W-:Y:S02]  /*0cf0*/  FFMA.FTZ R3, R20, 0.69314718246459960938, R3 ;  /* 0x3f31721814037823 */ /* 0x000fe40000010003 */
[----:B------:R-:W-:-:S04]  /*0d00*/  FFMA.FTZ R28, R21, R24, -1 ;  /* 0xbf800000151c7423 */ /* 0x000fc80000010018 */
[----:B------:R-:W-:Y:S01]  /*0d10*/  FADD.FTZ R23, R23, R28 ;  /* 0x0000001c17177221 */ /* 0x000fe20000010000 */
[----:B------:R-:W-:Y:S06]  /*0d20*/  @!P0 BRA `(.L_x_2973) ;  /* 0x0000000000148947 */ /* 0x000fec0003800000 */
[----:B------:R-:W-:-:S13]  /*0d30*/  ISETP.GE.AND P0, PT, R5, -0x407fffff, PT ;  /* 0xbf8000010500780c */ /* 0x000fda0003f06270 */
[----:B------:R-:W-:-:S05]  /*0d40*/  @P0 MOV R20, 0x7f800000 ;  /* 0x7f80000000140802 */ /* 0x000fca0000000f00 */
[C---:B------:R-:W-:Y:S01]  /*0d50*/  @P0 FFMA.FTZ R3, R5.reuse, R20, +INF ;  /* 0x7f80000005030423 */ /* 0x040fe20000010014 */
[----:B------:R-:W-:-:S04]  /*0d60*/  FSETP.NEU.FTZ.AND P0, PT, R5, RZ, PT ;  /* 0x000000ff0500720b */ /* 0x000fc80003f1d000 */
[----:B------:R-:W-:-:S09]  /*0d70*/  FSEL R3, R3, -RZ, P0 ;  /* 0x800000ff03037208 */ /* 0x000fd20000000000 */
.L_x_2973:
[----:B------:R-:W-:Y:S05]  /*0d80*/  BSYNC B0 ;  /* 0x0000000000007941 */ /* 0x000fea0003800000 */
.L_x_2972:
        /* <DEDUP_REMOVED lines=26> */
.L_x_2975:
[----:B------:R-:W-:Y:S05]  /*0f30*/  BSYNC B0 ;  /* 0x0000000000007941 */ /* 0x000fea0003800000 */
.L_x_2974:
[----:B------:R-:W-:Y:S01]  /*0f40*/  IADD3 R7, -R22, 0x40800000, RZ ;  /* 0x4080000016077810 */ /* 0x000fe20007ffe1ff */
[----:B------:R-:W-:Y:S01]  /*0f50*/  BSSY B0, `(.L_x_2976) ;  /* 0x000001a000007945 */ /* 0x000fe20003800000 */
[----:B------:R-:W-:-:S03]  /*0f60*/  ISETP.GE.U32.AND P0, PT, R21, 0x7f800000, PT ;  /* 0x7f8000001500780c */ /* 0x000fc60003f06070 */
[----:B------:R-:W-:Y:S01]  /*0f70*/  FFMA.FTZ R20, R7, R24, -1 ;  /* 0xbf80000007147423 */ /* 0x000fe20000010018 */
[-C--:B------:R-:W-:Y:S02]  /*0f80*/  IADD3 R7, R21, -R22.reuse, RZ ;  /* 0x8000001615077210 */ /* 0x080fe40007ffe0ff */
[----:B------:R-:W-:-:S03]  /*0f90*/  I2FP.F32.S32 R22, R22 ;  /* 0x0000001600167245 */ /* 0x000fc60000201400 */
[----:B------:R-:W-:Y:S02]  /*0fa0*/  FADD.FTZ R7, R7, R20 ;  /* 0x0000001407077221 */ /* 0x000fe40000010000 */
[----:B------:R-:W-:Y:S02]  /*0fb0*/  FMUL.FTZ R22, R22, 1.1920928955078125e-07 ;  /* 0x3400000016167820 */ /* 0x000fe40000410000 */
[----:B------:R-:W-:-:S04]  /*0fc0*/  FFMA.FTZ R20, R7, -R2, 0.10546888411045074463 ;  /* 0x3dd8001207147423 */ /* 0x000fc80000010802 */
        /* <DEDUP_REMOVED lines=9> */
[----:B------:R-:W-:-:S03]  /*1060*/  FMUL.FTZ R20, R11, 1.4426950216293334961 ;  /* 0x3fb8aa3b0b147820 */ /* 0x000fc60000410000 */
[----:B------:R-:W-:-:S03]  /*1070*/  FFMA.FTZ R7, R22, 0.69314718246459960938, R7 ;  /* 0x3f31721816077823 */ /* 0x000fc60000010007 */
[----:B------:R-:W0:Y:S01]  /*1080*/  MUFU.EX2 R20, R20 ;  /* 0x0000001400147308 */ /* 0x000e220000000800 */
[----:B------:R-:W-:Y:S05]  /*1090*/  @!P0 BRA `(.L_x_2977) ;  /* 0x0000000000148947 */ /* 0x000fea0003800000 */
[----:B------:R-:W-:-:S13]  /*10a0*/  ISETP.GE.AND P0, PT, R21, -0x407fffff, PT ;  /* 0xbf8000011500780c */ /* 0x000fda0003f06270 */
[----:B------:R-:W-:-:S05]  /*10b0*/  @P0 MOV R22, 0x7f800000 ;  /* 0x7f80000000160802 */ /* 0x000fca0000000f00 */
[C---:B------:R-:W-:Y:S01]  /*10c0*/  @P0 FFMA.FTZ R7, R21.reuse, R22, +INF ;  /* 0x7f80000015070423 */ /* 0x040fe20000010016 */
[----:B------:R-:W-:-:S04]  /*10d0*/  FSETP.NEU.FTZ.AND P0, PT, R21, RZ, PT ;  /* 0x000000ff1500720b */ /* 0x000fc80003f1d000 */
[----:B------:R-:W-:-:S09]  /*10e0*/  FSEL R7, R7, -RZ, P0 ;  /* 0x800000ff07077208 */ /* 0x000fd20000000000 */
.L_x_2977:
[----:B------:R-:W-:Y:S05]  /*10f0*/  BSYNC B0 ;  /* 0x0000000000007941 */ /* 0x000fea0003800000 */
.L_x_2976:
[----:B0-----:R-:W-:Y:S01]  /*1100*/  FADD.FTZ.RZ R21, R20, 1 ;  /* 0x3f80000014157421 */ /* 0x001fe2000001c000 */
[----:B------:R-:W-:Y:S01]  /*1110*/  FMUL.FTZ R16, R16, R25 ;  /* 0x0000001910107220 */ /* 0x000fe20000410000 */
[----:B------:R-:W-:Y:S01]  /*1120*/  FMUL.FTZ R17, R17, R26 ;  /* 0x0000001a11117220 */ /* 0x000fe20000410000 */
[----:B------:R-:W-:Y:S01]  /*1130*/  FMUL.FTZ R22, R8, -1.4426950216293334961 ;  /* 0xbfb8aa3b08167820 */ /* 0x000fe20000410000 */
[----:B------:R-:W-:Y:S01]  /*1140*/  FMUL.FTZ R18, R18, R27 ;  /* 0x0000001b12127220 */ /* 0x000fe20000410000 */
[----:B------:R-:W-:Y:S01]  /*1150*/  IADD3 R21, R21, -0x3f400000, RZ ;  /* 0xc0c0000015157810 */ /* 0x000fe20007ffe0ff */
[----:B------:R-:W-:Y:S01]  /*1160*/  BSSY B0, `(.L_x_2978) ;  /* 0x0000028000007945 */ /* 0x000fe20003800000 */
[----:B------:R-:W-:Y:S02]  /*1170*/  ISETP.GE.U32.AND P0, PT, R20, 0x7f800000, PT ;  /* 0x7f8000001400780c */ /* 0x000fe40003f06070 */
[----:B------:R-:W-:Y:S01]  /*1180*/  LOP3.LUT R21, R21, 0xff800000, RZ, 0xc0, !PT ;  /* 0xff80000015157812 */ /* 0x000fe200078ec0ff */
[----:B------:R-:W0:Y:S03]  /*1190*/  MUFU.EX2 R22, R22 ;  /* 0x0000001600167308 */ /* 0x000e260000000800 */
[----:B------:R-:W-:-:S02]  /*11a0*/  IADD3 R23, -R21, 0x40800000, RZ ;  /* 0x4080000015177810 */ /* 0x000fc40007ffe1ff */
[-C--:B------:R-:W-:Y:S02]  /*11b0*/  IADD3 R25, R20, -R21.reuse, RZ ;  /* 0x8000001514197210 */ /* 0x080fe40007ffe0ff */
[----:B------:R-:W-:Y:S01]  /*11c0*/  I2FP.F32.S32 R21, R21 ;  /* 0x0000001500157245 */ /* 0x000fe20000201400 */
[----:B------:R-:W-:Y:S01]  /*11d0*/  FFMA.FTZ R24, R23, R24, -1 ;  /* 0xbf80000017187423 */ /* 0x000fe20000010018 */
[----:B------:R-:W-:-:S03]  /*11e0*/  FMUL.FTZ R23, R9, -1.4426950216293334961 ;  /* 0xbfb8aa3b09177820 */ /* 0x000fc60000410000 */
[----:B------:R-:W-:Y:S01]  /*11f0*/  FADD.FTZ R25, R25, R24 ;  /* 0x0000001819197221 */ /* 0x000fe20000010000 */
[----:B------:R-:W-:-:S03]  /*1200*/  FMUL.FTZ R21, R21, 1.1920928955078125e-07 ;  /* 0x3400000015157820 */ /* 0x000fc60000410000 */
[C---:B------:R-:W-:Y:S01]  /*1210*/  FFMA.FTZ R24, R25.reuse, -R2, 0.10546888411045074463 ;  /* 0x3dd8001219187423 */ /* 0x040fe20000010802 */
[----:B0-----:R-:W-:Y:S01]  /*1220*/  FADD.FTZ R22, R22, 1 ;  /* 0x3f80000016167421 */ /* 0x001fe20000010000 */
[----:B------:R-:W0:Y:S02]  /*1230*/  MUFU.EX2 R2, R23 ;  /* 0x0000001700027308 */ /* 0x000e240000000800 */
[----:B------:R-:W-:Y:S01]  /*1240*/  FFMA.FTZ R26, R25, R24, -0.13229703903198242188 ;  /* 0xbe0778e0191a7423 */ /* 0x000fe20000010018 */
[----:B------:R-:W-:-:S03]  /*1250*/  FMUL.FTZ R24, R10, -1.4426950216293334961 ;  /* 0xbfb8aa3b0a187820 */ /* 0x000fc60000410000 */
[C---:B------:R-:W-:Y:S02]  /*1260*/  FFMA.FTZ R26, R25.reuse, R26, 0.14491446316242218018 ;  /* 0x3e146475191a7423 */ /* 0x040fe4000001001a */
[----:B------:R-:W-:Y:S02]  /*1270*/  MUFU.RCP R23, R22 ;  /* 0x0000001600177308 */ /* 0x000fe40000001000 */
[----:B------:R-:W-:Y:S01]  /*1280*/  FFMA.FTZ R28, R25, R26, -0.16641564667224884033 ;  /* 0xbe2a68dd191c7423 */ /* 0x000fe2000001001a */
[----:B------:R-:W-:-:S03]  /*1290*/  FMUL.FTZ R26, R11, -1.4426950216293334961 ;  /* 0xbfb8aa3b0b1a7820 */ /* 0x000fc60000410000 */
[C---:B------:R-:W-:Y:S02]  /*12a0*/  FFMA.FTZ R28, R25.reuse, R28, 0.19988867640495300293 ;  /* 0x3e4caf9e191c7423 */ /* 0x040fe4000001001c */
[----:B------:R-:W1:Y:S01]  /*12b0*/  MUFU.EX2 R24, R24 ;  /* 0x0000001800187308 */ /* 0x000e620000000800 */
[----:B0-----:R-:W-:Y:S01]  /*12c0*/  FADD.FTZ R2, R2, 1 ;  /* 0x3f80000002027421 */ /* 0x001fe20000010000 */
[----:B------:R-:W-:-:S04]  /*12d0*/  FFMA.FTZ R28, R25, R28, -0.25000196695327758789 ;  /* 0xbe800042191c7423 */ /* 0x000fc8000001001c */
[C---:B------:R-:W-:Y:S02]  /*12e0*/  FFMA.FTZ R28, R25.reuse, R28, 0.33333510160446166992 ;  /* 0x3eaaaae6191c7423 */ /* 0x040fe4000001001c */
[----:B------:R-:W0:Y:S02]  /*12f0*/  MUFU.EX2 R26, R26 ;  /* 0x0000001a001a7308 */ /* 0x000e240000000800 */
[----:B------:R-:W-:-:S04]  /*1300*/  FFMA.FTZ R28, R25, R28, -0.5 ;  /* 0xbf000000191c7423 */ /* 0x000fc8000001001c */
[C---:B------:R-:W-:Y:S02]  /*1310*/  FMUL.FTZ R28, R25.reuse, R28 ;  /* 0x0000001c191c7220 */ /* 0x040fe40000410000 */
[----:B------:R-:W2:Y:S01]  /*1320*/  MUFU.RCP R2, R2 ;  /* 0x0000000200027308 */ /* 0x000ea20000001000 */
[----:B-1----:R-:W-:Y:S01]  /*1330*/  FADD.FTZ R27, R24, 1 ;  /* 0x3f800000181b7421 */ /* 0x002fe20000010000 */
[----:B------:R-:W-:-:S04]  /*1340*/  FFMA.FTZ R28, R25, R28, R25 ;  /* 0x0000001c191c7223 */ /* 0x000fc80000010019 */
[----:B------:R-:W-:Y:S02]  /*1350*/  FFMA.FTZ R24, R21, 0.69314718246459960938, R28 ;  /* 0x3f31721815187823 */ /* 0x000fe4000001001c */
[----:B------:R1:W3:Y:S01]  /*1360*/  MUFU.RCP R25, R27 ;  /* 0x0000001b00197308 */ /* 0x0002e20000001000 */
[----:B0-----:R-:W-:Y:S01]  /*1370*/  FADD.FTZ R22, R26, 1 ;  /* 0x3f8000001a167421 */ /* 0x001fe20000010000 */
[----:B------:R-:W-:Y:S06]  /*1380*/  @!P0 BRA `(.L_x_2979) ;  /* 0x0000000000148947 */ /* 0x000fec0003800000 */
[----:B------:R-:W-:-:S13]  /*1390*/  ISETP.GE.AND P0, PT, R20, -0x407fffff, PT ;  /* 0xbf8000011400780c */ /* 0x000fda0003f06270 */
[----:B------:R-:W-:-:S05]  /*13a0*/  @P0 MOV R21, 0x7f800000 ;  /* 0x7f80000000150802 */ /* 0x000fca0000000f00 */
[C---:B------:R-:W-:Y:S01]  /*13b0*/  @P0 FFMA.FTZ R24, R20.reuse, R21, +INF ;  /* 0x7f80000014180423 */ /* 0x040fe20000010015 */
[----:B------:R-:W-:-:S04]  /*13c0*/  FSETP.NEU.FTZ.AND P0, PT, R20, RZ, PT ;  /* 0x000000ff1400720b */ /* 0x000fc80003f1d000 */
[----:B------:R-:W-:-:S09]  /*13d0*/  FSEL R24, R24, -RZ, P0 ;  /* 0x800000ff18187208 */ /* 0x000fd20000000000 */
.L_x_2979:
[----:B------:R-:W-:Y:S05]  /*13e0*/  BSYNC B0 ;  /* 0x0000000000007941 */ /* 0x000fea0003800000 */
.L_x_2978:
[----:B------:R-:W0:Y:S01]  /*13f0*/  LDC.64 R20, c[0x0][0x218] ;  /* 0x00008600ff147b82 */ /* 0x000e220000000a00 */
[----:B------:R-:W4:Y:S01]  /*1400*/  MUFU.RCP R22, R22 ;  /* 0x0000001600167308 */ /* 0x000f220000001000 */
[----:B------:R-:W-:Y:S01]  /*1410*/  FMUL.FTZ R19, R19, R6 ;  /* 0x0000000613137220 */ /* 0x000fe20000410000 */
[----:B--2---:R-:W-:Y:S01]  /*1420*/  FMUL.FTZ R2, R9, R2 ;  /* 0x0000000209027220 */ /* 0x004fe20000410000 */
[----:B------:R-:W-:Y:S01]  /*1430*/  FMUL.FTZ R8, R8, R23 ;  /* 0x0000001708087220 */ /* 0x000fe20000410000 */
[----:B---3--:R-:W-:-:S04]  /*1440*/  FMUL.FTZ R10, R10, R25 ;  /* 0x000000190a0a7220 */ /* 0x008fc80000410000 */
[----:B------:R-:W2:Y:S08]  /*1450*/  MUFU.TANH R3, R3 ;  /* 0x0000000300037308 */ /* 0x000eb00000002400 */
[----:B------:R-:W3:Y:S01]  /*1460*/  MUFU.TANH R5, R5 ;  /* 0x0000000500057308 */ /* 0x000ee20000002400 */
[----:B----4-:R-:W-:Y:S01]  /*1470*/  FMUL.FTZ R11, R11, R22 ;  /* 0x000000160b0b7220 */ /* 0x010fe20000410000 */
[----:B0-----:R-:W-:-:S06]  /*1480*/  IMAD.WIDE.U32 R20, R4, 0x4, R20 ;  /* 0x0000000404147825 */ /* 0x001fcc00078e0014 */
[----:B------:R-:W0:Y:S01]  /*1490*/  MUFU.TANH R7, R7 ;  /* 0x0000000700077308 */ /* 0x000e220000002400 */
[----:B--2---:R-:W-:-:S04]  /*14a0*/  FFMA.FTZ R4, -R3, R3, 1 ;  /* 0x3f80000003047423 */ /* 0x004fc80000010103 */
[----:B------:R-:W-:Y:S01]  /*14b0*/  FFMA.FTZ R3, R4, R8, R3 ;  /* 0x0000000804037223 */ /* 0x000fe20000010003 */
[----:B------:R-:W-:Y:S02]  /*14c0*/  IMAD.WIDE R20, R0, 0x10, R20 ;  /* 0x0000001000147825 */ /* 0x000fe400078e0214 */
[----:B------:R-:W2:Y:S02]  /*14d0*/  MUFU.TANH R24, R24 ;  /* 0x0000001800187308 */ /* 0x000ea40000002400 */
[----:B---3--:R-:W-:Y:S01]  /*14e0*/  FFMA.FTZ R6, -R5, R5, 1 ;  /* 0x3f80000005067423 */ /* 0x008fe20000010105 */
[----:B------:R-:W-:Y:S01]  /*14f0*/  FMUL.FTZ R12, R12, R3 ;  /* 0x000000030c0c7220 */ /* 0x000fe20000410000 */
[----:B------:R-:W-:Y:S02]  /*1500*/  STG.E.128 desc[UR4][R20.64], R16 ;  /* 0x0000001014007986 */ /* 0x000fe4000c101d04 */
[----:B------:R-:W-:Y:S01]  /*1510*/  FFMA.FTZ R2, R6, R2, R5 ;  /* 0x0000000206027223 */ /* 0x000fe20000010005 */
[----:B0-----:R-:W-:-:S03]  /*1520*/  FFMA.FTZ R22, -R7, R7, 1 ;  /* 0x3f80000007167423 */ /* 0x001fc60000010107 */
[----:B------:R-:W-:Y:S01]  /*1530*/  FMUL.FTZ R13, R13, R2 ;  /* 0x000000020d0d7220 */ /* 0x000fe20000410000 */
[----:B------:R-:W-:Y:S01]  /*1540*/  FFMA.FTZ R7, R22, R10, R7 ;  /* 0x0000000a16077223 */ /* 0x000fe20000010007 */
[----:B--2---:R-:W-:-:S03]  /*1550*/  FFMA.FTZ R9, -R24, R24, 1 ;  /* 0x3f80000018097423 */ /* 0x004fc60000010118 */
[----:B------:R-:W-:Y:S01]  /*1560*/  FMUL.FTZ R14, R14, R7 ;  /* 0x000000070e0e7220 */ /* 0x000fe20000410000 */
[----:B------:R-:W-:-:S04]  /*1570*/  FFMA.FTZ R24, R9, R11, R24 ;  /* 0x0000000b09187223 */ /* 0x000fc80000010018 */
[----:B------:R-:W-:-:S05]  /*1580*/  FMUL.FTZ R15, R15, R24 ;  /* 0x000000180f0f7220 */ /* 0x000fca0000410000 */
[----:B------:R-:W-:Y:S01]  /*1590*/  STG.E.128 desc[UR4][R20.64+0x800], R12 ;  /* 0x0008000c14007986 */ /* 0x000fe2000c101d04 */
[----:B------:R-:W-:Y:S05]  /*15a0*/  EXIT ;  /* 0x000000000000794d */ /* 0x000fea0003800000 */
.L_x_2963:
        /* <DEDUP_REMOVED lines=122> */
.L_x_2983:
[----:B------:R-:W-:Y:S05]  /*1d50*/  BSYNC B1 ;  /* 0x0000000000017941 */ /* 0x000fea0003800000 */
.L_x_2982:
[----:B------:R-:W0:Y:S01]  /*1d60*/  MUFU.TANH R15, R15 ;  /* 0x0000000f000f7308 */ /* 0x000e220000002400 */
[----:B-1----:R-:W-:Y:S01]  /*1d70*/  FMUL.FTZ R17, R17, R8 ;  /* 0x0000000811117220 */ /* 0x002fe20000410000 */
[----:B0-----:R-:W-:-:S04]  /*1d80*/  FFMA.FTZ R8, -R15, R15, 1 ;  /* 0x3f8000000f087423 */ /* 0x001fc8000001010f */
[----:B------:R-:W-:-:S04]  /*1d90*/  FFMA.FTZ R8, R8, R17, R15 ;  /* 0x0000001108087223 */ /* 0x000fc8000001000f */
[----:B------:R-:W-:-:S07]  /*1da0*/  FMUL.FTZ R7, R8, R7 ;  /* 0x0000000708077220 */ /* 0x000fce0000410000 */
.L_x_2981:
[----:B------:R-:W-:Y:S05]  /*1db0*/  BSYNC B0 ;  /* 0x0000000000007941 */ /* 0x000fea0003800000 */
.L_x_2980:
        /* <DEDUP_REMOVED lines=40> */
.L_x_2987:
[----:B------:R-:W-:Y:S05]  /*2040*/  BSYNC B1 ;  /* 0x0000000000017941 */ /* 0x000fea0003800000 */
.L_x_2986:
[----:B------:R-:W0:Y:S01]  /*2050*/  MUFU.TANH R15, R15 ;  /* 0x0000000f000f7308 */ /* 0x000e220000002400 */
[----:B-1----:R-:W-:Y:S01]  /*2060*/  FMUL.FTZ R17, R17, R10 ;  /* 0x0000000a11117220 */ /* 0x002fe20000410000 */
[----:B0-----:R-:W-:-:S04]  /*2070*/  FFMA.FTZ R10, -R15, R15, 1 ;  /* 0x3f8000000f0a7423 */ /* 0x001fc8000001010f */
[----:B------:R-:W-:-:S04]  /*2080*/  FFMA.FTZ R10, R10, R17, R15 ;  /* 0x000000110a0a7223 */ /* 0x000fc8000001000f */
[----:B------:R-:W-:-:S07]  /*2090*/  FMUL.FTZ R9, R10, R9 ;  /* 0x000000090a097220 */ /* 0x000fce0000410000 */
.L_x_2985:
[----:B------:R-:W-:Y:S05]  /*20a0*/  BSYNC B0 ;  /* 0x0000000000007941 */ /* 0x000fea0003800000 */
.L_x_2984:
        /* <DEDUP_REMOVED lines=40> */
.L_x_2991:
[----:B------:R-:W-:Y:S05]  /*2330*/  BSYNC B1 ;  /* 0x0000000000017941 */ /* 0x000fea0003800000 */
.L_x_2990:
[----:B------:R-:W0:Y:S01]  /*2340*/  MUFU.TANH R14, R14 ;  /* 0x0000000e000e7308 */ /* 0x000e220000002400 */
[----:B-1----:R-:W-:Y:S01]  /*2350*/  FMUL.FTZ R17, R17, R20 ;  /* 0x0000001411117220 */ /* 0x002fe20000410000 */
[----:B0-----:R-:W-:-:S04]  /*2360*/  FFMA.FTZ R15, -R14, R14, 1 ;  /* 0x3f8000000e0f7423 */ /* 0x001fc8000001010e */
[----:B------:R-:W-:-:S04]  /*2370*/  FFMA.FTZ R10, R15, R17, R14 ;  /* 0x000000110f0a7223 */ /* 0x000fc8000001000e */
[----:B------:R-:W-:-:S07]  /*2380*/  FMUL.FTZ R11, R10, R11 ;  /* 0x0000000b0a0b7220 */ /* 0x000fce0000410000 */
.L_x_2989:
[----:B------:R-:W-:Y:S05]  /*2390*/  BSYNC B0 ;  /* 0x0000000000007941 */ /* 0x000fea0003800000 */
.L_x_2988:
        /* <DEDUP_REMOVED lines=40> */
.L_x_2995:
[----:B------:R-:W-:Y:S05]  /*2620*/  BSYNC B1 ;  /* 0x0000000000017941 */ /* 0x000fea0003800000 */
.L_x_2994:
[----:B------:R-:W0:Y:S01]  /*2630*/  MUFU.TANH R14, R14 ;  /* 0x0000000e000e7308 */ /* 0x000e220000002400 */
[----:B-1----:R-:W-:Y:S01]  /*2640*/  FMUL.FTZ R17, R17, R24 ;  /* 0x0000001811117220 */ /* 0x002fe20000410000 */
[----:B0-----:R-:W-:-:S04]  /*2650*/  FFMA.FTZ R15, -R14, R14, 1 ;  /* 0x3f8000000e0f7423 */ /* 0x001fc8000001010e */
[----:B------:R-:W-:-:S04]  /*2660*/  FFMA.FTZ R10, R15, R17, R14 ;  /* 0x000000110f0a7223 */ /* 0x000fc8000001000e */
[----:B------:R-:W-:-:S07]  /*2670*/  FMUL.FTZ R21, R10, R21 ;  /* 0x000000150a157220 */ /* 0x000fce0000410000 */
.L_x_2993:
[----:B------:R-:W-:Y:S05]  /*2680*/  BSYNC B0 ;  /* 0x0000000000007941 */ /* 0x000fea0003800000 */
.L_x_2992:
        /* <DEDUP_REMOVED lines=40> */
.L_x_2999:
[----:B------:R-:W-:Y:S05]  /*2910*/  BSYNC B1 ;  /* 0x0000000000017941 */ /* 0x000fea0003800000 */
.L_x_2998:
[----:B------:R-:W0:Y:S01]  /*2920*/  MUFU.TANH R14, R14 ;  /* 0x0000000e000e7308 */ /* 0x000e220000002400 */
[----:B------:R-:W-:Y:S01]  /*2930*/  FMUL.FTZ R19, R19, R0 ;  /* 0x0000000013137220 */ /* 0x000fe20000410000 */
[----:B0-----:R-:W-:-:S04]  /*2940*/  FFMA.FTZ R15, -R14, R14, 1 ;  /* 0x3f8000000e0f7423 */ /* 0x001fc8000001010e */
[----:B------:R-:W-:-:S04]  /*2950*/  FFMA.FTZ R0, R15, R19, R14 ;  /* 0x000000130f007223 */ /* 0x000fc8000001000e */
[----:B------:R-:W-:-:S07]  /*2960*/  FMUL.FTZ R25, R0, R25 ;  /* 0x0000001900197220 */ /* 0x000fce0000410000 */
.L_x_2997:
[----:B------:R-:W-:Y:S05]  /*2970*/  BSYNC B0 ;  /* 0x0000000000007941 */ /* 0x000fea0003800000 */
.L_x_2996:
        /* <DEDUP_REMOVED lines=40> */
.L_x_3003:
[----:B------:R-:W-:Y:S05]  /*2c00*/  BSYNC B1 ;  /* 0x0000000000017941 */ /* 0x000fea0003800000 */
.L_x_3002:
[----:B------:R-:W0:Y:S01]  /*2c10*/  MUFU.TANH R10, R10 ;  /* 0x0000000a000a7308 */ /* 0x000e220000002400 */
[----:B------:R-:W-:Y:S01]  /*2c20*/  FMUL.FTZ R19, R19, R2 ;  /* 0x0000000213137220 */ /* 0x000fe20000410000 */
[----:B0-----:R-:W-:-:S04]  /*2c30*/  FFMA.FTZ R15, -R10, R10, 1 ;  /* 0x3f8000000a0f7423 */ /* 0x001fc8000001010a */
[----:B------:R-:W-:-:S04]  /*2c40*/  FFMA.FTZ R0, R15, R19, R10 ;  /* 0x000000130f007223 */ /* 0x000fc8000001000a */
[----:B------:R-:W-:-:S07]  /*2c50*/  FMUL.FTZ R3, R0, R3 ;  /* 0x0000000300037220 */ /* 0x000fce0000410000 */
.L_x_3001:
[----:B------:R-:W-:Y:S05]  /*2c60*/  BSYNC B0 ;  /* 0x0000000000007941 */ /* 0x000fea0003800000 */
.L_x_3000:
        /* <DEDUP_REMOVED lines=40> */
.L_x_3007:
[----:B------:R-:W-:Y:S05]  /*2ef0*/  BSYNC B1 ;  /* 0x0000000000017941 */ /* 0x000fea0003800000 */
.L_x_3006:
[----:B------:R-:W0:Y:S01]  /*2f00*/  MUFU.TANH R2, R2 ;  /* 0x0000000200027308 */ /* 0x000e220000002400 */
[----:B------:R-:W-:Y:S01]  /*2f10*/  FMUL.FTZ R19, R19, R22 ;  /* 0x0000001613137220 */ /* 0x000fe20000410000 */
[----:B0-----:R-:W-:-:S04]  /*2f20*/  FFMA.FTZ R15, -R2, R2, 1 ;  /* 0x3f800000020f7423 */ /* 0x001fc80000010102 */
[----:B------:R-:W-:-:S04]  /*2f30*/  FFMA.FTZ R15, R15, R19, R2 ;  /* 0x000000130f0f7223 */ /* 0x000fc80000010002 */
[----:B------:R-:W-:-:S07]  /*2f40*/  FMUL.FTZ R26, R15, R26 ;  /* 0x0000001a0f1a7220 */ /* 0x000fce0000410000 */
.L_x_3005:
[----:B------:R-:W-:Y:S05]  /*2f50*/  BSYNC B0 ;  /* 0x0000000000007941 */ /* 0x000fea0003800000 */
.L_x_3004:
        /* <DEDUP_REMOVED lines=40> */
.L_x_3011:
[----:B------:R-:W-:Y:S05]  /*31e0*/  BSYNC B1 ;  /* 0x0000000000017941 */ /* 0x000fea0003800000 */
.L_x_3010:
[----:B------:R-:W0:Y:S01]  /*31f0*/  MUFU.TANH R2, R2 ;  /* 0x0000000200027308 */ /* 0x000e220000002400 */
[----:B------:R-:W-:Y:S01]  /*3200*/  FMUL.FTZ R19, R19, R12 ;  /* 0x0000000c13137220 */ /* 0x000fe20000410000 */
[----:B0-----:R-:W-:-:S04]  /*3210*/  FFMA.FTZ R15, -R2, R2, 1 ;  /* 0x3f800000020f7423 */ /* 0x001fc80000010102 */
[----:B------:R-:W-:-:S04]  /*3220*/  FFMA.FTZ R0, R15, R19, R2 ;  /* 0x000000130f007223 */ /* 0x000fc80000010002 */
[----:B------:R-:W-:-:S07]  /*3230*/  FMUL.FTZ R13, R0, R13 ;  /* 0x0000000d000d7220 */ /* 0x000fce0000410000 */
.L_x_3009:
[----:B------:R-:W-:Y:S05]  /*3240*/  BSYNC B0 ;  /* 0x0000000000007941 */ /* 0x000fea0003800000 */
.L_x_3008:
        /* <DEDUP_REMOVED lines=16> */
.L_x_3014:
[----:B------:R-:W-:-:S13]  /*3350*/  ISETP.GE.AND P0, PT, R6, R5, PT ;  /* 0x000000050600720c */ /* 0x000fda0003f06270 */
[----:B------:R-:W-:Y:S05]  /*3360*/  @P0 BRA `(.L_x_3016) ;  /* 0x0000000000300947 */ /* 0x000fea0003800000 */
[----:B-1----:R-:W1:Y:S01]  /*3370*/  LDC.64 R8, c[0x0][0x218] ;  /* 0x00008600ff087b82 */ /* 0x002e620000000a00 */
[----:B------:R-:W-:Y:S02]  /*3380*/  IADD3 R7, R4, R6, RZ ;  /* 0x0000000604077210 */ /* 0x000fe40007ffe0ff */
[----:B------:R-:W-:-:S03]  /*3390*/  IADD3 R6, R6, 0x80, RZ ;  /* 0x0000008006067810 */ /* 0x000fc60007ffe0ff */
[----:B-1----:R-:W-:-:S05]  /*33a0*/  IMAD.WIDE.U32 R8, R7, 0x4, R8 ;  /* 0x0000000407087825 */ /* 0x002fca00078e0008 */
[----:B------:R1:W-:Y:S02]  /*33b0*/  STG.E desc[UR4][R8.64], R11 ;  /* 0x0000000b08007986 */ /* 0x0003e4000c101904 */
.L_x_3015:
[----:B------:R-:W-:-:S13]  /*33c0*/  ISETP.GE.AND P0, PT, R6, R5, PT ;  /* 0x000000050600720c */ /* 0x000fda0003f06270 */
[----:B------:R-:W-:Y:S05]  /*33d0*/  @P0 BRA `(.L_x_3017) ;  /* 0x0000000000300947 */ /* 0x000fea0003800000 */
[----:B-1----:R-:W1:Y:S01]  /*33e0*/  LDC.64 R8, c[0x0][0x218] ;  /* 0x00008600ff087b82 */ /* 0x002e620000000a00 */
[----:B0-----:R-:W-:Y:S02]  /*33f0*/  IADD3 R7, R4, R6, RZ ;  /* 0x0000000604077210 */ /* 0x001fe40007ffe0ff */
[----:B------:R-:W-:-:S03]  /*3400*/  IADD3 R6, R6, 0x80, RZ ;  /* 0x0000008006067810 */ /* 0x000fc60007ffe0ff */
[----:B-1----:R-:W-:-:S05]  /*3410*/  IMAD.WIDE.U32 R8, R7, 0x4, R8 ;  /* 0x0000000407087825 */ /* 0x002fca00078e0008 */
[----:B------:R2:W-:Y:S02]  /*3420*/  STG.E desc[UR4][R8.64], R21 ;  /* 0x0000001508007986 */ /* 0x0005e4000c101904 */
.L_x_3016:
[----:B------:R-:W-:-:S13]  /*3430*/  ISETP.GE.AND P0, PT, R6, R5, PT ;  /* 0x000000050600720c */ /* 0x000fda0003f06270 */
[----:B------:R-:W-:Y:S05]  /*3440*/  @P0 BRA `(.L_x_3018) ;  /* 0x0000000000340947 */ /* 0x000fea0003800000 */
[----:B-12---:R-:W1:Y:S01]  /*3450*/  LDC.64 R8, c[0x0][0x218] ;  /* 0x00008600ff087b82 */ /* 0x006e620000000a00 */
[----:B------:R-:W-:Y:S02]  /*3460*/  IADD3 R7, R4, R6, RZ ;  /* 0x0000000604077210 */ /* 0x000fe40007ffe0ff */
[----:B------:R-:W-:-:S03]  /*3470*/  IADD3 R6, R6, 0x80, RZ ;  /* 0x0000008006067810 */ /* 0x000fc60007ffe0ff */
[----:B-1----:R-:W-:-:S05]  /*3480*/  IMAD.WIDE.U32 R8, R7, 0x4, R8 ;  /* 0x0000000407087825 */ /* 0x002fca00078e0008 */
[----:B------:R2:W-:Y:S02]  /*3490*/  STG.E desc[UR4][R8.64], R25 ;  /* 0x0000001908007986 */ /* 0x0005e4000c101904 */
.L_x_3017:
        /* <DEDUP_REMOVED lines=8> */
.L_x_3018:
[----:B------:R-:W-:Y:S05]  /*3520*/  BSYNC B1 ;  /* 0x0000000000017941 */ /* 0x000fea0003800000 */
.L_x_3013:
[----:B------:R-:W-:-:S13]  /*3530*/  ISETP.GE.AND P0, PT, R6, R5, PT ;  /* 0x000000050600720c */ /* 0x000fda0003f06270 */
[----:B---3--:R-:W3:Y:S01]  /*3540*/  @!P0 LDC.64 R2, c[0x0][0x218] ;  /* 0x00008600ff028b82 */ /* 0x008ee20000000a00 */
[----:B------:R-:W-:Y:S02]  /*3550*/  @!P0 IADD3 R7, R4, R6, RZ ;  /* 0x0000000604078210 */ /* 0x000fe40007ffe0ff */
[----:B------:R-:W-:-:S03]  /*3560*/  @!P0 IADD3 R6, R6, 0x80, RZ ;  /* 0x0000008006068810 */ /* 0x000fc60007ffe0ff */
[----:B---3--:R-:W-:-:S05]  /*3570*/  @!P0 IMAD.WIDE.U32 R2, R7, 0x4, R2 ;  /* 0x0000000407028825 */ /* 0x008fca00078e0002 */
[----:B------:R3:W-:Y:S02]  /*3580*/  @!P0 STG.E desc[UR4][R2.64], R26 ;  /* 0x0000001a02008986 */ /* 0x0007e4000c101904 */
.L_x_3019:
[----:B------:R-:W-:Y:S05]  /*3590*/  BSYNC B0 ;  /* 0x0000000000007941 */ /* 0x000fea0003800000 */
.L_x_3012:
        /* <DEDUP_REMOVED lines=8> */
.L_x_3020:
        /* <DEDUP_REMOVED lines=14> */
.L_x_8593:


//--------------------- .text._ZN2at6native29vectorized_elementwise_kernelILi8EZZZNS0_61_GLOBAL__N__b29612f4_23_ActivationMishKernel_cu_f5210f67_354820mish_backward_kernelERNS_14TensorIteratorEENKUlvE_clEvENKUlvE0_clEvEUlffE_St5arrayIPcLm3EEEEviT0_T1_ --------------------------
	.section	.text._ZN2at6native29vectorized_elementwise_kernelILi8EZZZNS0_61_GLOBAL__N__b29612f4_23_ActivationMishKernel_cu_f5210f67_354820mish_backward_kernelERNS_14TensorIteratorEENKUlvE_clEvENKUlvE0_clEvEUlffE_St5arrayIPcLm3EEEEviT0_T1_,"ax",@progbits
	.align	128
        .global         _ZN2at6native29vectorized_elementwise_kernelILi8EZZZNS0_61_GLOBAL__N__b29612f4_23_ActivationMishKernel_cu_f5210f67_354820mish_backward_kernelERNS_14TensorIteratorEENKUlvE_clEvENKUlvE0_clEvEUlffE_St5arrayIPcLm3EEEEviT0_T1_
        .type           _ZN2at6native29vectorized_elementwise_kernelILi8EZZZNS0_61_GLOBAL__N__b29612f4_23_ActivationMishKernel_cu_f5210f67_354820mish_backward_kernelERNS_14TensorIteratorEENKUlvE_clEvENKUlvE0_clEvEUlffE_St5arrayIPcLm3EEEEviT0_T1_,@function
        .size           _ZN2at6native29vectorized_elementwise_kernelILi8EZZZNS0_61_GLOBAL__N__b29612f4_23_ActivationMishKernel_cu_f5210f67_354820mish_backward_kernelERNS_14TensorIteratorEENKUlvE_clEvENKUlvE0_clEvEUlffE_St5arrayIPcLm3EEEEviT0_T1_,(.L_x_8594 - _ZN2at6native29vectorized_elementwise_kernelILi8EZZZNS0_61_GLOBAL__N__b29612f4_23_ActivationMishKernel_cu_f5210f67_354820mish_backward_kernelERNS_14TensorIteratorEENKUlvE_clEvENKUlvE0_clEvEUlffE_St5arrayIPcLm3EEEEviT0_T1_)
        .other          _ZN2at6native29vectorized_elementwise_kernelILi8EZZZNS0_61_GLOBAL__N__b29612f4_23_ActivationMishKernel_cu_f5210f67_354820mish_backward_kernelERNS_14TensorIteratorEENKUlvE_clEvENKUlvE0_clEvEUlffE_St5arrayIPcLm3EEEEviT0_T1_,@"STO_CUDA_ENTRY STV_DEFAULT"
_ZN2at6native29vectorized_elementwise_kernelILi8EZZZNS0_61_GLOBAL__N__b29612f4_23_ActivationMishKernel_cu_f5210f67_354820mish_backward_kernelERNS_14TensorIteratorEENKUlvE_clEvENKUlvE0_clEvEUlffE_St5arrayIPcLm3EEEEviT0_T1_:
.text._ZN2at6native29vectorized_elementwise_kernelILi8EZZZNS0_61_GLOBAL__N__b29612f4_23_ActivationMishKernel_cu_f5210f67_354820mish_backward_kernelERNS_14TensorIteratorEENKUlvE_clEvENKUlvE0_clEvEUlffE_St5arrayIPcLm3EEEEviT0_T1_:
        /* <DEDUP_REMOVED lines=59> */
.L_x_3023:
[----:B------:R-:W-:Y:S05]  /*03b0*/  BSYNC B0 ;  /* 0x0000000000007941 */ /* 0x000fea0003800000 */
.L_x_3022:
        /* <DEDUP_REMOVED lines=38> */
.L_x_3025:
[----:B------:R-:W-:Y:S05]  /*0620*/  BSYNC B0 ;  /* 0x0000000000007941 */ /* 0x000fea0003800000 */
.L_x_3024:
        /* <DEDUP_REMOVED lines=38> */
.L_x_3027:
[----:B------:R-:W-:Y:S05]  /*0890*/  BSYNC B0 ;  /* 0x0000000000007941 */ /* 0x000fea0003800000 */
.L_x_3026:
        /* <DEDUP_REMOVED lines=38> */
.L_x_3029:
[----:B------:R-:W-:Y:S05]  /*0b00*/  BSYNC B0 ;  /* 0x0000000000007941 */ /* 0x000fea0003800000 */
.L_x_3028:
        /* <DEDUP_REMOVED lines=39> */
.L_x_3031:
[----:B------:R-:W-:Y:S05]  /*0d80*/  BSYNC B0 ;  /* 0x0000000000007941 */ /* 0x000fea0003800000 */
.L_x_3030:
        /* <DEDUP_REMOVED lines=26> */
.L_x_3033:
[----:B------:R-:W-:Y:S05]  /*0f30*/  BSYNC B0 ;  /* 0x0000000000007941 */ /* 0x000fea0003800000 */
.L_x_3032:
        /* <DEDUP_REMOVED lines=27> */
.L_x_3035:
[----:B------:R-:W-:Y:S05]  /*10f0*/  BSYNC B0 ;  /* 0x0000000000007941 */ /* 0x000fea0003800000 */
.L_x_3034:
        /* <DEDUP_REMOVED lines=46> */
.L_x_3037:
[----:B------:R-:W-:Y:S05]  /*13e0*/  BSYNC B0 ;  /* 0x0000000000007941 */ /* 0x000fea0003800000 */
.L_x_3036:
        /* <DEDUP_REMOVED lines=28> */
.L_x_3021:
        /* <DEDUP_REMOVED lines=122> */
.L_x_3041:
[----:B------:R-:W-:Y:S05]  /*1d50*/  BSYNC B1 ;  /* 0x0000000000017941 */ /* 0x000fea0003800000 */
.L_x_3040:
[----:B------:R-:W0:Y:S01]  /*1d60*/  MUFU.TANH R15, R15 ;  /* 0x0000000f000f7308 */ /* 0x000e220000002400 */
[----:B-1----:R-:W-:Y:S01]  /*1d70*/  FMUL.FTZ R17, R17, R8 ;  /* 0x0000000811117220 */ /* 0x002fe20000410000 */
[----:B0-----:R-:W-:-:S04]  /*1d80*/  FFMA.FTZ R8, -R15, R15, 1 ;  /* 0x3f8000000f087423 */ /* 0x001fc8000001010f */
[----:B------:R-:W-:-:S04]  /*1d90*/  FFMA.FTZ R8, R8, R17, R15 ;  /* 0x0000001108087223 */ /* 0x000fc8000001000f */
[----:B------:R-:W-:-:S07]  /*1da0*/  FMUL.FTZ R7, R8, R7 ;  /* 0x0000000708077220 */ /* 0x000fce0000410000 */
.L_x_3039:
[----:B------:R-:W-:Y:S05]  /*1db0*/  BSYNC B0 ;  /* 0x0000000000007941 */ /* 0x000fea0003800000 */
.L_x_3038:
        /* <DEDUP_REMOVED lines=40> */
.L_x_3045:
[----:B------:R-:W-:Y:S05]  /*2040*/  BSYNC B1 ;  /* 0x0000000000017941 */ /* 0x000fea0003800000 */
.L_x_3044:
[----:B------:R-:W0:Y:S01]  /*2050*/  MUFU.TANH R15, R15 ;  /* 0x0000000f000f7308 */ /* 0x000e220000002400 */
[----:B-1----:R-:W-:Y:S01]  /*2060*/  FMUL.FTZ R17, R17, R10 ;  /* 0x0000000a11117220 */ /* 0x002fe20000410000 */
[----:B0-----:R-:W-:-:S04]  /*2070*/  FFMA.FTZ R10, -R15, R15, 1 ;  /* 0x3f8000000f0a7423 */ /* 0x001fc8000001010f */
[----:B------:R-:W-:-:S04]  /*2080*/  FFMA.FTZ R10, R10, R17, R15 ;  /* 0x000000110a0a7223 */ /* 0x000fc8000001000f */
[----:B------:R-:W-:-:S07]  /*2090*/  FMUL.FTZ R9, R10, R9 ;  /* 0x000000090a097220 */ /* 0x000fce0000410000 */
.L_x_3043:
[----:B------:R-:W-:Y:S05]  /*20a0*/  BSYNC B0 ;  /* 0x0000000000007941 */ /* 0x000fea0003800000 */
.L_x_3042:
        /* <DEDUP_REMOVED lines=40> */
.L_x_3049:
[----:B------:R-:W-:Y:S05]  /*2330*/  BSYNC B1 ;  /* 0x0000000000017941 */ /* 0x000fea0003800000 */
.L_x_3048:
[----:B------:R-:W0:Y:S01]  /*2340*/  MUFU.TANH R14, R14 ;  /* 0x0000000e000e7308 */ /* 0x000e220000002400 */
[----:B-1----:R-:W-:Y:S01]  /*2350*/  FMUL.FTZ R17, R17, R20 ;  /* 0x0000001411117220 */ /* 0x002fe20000410000 */
[----:B0-----:R-:W-:-:S04]  /*2360*/  FFMA.FTZ R15, -R14, R14, 1 ;  /* 0x3f8000000e0f7423 */ /* 0x001fc8000001010e */
[----:B------:R-:W-:-:S04]  /*2370*/  FFMA.FTZ R10, R15, R17, R14 ;  /* 0x000000110f0a7223 */ /* 0x000fc8000001000e */
[----:B------:R-:W-:-:S07]  /*2380*/  FMUL.FTZ R11, R10, R11 ;  /* 0x0000000b0a0b7220 */ /* 0x000fce0000410000 */
.L_x_3047:
[----:B------:R-:W-:Y:S05]  /*2390*/  BSYNC B0 ;  /* 0x0000000000007941 */ /* 0x000fea0003800000 */
.L_x_3046:
        /* <DEDUP_REMOVED lines=40> */
.L_x_3053:
[----:B------:R-:W-:Y:S05]  /*2620*/  BSYNC B1 ;  /* 0x0000000000017941 */ /* 0x000fea0003800000 */
.L_x_3052:
[----:B------:R-:W0:Y:S01]  /*2630*/  MUFU.TANH R14, R14 ;  /* 0x0000000e000e7308 */ /* 0x000e220000002400 */
[----:B-1----:R-:W-:Y:S01]  /*2640*/  FMUL.FTZ R17, R17, R24 ;  /* 0x0000001811117220 */ /* 0x002fe20000410000 */
[----:B0-----:R-:W-:-:S04]  /*2650*/  FFMA.FTZ R15, -R14, R14, 1 ;  /* 0x3f8000000e0f7423 */ /* 0x001fc8000001010e */
[----:B------:R-:W-:-:S04]  /*2660*/  FFMA.FTZ R10, R15, R17, R14 ;  /* 0x000000110f0a7223 */ /* 0x000fc8000001000e */
[----:B------:R-:W-:-:S07]  /*2670*/  FMUL.FTZ R21, R10, R21 ;  /* 0x000000150a157220 */ /* 0x000fce0000410000 */
.L_x_3051:
[----:B------:R-:W-:Y:S05]  /*2680*/  BSYNC B0 ;  /* 0x0000000000007941 */ /* 0x000fea0003800000 */
.L_x_3050:
        /* <DEDUP_REMOVED lines=40> */
.L_x_3057:
[----:B------:R-:W-:Y:S05]  /*2910*/  BSYNC B1 ;  /* 0x0000000000017941 */ /* 0x000fea0003800000 */
.L_x_3056:
[----:B------:R-:W0:Y:S01]  /*2920*/  MUFU.TANH R14, R14 ;  /* 0x0000000e000e7308 */ /* 0x000e220000002400 */
[----:B------:R-:W-:Y:S01]  /*2930*/  FMUL.FTZ R19, R19, R0 ;  /* 0x0000000013137220 */ /* 0x000fe20000410000 */
[----:B0-----:R-:W-:-:S04]  /*2940*/  FFMA.FTZ R15, -R14, R14, 1 ;  /* 0x3f8000000e0f7423 */ /* 0x001fc8000001010e */
[----:B------:R-:W-:-:S04]  /*2950*/  FFMA.FTZ R0, R15, R19, R14 ;  /* 0x000000130f007223 */ /* 0x000fc8000001000e */
[----:B------:R-:W-:-:S07]  /*2960*/  FMUL.FTZ R25, R0, R25 ;  /* 0x0000001900197220 */ /* 0x000fce0000410000 */
.L_x_3055:
[----:B------:R-:W-:Y:S05]  /*2970*/  BSYNC B0 ;  /* 0x0000000000007941 */ /* 0x000fea0003800000 */
.L_x_3054:
        /* <DEDUP_REMOVED lines=40> */
.L_x_3061:
[----:B------:R-:W-:Y:S05]  /*2c00*/  BSYNC B1 ;  /* 0x0000000000017941 */ /* 0x000fea0003800000 */
.L_x_3060:
[----:B------:R-:W0:Y:S01]  /*2c10*/  MUFU.TANH R10, R10 ;  /* 0x0000000a000a7308 */ /* 0x000e220000002400 */
[----:B------:R-:W-:Y:S01]  /*2c20*/  FMUL.FTZ R19, R19, R2 ;  /* 0x0000000213137220 */ /* 0x000fe20000410000 */
[----:B0-----:R-:W-:-:S04]  /*2c30*/  FFMA.FTZ R15, -R10, R10, 1 ;  /* 0x3f8000000a0f7423 */ /* 0x001fc8000001010a */
[----:B------:R-:W-:-:S04]  /*2c40*/  FFMA.FTZ R0, R15, R19, R10 ;  /* 0x000000130f007223 */ /* 0x000fc8000001000a */
[----:B------:R-:W-:-:S07]  /*2c50*/  FMUL.FTZ R3, R0, R3 ;  /* 0x0000000300037220 */ /* 0x000fce0000410000 */
.L_x_3059:
[----:B------:R-:W-:Y:S05]  /*2c60*/  BSYNC B0 ;  /* 0x0000000000007941 */ /* 0x000fea0003800000 */
.L_x_3058:
        /* <DEDUP_REMOVED lines=40> */
.L_x_3065:
[----:B------:R-:W-:Y:S05]  /*2ef0*/  BSYNC B1 ;  /* 0x0000000000017941 */ /* 0x000fea0003800000 */
.L_x_3064:
[----:B------:R-:W0:Y:S01]  /*2f00*/  MUFU.TANH R2, R2 ;  /* 0x0000000200027308 */ /* 0x000e220000002400 */
[----:B------:R-:W-:Y:S01]  /*2f10*/  FMUL.FTZ R19, R19, R22 ;  /* 0x0000001613137220 */ /* 0x000fe20000410000 */
[----:B0-----:R-:W-:-:S04]  /*2f20*/  FFMA.FTZ R15, -R2, R2, 1 ;  /* 0x3f800000020f7423 */ /* 0x001fc80000010102 */
[----:B------:R-:W-:-:S04]  /*2f30*/  FFMA.FTZ R15, R15, R19, R2 ;  /* 0x000000130f0f7223 */ /* 0x000fc80000010002 */
[----:B------:R-:W-:-:S07]  /*2f40*/  FMUL.FTZ R26, R15, R26 ;  /* 0x0000001a0f1a7220 */ /* 0x000fce0000410000 */
.L_x_3063:
[----:B------:R-:W-:Y:S05]  /*2f50*/  BSYNC B0 ;  /* 0x0000000000007941 */ /* 0x000fea0003800000 */
.L_x_3062:
        /* <DEDUP_REMOVED lines=40> */
.L_x_3069:
[----:B------:R-:W-:Y:S05]  /*31e0*/  BSYNC B1 ;  /* 0x0000000000017941 */ /* 0x000fea0003800000 */
.L_x_3068:
[----:B------:R-:W0:Y:S01]  /*31f0*/  MUFU.TANH R2, R2 ;  /* 0x0000000200027308 */ /* 0x000e220000002400 */
[----:B------:R-:W-:Y:S01]  /*3200*/  FMUL.FTZ R19, R19, R12 ;  /* 0x0000000c13137220 */ /* 0x000fe20000410000 */
[----:B0-----:R-:W-:-:S04]  /*3210*/  FFMA.FTZ R15, -R2, R2, 1 ;  /* 0x3f800000020f7423 */ /* 0x001fc80000010102 */
[----:B------:R-:W-:-:S04]  /*3220*/  FFMA.FTZ R0, R15, R19, R2 ;  /* 0x000000130f007223 */ /* 0x000fc80000010002 */
[----:B------:R-:W-:-:S07]  /*3230*/  FMUL.FTZ R13, R0, R13 ;  /* 0x0000000d000d7220 */ /* 0x000fce0000410000 */
.L_x_3067:
[----:B------:R-:W-:Y:S05]  /*3240*/  BSYNC B0 ;  /* 0x0000000000007941 */ /* 0x000fea0003800000 */
.L_x_3066:
        /* <DEDUP_REMOVED lines=16> */
.L_x_3072:
[----:B------:R-:W-:-:S13]  /*3350*/  ISETP.GE.AND P0, PT, R6, R5, PT ;  /* 0x000000050600720c */ /* 0x000fda0003f06270 */
[----:B------:R-:W-:Y:S05]  /*3360*/  @P0 BRA `(.L_x_3074) ;  /* 0x0000000000300947 */ /* 0x000fea0003800000 */
[----:B-1----:R-:W1:Y:S01]  /*3370*/  LDC.64 R8, c[0x0][0x218] ;  /* 0x00008600ff087b82 */ /* 0x002e620000000a00 */
[----:B------:R-:W-:Y:S02]  /*3380*/  IADD3 R7, R4, R6, RZ ;  /* 0x0000000604077210 */ /* 0x000fe40007ffe0ff */
[----:B------:R-:W-:-:S03]  /*3390*/  IADD3 R6, R6, 0x80, RZ ;  /* 0x0000008006067810 */ /* 0x000fc60007ffe0ff */
[----:B-1----:R-:W-:-:S05]  /*33a0*/  IMAD.WIDE.U32 R8, R7, 0x4, R8 ;  /* 0x0000000407087825 */ /* 0x002fca00078e0008 */
[----:B------:R1:W-:Y:S02]  /*33b0*/  STG.E desc[UR4][R8.64], R11 ;  /* 0x0000000b08007986 */ /* 0x0003e4000c101904 */
.L_x_3073:
[----:B------:R-:W-:-:S13]  /*33c0*/  ISETP.GE.AND P0, PT, R6, R5, PT ;  /* 0x000000050600720c */ /* 0x000fda0003f06270 */
[----:B------:R-:W-:Y:S05]  /*33d0*/  @P0 BRA `(.L_x_3075) ;  /* 0x0000000000300947 */ /* 0x000fea0003800000 */
[----:B-1----:R-:W1:Y:S01]  /*33e0*/  LDC.64 R8, c[0x0][0x218] ;  /* 0x00008600ff087b82 */ /* 0x002e620000000a00 */
[----:B0-----:R-:W-:Y:S02]  /*33f0*/  IADD3 R7, R4, R6, RZ ;  /* 0x0000000604077210 */ /* 0x001fe40007ffe0ff */
[----:B------:R-:W-:-:S03]  /*3400*/  IADD3 R6, R6, 0x80, RZ ;  /* 0x0000008006067810 */ /* 0x000fc60007ffe0ff */
[----:B-1----:R-:W-:-:S05]  /*3410*/  IMAD.WIDE.U32 R8, R7, 0x4, R8 ;  /* 0x0000000407087825 */ /* 0x002fca00078e0008 */
[----:B------:R2:W-:Y:S02]  /*3420*/  STG.E desc[UR4][R8.64], R21 ;  /* 0x0000001508007986 */ /* 0x0005e4000c101904 */
.L_x_3074:
[----:B------:R-:W-:-:S13]  /*3430*/  ISETP.GE.AND P0, PT, R6, R5, PT ;  /* 0x000000050600720c */ /* 0x000fda0003f06270 */
[----:B------:R-:W-:Y:S05]  /*3440*/  @P0 BRA `(.L_x_3076) ;  /* 0x0000000000340947 */ /* 0x000fea0003800000 */
[----:B-12---:R-:W1:Y:S01]  /*3450*/  LDC.64 R8, c[0x0][0x218] ;  /* 0x00008600ff087b82 */ /* 0x006e620000000a00 */
[----:B------:R-:W-:Y:S02]  /*3460*/  IADD3 R7, R4, R6, RZ ;  /* 0x0000000604077210 */ /* 0x000fe40007ffe0ff */
[----:B------:R-:W-:-:S03]  /*3470*/  IADD3 R6, R6, 0x80, RZ ;  /* 0x0000008006067810 */ /* 0x000fc60007ffe0ff */
[----:B-1----:R-:W-:-:S05]  /*3480*/  IMAD.WIDE.U32 R8, R7, 0x4, R8 ;  /* 0x0000000407087825 */ /* 0x002fca00078e0008 */
[----:B------:R2:W-:Y:S02]  /*3490*/  STG.E desc[UR4][R8.64], R25 ;  /* 0x0000001908007986 */ /* 0x0005e4000c101904 */
.L_x_3075:
        /* <DEDUP_REMOVED lines=8> */
.L_x_3076:
[----:B------:R-:W-:Y:S05]  /*3520*/  BSYNC B1 ;  /* 0x0000000000017941 */ /* 0x000fea0003800000 */
.L_x_3071:
[----:B------:R-:W-:-:S13]  /*3530*/  ISETP.GE.AND P0, PT, R6, R5, PT ;  /* 0x000000050600720c */ /* 0x000fda0003f06270 */
[----:B---3--:R-:W3:Y:S01]  /*3540*/  @!P0 LDC.64 R2, c[0x0][0x218] ;  /* 0x00008600ff028b82 */ /* 0x008ee20000000a00 */
[----:B------:R-:W-:Y:S02]  /*3550*/  @!P0 IADD3 R7, R4, R6, RZ ;  /* 0x0000000604078210 */ /* 0x000fe40007ffe0ff */
[----:B------:R-:W-:-:S03]  /*3560*/  @!P0 IADD3 R6, R6, 0x80, RZ ;  /* 0x0000008006068810 */ /* 0x000fc60007ffe0ff */
[----:B---3--:R-:W-:-:S05]  /*3570*/  @!P0 IMAD.WIDE.U32 R2, R7, 0x4, R2 ;  /* 0x0000000407028825 */ /* 0x008fca00078e0002 */
[----:B------:R3:W-:Y:S02]  /*3580*/  @!P0 STG.E desc[UR4][R2.64], R26 ;  /* 0x0000001a02008986 */ /* 0x0007e4000c101904 */
.L_x_3077:
[----:B------:R-:W-:Y:S05]  /*3590*/  BSYNC B0 ;  /* 0x0000000000007941 */ /* 0x000fea0003800000 */
.L_x_3070:
        /* <DEDUP_REMOVED lines=8> */
.L_x_3078:
        /* <DEDUP_REMOVED lines=14> */
.L_x_8594:


//--------------------- .text._ZN2at6native18elementwise_kernelILi128ELi4EZNS0_15gpu_kernel_implIZZZNS0_61_GLOBAL__N__b29612f4_23_ActivationMishKernel_cu_f5210f67_354820mish_backward_kernelERNS_14TensorIteratorEENKUlvE_clEvENKUlvE_clEvEUlddE_EEvRNS_18TensorIteratorBaseERKT_EUliE_EEviT1_ --------------------------
	.section	.text._ZN2at6native18elementwise_kernelILi128ELi4EZNS0_15gpu_kernel_implIZZZNS0_61_GLOBAL__N__b29612f4_23_ActivationMishKernel_cu_f5210f67_354820mish_backward_kernelERNS_14TensorIteratorEENKUlvE_clEvENKUlvE_clEvEUlddE_EEvRNS_18TensorIteratorBaseERKT_EUliE_EEviT1_,"ax",@progbits
	.align	128
        .global         _ZN2at6native18elementwise_kernelILi128ELi4EZNS0_15gpu_kernel_implIZZZNS0_61_GLOBAL__N__b29612f4_23_ActivationMishKernel_cu_f5210f67_354820mish_backward_kernelERNS_14TensorIteratorEENKUlvE_clEvENKUlvE_clEvEUlddE_EEvRNS_18TensorIteratorBaseERKT_EUliE_EEviT1_
        .type           _ZN2at6native18elementwise_kernelILi128ELi4EZNS0_15gpu_kernel_implIZZZNS0_61_GLOBAL__N__b29612f4_23_ActivationMishKernel_cu_f5210f67_354820mish_backward_kernelERNS_14TensorIteratorEENKUlvE_clEvENKUlvE_clEvEUlddE_EEvRNS_18TensorIteratorBaseERKT_EUliE_EEviT1_,@function
        .size           _ZN2at6native18elementwise_kernelILi128ELi4EZNS0_15gpu_kernel_implIZZZNS0_61_GLOBAL__N__b29612f4_23_ActivationMishKernel_cu_f5210f67_354820mish_backward_kernelERNS_14TensorIteratorEENKUlvE_clEvENKUlvE_clEvEUlddE_EEvRNS_18TensorIteratorBaseERKT_EUliE_EEviT1_,(.L_x_8554 - _ZN2at6native18elementwise_kernelILi128ELi4EZNS0_15gpu_kernel_implIZZZNS0_61_GLOBAL__N__b29612f4_23_ActivationMishKernel_cu_f5210f67_354820mish_backward_kernelERNS_14TensorIteratorEENKUlvE_clEvENKUlvE_clEvEUlddE_EEvRNS_18TensorIteratorBaseERKT_EUliE_EEviT1_)
        .other          _ZN2at6native18elementwise_kernelILi128ELi4EZNS0_15gpu_kernel_implIZZZNS0_61_GLOBAL__N__b29612f4_23_ActivationMishKernel_cu_f5210f67_354820mish_backward_kernelERNS_14TensorIteratorEENKUlvE_clEvENKUlvE_clEvEUlddE_EEvRNS_18TensorIteratorBaseERKT_EUliE_EEviT1_,@"STO_CUDA_ENTRY STV_DEFAULT"
_ZN2at6native18elementwise_kernelILi128ELi4EZNS0_15gpu_kernel_implIZZZNS0_61_GLOBAL__N__b29612f4_23_ActivationMishKernel_cu_f5210f67_354820mish_backward_kernelERNS_14TensorIteratorEENKUlvE_clEvENKUlvE_clEvEUlddE_EEvRNS_18TensorIteratorBaseERKT_EUliE_EEviT1_:
.text._ZN2at6native18elementwise_kernelILi128ELi4EZNS0_15gpu_kernel_implIZZZNS0_61_GLOBAL__N__b29612f4_23_ActivationMishKernel_cu_f5210f67_354820mish_backward_kernelERNS_14TensorIteratorEENKUlvE_clEvENKUlvE_clEvEUlddE_EEvRNS_18TensorIteratorBaseERKT_EUliE_EEviT1_:
        /* <DEDUP_REMOVED lines=363> */
.L_x_3081:
        /* <DEDUP_REMOVED lines=19> */
[----:B--2---:R0:W1:Y:S01]  /*17e0*/  I2F.F64.S16 R16, R2 ;  /* 0x0000000200107312 */ /* 0x0040620000101c00 */
[----:B------:R-:W-:Y:S05]  /*17f0*/  BRA `(.L_x_3087) ;  /* 0x0000000c007c7947 */ /* 0x000fea0003800000 */
.L_x_3085:
[----:B------:R-:W2:Y:S02]  /*1800*/  LDG.E.U8 R2, desc[UR36][R2.64] ;  /* 0x0000002402027981 */ /* 0x000ea4000c1e1100 */
[----:B--2---:R0:W1:Y:S01]  /*1810*/  I2F.F64.U16 R16, R2 ;  /* 0x0000000200107312 */ /* 0x0040620000101800 */
[----:B------:R-:W-:Y:S05]  /*1820*/  BRA `(.L_x_3087) ;  /* 0x0000000c00707947 */ /* 0x000fea0003800000 */
.L_x_3084:
[----:B------:R-:W-:-:S13]  /*1830*/  ISETP.NE.AND P0, PT, R4, 0x2, PT ;  /* 0x000000020400780c */ /* 0x000fda0003f05270 */
[----:B------:R-:W-:Y:S05]  /*1840*/  @!P0 BRA `(.L_x_3088) ;  /* 0x0000000000288947 */ /* 0x000fea0003800000 */
[----:B------:R-:W-:-:S13]  /*1850*/  ISETP.NE.AND P0, PT, R4, 0x3, PT ;  /* 0x000000030400780c */ /* 0x000fda0003f05270 */
[----:B------:R-:W-:Y:S05]  /*1860*/  @!P0 BRA `(.L_x_3089) ;  /* 0x0000000000148947 */ /* 0x000fea0003800000 */
[----:B------:R-:W-:-:S13]  /*1870*/  ISETP.NE.AND P0, PT, R4, 0x4, PT ;  /* 0x000000040400780c */ /* 0x000fda0003f05270 */
[----:B------:R-:W-:Y:S05]  /*1880*/  @P0 BRA `(.L_x_3086) ;  /* 0x0000000800fc0947 */ /* 0x000fea0003800000 */
[----:B------:R-:W2:Y:S02]  /*1890*/  LDG.E.64 R16, desc[UR36][R2.64] ;  /* 0x0000002402107981 */ /* 0x000ea4000c1e1b00 */
[----:B--2---:R-:W0:Y:S01]  /*18a0*/  I2F.F64.S64 R16, R16 ;  /* 0x0000001000107312 */ /* 0x004e220000301c00 */
[----:B------:R-:W-:Y:S05]  /*18b0*/  BRA `(.L_x_3087) ;  /* 0x0000000c004c7947 */ /* 0x000fea0003800000 */
.L_x_3089:
[----:B------:R-:W2:Y:S02]  /*18c0*/  LDG.E R2, desc[UR36][R2.64] ;  /* 0x0000002402027981 */ /* 0x000ea4000c1e1900 */
[----:B--2---:R0:W1:Y:S01]  /*18d0*/  I2F.F64 R16, R2 ;  /* 0x0000000200107312 */ /* 0x0040620000201c00 */
[----:B------:R-:W-:Y:S05]  /*18e0*/  BRA `(.L_x_3087) ;  /* 0x0000000c00407947 */ /* 0x000fea0003800000 */
.L_x_3088:
[----:B------:R-:W2:Y:S02]  /*18f0*/  LDG.E.U16 R2, desc[UR36][R2.64] ;  /* 0x0000002402027981 */ /* 0x000ea4000c1e1500 */
[----:B--2---:R0:W1:Y:S01]  /*1900*/  I2F.F64.S16 R16, R2 ;  /* 0x0000000200107312 */ /* 0x0040620000101c00 */
[----:B------:R-:W-:Y:S05]  /*1910*/  BRA `(.L_x_3087) ;  /* 0x0000000c00347947 */ /* 0x000fea0003800000 */
.L_x_3083:
[----:B------:R-:W-:-:S13]  /*1920*/  ISETP.GT.AND P0, PT, R4, 0x6, PT ;  /* 0x000000060400780c */ /* 0x000fda0003f04270 */
[----:B------:R-:W-:Y:S05]  /*1930*/  @P0 BRA `(.L_x_3090) ;  /* 0x0000000000340947 */ /* 0x000fea0003800000 */
[----:B------:R-:W-:-:S13]  /*1940*/  ISETP.NE.AND P0, PT, R4, 0x5, PT ;  /* 0x000000050400780c */ /* 0x000fda0003f05270 */
[----:B------:R-:W-:Y:S05]  /*1950*/  @!P0 BRA `(.L_x_3091) ;  /* 0x0000000000188947 */ /* 0x000fea0003800000 */
[----:B------:R-:W-:-:S13]  /*1960*/  ISETP.NE.AND P0, PT, R4, 0x6, PT ;  /* 0x000000060400780c */ /* 0x000fda0003f05270 */
[----:B------:R-:W-:Y:S05]  /*1970*/  @P0 BRA `(.L_x_3086) ;  /* 0x0000000800c00947 */ /* 0x000fea0003800000 */
[----:B------:R-:W2:Y:S02]  /*1980*/  LDG.E R16, desc[UR36][R2.64] ;  /* 0x0000002402107981 */ /* 0x000ea4000c1e1900 */
[----:B--2---:R-:W-:-:S06]  /*1990*/  FMUL.FTZ R16, R16, 1 ;  /* 0x3f80000010107820 */ /* 0x004fcc0000410000 */
[----:B------:R-:W0:Y:S01]  /*19a0*/  F2F.F64.F32 R16, R16 ;  /* 0x0000001000107310 */ /* 0x000e220000201800 */
[----:B------:R-:W-:Y:S05]  /*19b0*/  BRA `(.L_x_3087) ;  /* 0x0000000c000c7947 */ /* 0x000fea0003800000 */
.L_x_3091:
[----:B------:R-:W2:Y:S02]  /*19c0*/  LDG.E.U16 R0, desc[UR36][R2.64] ;  /* 0x0000002402007981 */ /* 0x000ea4000c1e1500 */
[----:B--2---:R-:W-:-:S05]  /*19d0*/  HADD2.F32 R0, -RZ, R0.H0_H0 ;  /* 0x20000000ff007230 */ /* 0x004fca0000004100 */
[----:B------:R-:W-:-:S04]  /*19e0*/  FMUL.FTZ R0, R0, 1 ;  /* 0x3f80000000007820 */ /* 0x000fc80000410000 */
[----:B------:R0:W1:Y:S01]  /*19f0*/  F2F.F64.F32 R16, R0 ;  /* 0x0000000000107310 */ /* 0x0000620000201800 */
[----:B------:R-:W-:Y:S05]  /*1a00*/  BRA `(.L_x_3087) ;  /* 0x0000000800f87947 */ /* 0x000fea0003800000 */
.L_x_3090:
[----:B------:R-:W-:-:S13]  /*1a10*/  ISETP.NE.AND P0, PT, R4, 0x7, PT ;  /* 0x000000070400780c */ /* 0x000fda0003f05270 */
[----:B------:R-:W-:Y:S05]  /*1a20*/  @!P0 BRA `(.L_x_3092) ;  /* 0x0000000000348947 */ /* 0x000fea0003800000 */
        /* <DEDUP_REMOVED lines=8> */
.L_x_3093:
[----:B------:R-:W2:Y:S02]  /*1ab0*/  LDG.E.U16 R2, desc[UR36][R2.64] ;  /* 0x0000002402027981 */ /* 0x000ea4000c1e1500 */
[----:B--2---:R-:W-:-:S05]  /*1ac0*/  HADD2.F32 R0, -RZ, R2.H0_H0 ;  /* 0x20000002ff007230 */ /* 0x004fca0000004100 */
[----:B------:R-:W-:-:S04]  /*1ad0*/  FMUL.FTZ R0, R0, 1 ;  /* 0x3f80000000007820 */ /* 0x000fc80000410000 */
[----:B------:R0:W1:Y:S01]  /*1ae0*/  F2F.F64.F32 R16, R0 ;  /* 0x0000000000107310 */ /* 0x0000620000201800 */
[----:B------:R-:W-:Y:S05]  /*1af0*/  BRA `(.L_x_3087) ;  /* 0x0000000800bc7947 */ /* 0x000fea0003800000 */
.L_x_3092:
[----:B------:R0:W5:Y:S01]  /*1b00*/  LDG.E.64 R16, desc[UR36][R2.64] ;  /* 0x0000002402107981 */ /* 0x000162000c1e1b00 */
[----:B------:R-:W-:Y:S05]  /*1b10*/  BRA `(.L_x_3087) ;  /* 0x0000000800b47947 */ /* 0x000fea0003800000 */
.L_x_3082:
        /* <DEDUP_REMOVED lines=8> */
[----:B------:R-:W2:Y:S01]  /*1ba0*/  LDG.E.U8 R2, desc[UR36][R2.64] ;  /* 0x0000002402027981 */ /* 0x000ea2000c1e1100 */
[----:B------:R-:W-:Y:S01]  /*1bb0*/  IMAD.MOV.U32 R16, RZ, RZ, RZ ;  /* 0x000000ffff107224 */ /* 0x000fe200078e00ff */
[----:B--2---:R-:W-:-:S04]  /*1bc0*/  ISETP.NE.AND P0, PT, R2, RZ, PT ;  /* 0x000000ff0200720c */ /* 0x004fc80003f05270 */
[----:B------:R-:W-:Y:S01]  /*1bd0*/  FSEL R17, RZ, 1.875, !P0 ;  /* 0x3ff00000ff117808 */ /* 0x000fe20004000000 */
[----:B------:R-:W-:Y:S08]  /*1be0*/  BRA `(.L_x_3087) ;  /* 0x0000000800807947 */ /* 0x000ff00003800000 */
.L_x_3096:
[----:B------:R0:W5:Y:S01]  /*1bf0*/  LDG.E.64 R16, desc[UR36][R2.64] ;  /* 0x0000002402107981 */ /* 0x000162000c1e1b00 */
[----:B------:R-:W-:Y:S05]  /*1c00*/  BRA `(.L_x_3087) ;  /* 0x0000000800787947 */ /* 0x000fea0003800000 */
.L_x_3095:
[----:B------:R-:W-:-:S13]  /*1c10*/  ISETP.NE.AND P0, PT, R4, 0xf, PT ;  /* 0x0000000f0400780c */ /* 0x000fda0003f05270 */
[----:B------:R-:W-:Y:S05]  /*1c20*/  @!P0 BRA `(.L_x_3097) ;  /* 0x0000000000a48947 */ /* 0x000fea0003800000 */
[----:B------:R-:W-:-:S13]  /*1c30*/  ISETP.NE.AND P0, PT, R4, 0x17, PT ;  /* 0x000000170400780c */ /* 0x000fda0003f05270 */
[----:B------:R-:W-:Y:S05]  /*1c40*/  @!P0 BRA `(.L_x_3098) ;  /* 0x0000000000608947 */ /* 0x000fea0003800000 */
[----:B------:R-:W-:-:S13]  /*1c50*/  ISETP.NE.AND P0, PT, R4, 0x18, PT ;  /* 0x000000180400780c */ /* 0x000fda0003f05270 */
[----:B------:R-:W-:Y:S05]  /*1c60*/  @P0 BRA `(.L_x_3086) ;  /* 0x0000000800040947 */ /* 0x000fea0003800000 */
[----:B------:R-:W2:Y:S01]  /*1c70*/  LDG.E.U8 R0, desc[UR36][R2.64] ;  /* 0x0000002402007981 */ /* 0x000ea2000c1e1100 */
[----:B------:R-:W-:Y:S01]  /*1c80*/  MOV R8, 0xff800000 ;  /* 0xff80000000087802 */ /* 0x000fe20000000f00 */
        /* <DEDUP_REMOVED lines=16> */
[----:B------:R-:W-:-:S05]  /*1d90*/  LOP3.LUT R5, R5, 0x80000000, R0, 0xf8, !PT ;  /* 0x8000000005057812 */ /* 0x000fca00078ef800 */
[----:B------:R-:W-:-:S04]  /*1da0*/  FMUL.FTZ R5, R5, 1 ;  /* 0x3f80000005057820 */ /* 0x000fc80000410000 */
[----:B------:R0:W1:Y:S01]  /*1db0*/  F2F.F64.F32 R16, R5 ;  /* 0x0000000500107310 */ /* 0x0000620000201800 */
[----:B------:R-:W-:Y:S05]  /*1dc0*/  BRA `(.L_x_3087) ;  /* 0x0000000800087947 */ /* 0x000fea0003800000 */
.L_x_3098:
        /* <DEDUP_REMOVED lines=11> */
[----:B------:R-:W-:-:S05]  /*1e80*/  LOP3.LUT R4, R4, 0x80000000, R5, 0xf8, !PT ;  /* 0x8000000004047812 */ /* 0x000fca00078ef805 */
[----:B------:R-:W-:-:S04]  /*1e90*/  FMUL.FTZ R4, R4, 1 ;  /* 0x3f80000004047820 */ /* 0x000fc80000410000 */
[----:B------:R0:W1:Y:S01]  /*1ea0*/  F2F.F64.F32 R16, R4 ;  /* 0x0000000400107310 */ /* 0x0000620000201800 */
[----:B------:R-:W-:Y:S05]  /*1eb0*/  BRA `(.L_x_3087) ;  /* 0x0000000400cc7947 */ /* 0x000fea0003800000 */
.L_x_3097:
[----:B------:R-:W2:Y:S02]  /*1ec0*/  LDG.E.U16 R0, desc[UR36][R2.64] ;  /* 0x0000002402007981 */ /* 0x000ea4000c1e1500 */
[----:B--2---:R-:W-:-:S04]  /*1ed0*/  IMAD.U32 R0, R0, 0x10000, RZ ;  /* 0x0001000000007824 */ /* 0x004fc800078e00ff */
[----:B------:R-:W-:-:S04]  /*1ee0*/  FMUL.FTZ R0, R0, 1 ;  /* 0x3f80000000007820 */ /* 0x000fc80000410000 */
[----:B------:R0:W1:Y:S01]  /*1ef0*/  F2F.F64.F32 R16, R0 ;  /* 0x0000000000107310 */ /* 0x0000620000201800 */
[----:B------:R-:W-:Y:S05]  /*1f00*/  BRA `(.L_x_3087) ;  /* 0x0000000400b87947 */ /* 0x000fea0003800000 */
.L_x_3094:
        /* <DEDUP_REMOVED lines=9> */
[----:B--2---:R0:W1:Y:S01]  /*1fa0*/  I2F.F64.U16 R16, R2 ;  /* 0x0000000200107312 */ /* 0x0040620000101800 */
[----:B------:R-:W-:Y:S05]  /*1fb0*/  BRA `(.L_x_3087) ;  /* 0x00000004008c7947 */ /* 0x000fea0003800000 */
.L_x_3101:
        /* <DEDUP_REMOVED lines=12> */
[----:B------:R-:W-:Y:S02]  /*2080*/  SHF.L.U32 R4, R3, 0x1f, RZ ;  /* 0x0000001f03047819 */ /* 0x000fe400000006ff */
[----:B------:R-:W-:-:S05]  /*2090*/  SHF.R.U32.HI R0, RZ, 0x3, R0 ;  /* 0x00000003ff007819 */ /* 0x000fca0000011600 */
[----:B------:R-:W-:Y:S05]  /*20a0*/  @P0 BRA `(.L_x_3105) ;  /* 0x0000000000180947 */ /* 0x000fea0003800000 */
[----:B------:R-:W0:Y:S02]  /*20b0*/  FLO.U32 R3, R2 ;  /* 0x0000000200037300 */ /* 0x000e2400000e0000 */
[----:B0-----:R-:W-:-:S04]  /*20c0*/  IADD3 R3, -R3, 0x1f, RZ ;  /* 0x0000001f03037810 */ /* 0x001fc80007ffe1ff */
[----:B------:R-:W-:Y:S01]  /*20d0*/  IADD3 R0, R0, 0x1d, -R3 ;  /* 0x0000001d00007810 */ /* 0x000fe20007ffe803 */
[----:B------:R-:W-:-:S05]  /*20e0*/  VIADD R5, R3, 0xffffffe4 ;  /* 0xffffffe403057836 */ /* 0x000fca0000000000 */
[----:B------:R-:W-:-:S04]  /*20f0*/  SHF.L.U32 R5, R2, R5, RZ ;  /* 0x0000000502057219 */ /* 0x000fc800000006ff */
[----:B------:R-:W-:-:S07]  /*2100*/  LOP3.LUT R2, R5, 0x7, RZ, 0xc0, !PT ;  /* 0x0000000705027812 */ /* 0x000fce00078ec0ff */
.L_x_3105:
[----:B------:R-:W-:Y:S05]  /*2110*/  BSYNC B1 ;  /* 0x0000000000017941 */ /* 0x000fea0003800000 */
.L_x_3104:
[----:B------:R-:W-:Y:S01]  /*2120*/  LEA R3, R0, 0x3b800000, 0x17 ;  /* 0x3b80000000037811 */ /* 0x000fe200078eb8ff */
[----:B------:R-:W-:-:S05]  /*2130*/  IMAD.SHL.U32 R0, R2, 0x100000, RZ ;  /* 0x0010000002007824 */ /* 0x000fca00078e00ff */
[----:B------:R-:W-:-:S07]  /*2140*/  LOP3.LUT R0, R3, R0, R4, 0xfe, !PT ;  /* 0x0000000003007212 */ /* 0x000fce00078efe04 */
.L_x_3103:
[----:B------:R-:W-:Y:S05]  /*2150*/  BSYNC B0 ;  /* 0x0000000000007941 */ /* 0x000fea0003800000 */
.L_x_3102:
[----:B------:R-:W-:-:S04]  /*2160*/  FMUL.FTZ R0, R0, 1 ;  /* 0x3f80000000007820 */ /* 0x000fc80000410000 */
[----:B------:R2:W3:Y:S01]  /*2170*/  F2F.F64.F32 R16, R0 ;  /* 0x0000000000107310 */ /* 0x0004e20000201800 */
[----:B------:R-:W-:Y:S05]  /*2180*/  BRA `(.L_x_3087) ;  /* 0x0000000400187947 */ /* 0x000fea0003800000 */
.L_x_3100:
        /* <DEDUP_REMOVED lines=21> */
.L_x_3109:
[----:B------:R-:W-:Y:S05]  /*22e0*/  BSYNC B1 ;  /* 0x0000000000017941 */ /* 0x000fea0003800000 */
.L_x_3108:
[----:B------:R-:W-:Y:S01]  /*22f0*/  LEA R3, R0, 0x37800000, 0x17 ;  /* 0x3780000000037811 */ /* 0x000fe200078eb8ff */
[----:B------:R-:W-:-:S05]  /*2300*/  IMAD.SHL.U32 R0, R2, 0x200000, RZ ;  /* 0x0020000002007824 */ /* 0x000fca00078e00ff */
[----:B------:R-:W-:-:S07]  /*2310*/  LOP3.LUT R0, R3, R0, R4, 0xfe, !PT ;  /* 0x0000000003007212 */ /* 0x000fce00078efe04 */
.L_x_3107:
[----:B------:R-:W-:Y:S05]  /*2320*/  BSYNC B0 ;  /* 0x0000000000007941 */ /* 0x000fea0003800000 */
.L_x_3106:
[----:B------:R-:W-:-:S04]  /*2330*/  FMUL.FTZ R0, R0, 1 ;  /* 0x3f80000000007820 */ /* 0x000fc80000410000 */
[----:B------:R4:W0:Y:S01]  /*2340*/  F2F.F64.F32 R16, R0 ;  /* 0x0000000000107310 */ /* 0x0008220000201800 */
[----:B------:R-:W-:Y:S05]  /*2350*/  BRA `(.L_x_3087) ;  /* 0x0000000000a47947 */ /* 0x000fea0003800000 */
.L_x_3099:
        /* <DEDUP_REMOVED lines=12> */
[----:B------:R-:W-:Y:S01]  /*2420*/  @!P0 IMAD.MOV.U32 R0, RZ, RZ, 0x7f800001 ;  /* 0x7f800001ff008424 */ /* 0x000fe200078e00ff */
[----:B------:R-:W-:-:S07]  /*2430*/  @P0 SHF.L.U32 R0, R2, 0x17, RZ ;  /* 0x0000001702000819 */ /* 0x000fce00000006ff */
.L_x_3113:
[----:B------:R-:W-:Y:S05]  /*2440*/  BSYNC B0 ;  /* 0x0000000000007941 */ /* 0x000fea0003800000 */
.L_x_3112:
[----:B------:R-:W-:-:S04]  /*2450*/  FMUL.FTZ R0, R0, 1 ;  /* 0x3f80000000007820 */ /* 0x000fc80000410000 */
[----:B------:R0:W1:Y:S01]  /*2460*/  F2F.F64.F32 R16, R0 ;  /* 0x0000000000107310 */ /* 0x0000620000201800 */
[----:B------:R-:W-:Y:S05]  /*2470*/  BRA `(.L_x_3087) ;  /* 0x00000000005c7947 */ /* 0x000fea0003800000 */
.L_x_3086:
[----:B------:R-:W-:Y:S01]  /*2480*/  MOV R0, 0x0 ;  /* 0x0000000000007802 */ /* 0x000fe20000000f00 */
[----:B------:R-:W-:Y:S01]  /*2490*/  ULDC.64 UR4, c[0x4][0x128] ;  /* 0x01004a0000047ab9 */ /* 0x000fe20000000a00 */
[----:B------:R-:W-:Y:S01]  /*24a0*/  ULDC.64 UR6, c[0x4][0x8] ;  /* 0x0100020000067ab9 */ /* 0x000fe20000000a00 */
[----:B------:R-:W-:Y:S01]  /*24b0*/  IMAD.U32 R4, RZ, RZ, UR4 ;  /* 0x00000004ff047e24 */ /* 0x000fe2000f8e00ff */
[----:B------:R0:W1:Y:S01]  /*24c0*/  LDC.64 R2, c[0x4][R0] ;  /* 0x0100000000027b82 */ /* 0x0000620000000a00 */
[----:B------:R-:W-:Y:S01]  /*24d0*/  IMAD.U32 R5, RZ, RZ, UR5 ;  /* 0x00000005ff057e24 */ /* 0x000fe2000f8e00ff */
[----:B------:R-:W-:Y:S01]  /*24e0*/  ULDC.64 UR4, c[0x4][0x130] ;  /* 0x01004c0000047ab9 */ /* 0x000fe20000000a00 */
[----:B------:R-:W-:Y:S01]  /*24f0*/  HFMA2.MMA R13, -RZ, RZ, 0, 0 ;  /* 0x00000000ff0d7435 */ /* 0x000fe200000001ff */
[----:B------:R-:W-:Y:S02]  /*2500*/  IMAD.U32 R6, RZ, RZ, UR4 ;  /* 0x00000004ff067e24 */ /* 0x000fe4000f8e00ff */
[----:B------:R-:W-:-:S02]  /*2510*/  IMAD.U32 R7, RZ, RZ, UR5 ;  /* 0x00000005ff077e24 */ /* 0x000fc4000f8e00ff */
[----:B------:R-:W-:Y:S02]  /*2520*/  IMAD.U32 R10, RZ, RZ, UR6 ;  /* 0x00000006ff0a7e24 */ /* 0x000fe4000f8e00ff */
[----:B------:R-:W-:Y:S02]  /*2530*/  IMAD.U32 R11, RZ, RZ, UR7 ;  /* 0x00000007ff0b7e24 */ /* 0x000fe4000f8e00ff */
[----:B------:R-:W-:Y:S02]  /*2540*/  IMAD.MOV.U32 R8, RZ, RZ, 0x4e ;  /* 0x0000004eff087424 */ /* 0x000fe400078e00ff */
[----:B0-----:R-:W-:-:S07]  /*2550*/  IMAD.MOV.U32 R12, RZ, RZ, 0x1 ;  /* 0x00000001ff0c7424 */ /* 0x001fce00078e00ff */
[----:B------:R-:W-:-:S07]  /*2560*/  LEPC R20, `(.L_x_3114) ;  /* 0x000000001014794e */ /* 0x000fce0000000000 */
[----:B-1----:R-:W-:Y:S05]  /*2570*/  CALL.ABS.NOINC R2 ;  /* 0x0000000002007343 */ /* 0x002fea0003c00000 */
.L_x_3114:
[----:B------:R-:W-:Y:S01]  /*2580*/  CS2R R16, SRZ ;  /* 0x0000000000107805 */ /* 0x000fe2000001ff00 */
[----:B------:R-:W-:Y:S06]  /*2590*/  BRA `(.L_x_3087) ;  /* 0x0000000000147947 */ /* 0x000fec0003800000 */
.L_x_3111:
[----:B------:R-:W2:Y:S02]  /*25a0*/  LDG.E.64 R16, desc[UR36][R2.64] ;  /* 0x0000002402107981 */ /* 0x000ea4000c1e1b00 */
[----:B--2---:R-:W0:Y:S01]  /*25b0*/  I2F.F64.U64 R16, R16 ;  /* 0x0000001000107312 */ /* 0x004e220000301800 */
[----:B------:R-:W-:Y:S05]  /*25c0*/  BRA `(.L_x_3087) ;  /* 0x0000000000087947 */ /* 0x000fea0003800000 */
.L_x_3110:
[----:B------:R-:W2:Y:S02]  /*25d0*/  LDG.E R2, desc[UR36][R2.64] ;  /* 0x0000002402027981 */ /* 0x000ea4000c1e1900 */
[----:B--2---:R0:W1:Y:S02]  /*25e0*/  I2F.F64.U32 R16, R2 ;  /* 0x0000000200107312 */ /* 0x0040640000201800 */
.L_x_3087:
[----:B0-----:R-:W2:Y:S01]  /*25f0*/  LDC.U8 R2, c[0x0][0x493] ;  /* 0x000124c0ff027b82 */ /* 0x001ea20000000000 */
[----:B------:R-:W-:Y:S02]  /*2600*/  ULDC.64 UR4, c[0x0][0x488] ;  /* 0x0001220000047ab9 */ /* 0x000fe40000000a00 */
[----:B------:R-:W-:-:S05]  /*2610*/  IADD3 R22, P1, R22, UR4, RZ ;  /* 0x0000000416167c10 */ /* 0x000fca000ff3e0ff */
[----:B------:R-:W-:Y:S01]  /*2620*/  IMAD.X R23, RZ, RZ, UR5, P1 ;  /* 0x00000005ff177e24 */ /* 0x000fe200088e06ff */
[----:B--2-4-:R-:W-:-:S04]  /*2630*/  PRMT R0, R2, 0x9910, RZ ;  /* 0x0000991002007816 */ /* 0x014fc800000000ff */
        /* <DEDUP_REMOVED lines=11> */
[----:B--2---:R0:W2:Y:S01]  /*26f0*/  I2F.F64.S16 R24, R22 ;  /* 0x0000001600187312 */ /* 0x0040a20000101c00 */
[----:B------:R-:W-:Y:S05]  /*2700*/  BRA `(.L_x_3120) ;  /* 0x0000000c007c7947 */ /* 0x000fea0003800000 */
.L_x_3118:
[----:B------:R-:W2:Y:S02]  /*2710*/  LDG.E.U8 R22, desc[UR36][R22.64] ;  /* 0x0000002416167981 */ /* 0x000ea4000c1e1100 */
[----:B--2---:R0:W2:Y:S01]  /*2720*/  I2F.F64.U16 R24, R22 ;  /* 0x0000001600187312 */ /* 0x0040a20000101800 */
[----:B------:R-:W-:Y:S05]  /*2730*/  BRA `(.L_x_3120) ;  /* 0x0000000c00707947 */ /* 0x000fea0003800000 */
.L_x_3117:
        /* <DEDUP_REMOVED lines=9> */
.L_x_3122:
[----:B------:R-:W2:Y:S02]  /*27d0*/  LDG.E R22, desc[UR36][R22.64] ;  /* 0x0000002416167981 */ /* 0x000ea4000c1e1900 */
[----:B--2---:R2:W4:Y:S01]  /*27e0*/  I2F.F64 R24, R22 ;  /* 0x0000001600187312 */ /* 0x0045220000201c00 */
[----:B------:R-:W-:Y:S05]  /*27f0*/  BRA `(.L_x_3120) ;  /* 0x0000000c00407947 */ /* 0x000fea0003800000 */
.L_x_3121:
[----:B------:R-:W2:Y:S02]  /*2800*/  LDG.E.U16 R22, desc[UR36][R22.64] ;  /* 0x0000002416167981 */ /* 0x000ea4000c1e1500 */
[----:B--2---:R0:W2:Y:S01]  /*2810*/  I2F.F64.S16 R24, R22 ;  /* 0x0000001600187312 */ /* 0x0040a20000101c00 */
[----:B------:R-:W-:Y:S05]  /*2820*/  BRA `(.L_x_3120) ;  /* 0x0000000c00347947 */ /* 0x000fea0003800000 */
.L_x_3116:
        /* <DEDUP_REMOVED lines=10> */
.L_x_3124:
[----:B------:R-:W2:Y:S02]  /*28d0*/  LDG.E.U16 R0, desc[UR36][R22.64] ;  /* 0x0000002416007981 */ /* 0x000ea4000c1e1500 */
[----:B--2---:R-:W-:-:S05]  /*28e0*/  HADD2.F32 R0, -RZ, R0.H0_H0 ;  /* 0x20000000ff007230 */ /* 0x004fca0000004100 */
[----:B------:R-:W-:-:S04]  /*28f0*/  FMUL.FTZ R0, R0, 1 ;  /* 0x3f80000000007820 */ /* 0x000fc80000410000 */
[----:B------:R0:W2:Y:S01]  /*2900*/  F2F.F64.F32 R24, R0 ;  /* 0x0000000000187310 */ /* 0x0000a20000201800 */
[----:B------:R-:W-:Y:S05]  /*2910*/  BRA `(.L_x_3120) ;  /* 0x0000000800f87947 */ /* 0x000fea0003800000 */
.L_x_3123:
        /* <DEDUP_REMOVED lines=10> */
.L_x_3126:
[----:B------:R-:W2:Y:S02]  /*29c0*/  LDG.E.U16 R22, desc[UR36][R22.64] ;  /* 0x0000002416167981 */ /* 0x000ea4000c1e1500 */
[----:B--2---:R-:W-:-:S05]  /*29d0*/  HADD2.F32 R0, -RZ, R22.H0_H0 ;  /* 0x20000016ff007230 */ /* 0x004fca0000004100 */
[----:B------:R-:W-:-:S04]  /*29e0*/  FMUL.FTZ R0, R0, 1 ;  /* 0x3f80000000007820 */ /* 0x000fc80000410000 */
[----:B------:R0:W2:Y:S01]  /*29f0*/  F2F.F64.F32 R24, R0 ;  /* 0x0000000000187310 */ /* 0x0000a20000201800 */
[----:B------:R-:W-:Y:S05]  /*2a00*/  BRA `(.L_x_3120) ;  /* 0x0000000800bc7947 */ /* 0x000fea0003800000 */
.L_x_3125:
[----:B------:R0:W5:Y:S01]  /*2a10*/  LDG.E.64 R24, desc[UR36][R22.64] ;  /* 0x0000002416187981 */ /* 0x000162000c1e1b00 */
[----:B------:R-:W-:Y:S05]  /*2a20*/  BRA `(.L_x_3120) ;  /* 0x0000000800b47947 */ /* 0x000fea0003800000 */
.L_x_3115:
        /* <DEDUP_REMOVED lines=13> */
.L_x_3129:
[----:B------:R0:W5:Y:S01]  /*2b00*/  LDG.E.64 R24, desc[UR36][R22.64] ;  /* 0x0000002416187981 */ /* 0x000162000c1e1b00 */
[----:B------:R-:W-:Y:S05]  /*2b10*/  BRA `(.L_x_3120) ;  /* 0x0000000800787947 */ /* 0x000fea0003800000 */
.L_x_3128:
        /* <DEDUP_REMOVED lines=24> */
[----:B------:R-:W-:-:S05]  /*2ca0*/  LOP3.LUT R3, R3, 0x80000000, R0, 0xf8, !PT ;  /* 0x8000000003037812 */ /* 0x000fca00078ef800 */
[----:B------:R-:W-:-:S04]  /*2cb0*/  FMUL.FTZ R3, R3, 1 ;  /* 0x3f80000003037820 */ /* 0x000fc80000410000 */
[----:B------:R0:W2:Y:S01]  /*2cc0*/  F2F.F64.F32 R24, R3 ;  /* 0x0000000300187310 */ /* 0x0000a20000201800 */
[----:B------:R-:W-:Y:S05]  /*2cd0*/  BRA `(.L_x_3120) ;  /* 0x0000000800087947 */ /* 0x000fea0003800000 */
.L_x_3131:
[----:B------:R-:W2:Y:S02]  /*2ce0*/  LDG.E.U8 R3, desc[UR36][R22.64] ;  /* 0x0000002416037981 */ /* 0x000ea4000c1e1100 */
[----:B--2---:R-:W-:-:S05]  /*2cf0*/  IMAD.SHL.U32 R0, R3, 0x2000000, RZ ;  /* 0x0200000003007824 */ /* 0x004fca00078e00ff */
[----:B------:R-:W-:-:S13]  /*2d00*/  ISETP.GE.U32.AND P0, PT, R0, 0x8000000, PT ;  /* 0x080000000000780c */ /* 0x000fda0003f06070 */
[C---:B------:R-:W-:Y:S01]  /*2d10*/  @!P0 IMAD.SHL.U32 R0, R3.reuse, 0x100, RZ ;  /* 0x0000010003008824 */ /* 0x040fe200078e00ff */
[C---:B------:R-:W-:Y:S01]  /*2d20*/  @P0 SHF.L.U32 R2, R3.reuse, 0x15, RZ ;  /* 0x0000001503020819 */ /* 0x040fe200000006ff */
[----:B------:R-:W-:-:S03]  /*2d30*/  IMAD.SHL.U32 R3, R3, 0x1000000, RZ ;  /* 0x0100000003037824 */ /* 0x000fc600078e00ff */
[----:B------:R-:W-:Y:S02]  /*2d40*/  @!P0 LOP3.LUT R0, R0, 0x7f00, RZ, 0xc0, !PT ;  /* 0x00007f0000008812 */ /* 0x000fe400078ec0ff */
[----:B------:R-:W-:Y:S02]  /*2d50*/  @P0 LOP3.LUT R2, R2, 0x70000000, RZ, 0xfc, !PT ;  /* 0x7000000002020812 */ /* 0x000fe400078efcff */
[----:B------:R-:W-:-:S03]  /*2d60*/  @!P0 LOP3.LUT R0, R0, 0x3f000000, RZ, 0xfc, !PT ;  /* 0x3f00000000008812 */ /* 0x000fc600078efcff */
[----:B------:R-:W-:Y:S02]  /*2d70*/  @P0 FMUL.FTZ R2, R2, 1.9259299443872358531e-34 ;  /* 0x0780000002020820 */ /* 0x000fe40000410000 */
[----:B------:R-:W-:-:S05]  /*2d80*/  @!P0 FADD.FTZ R2, R0, -0.5 ;  /* 0xbf00000000028421 */ /* 0x000fca0000010000 */
[----:B------:R-:W-:-:S05]  /*2d90*/  LOP3.LUT R2, R2, 0x80000000, R3, 0xf8, !PT ;  /* 0x8000000002027812 */ /* 0x000fca00078ef803 */
[----:B------:R-:W-:-:S04]  /*2da0*/  FMUL.FTZ R2, R2, 1 ;  /* 0x3f80000002027820 */ /* 0x000fc80000410000 */
[----:B------:R0:W2:Y:S01]  /*2db0*/  F2F.F64.F32 R24, R2 ;  /* 0x0000000200187310 */ /* 0x0000a20000201800 */
[----:B------:R-:W-:Y:S05]  /*2dc0*/  BRA `(.L_x_3120) ;  /* 0x0000000400cc7947 */ /* 0x000fea0003800000 */
.L_x_3130:
[----:B------:R-:W2:Y:S02]  /*2dd0*/  LDG.E.U16 R0, desc[UR36][R22.64] ;  /* 0x0000002416007981 */ /* 0x000ea4000c1e1500 */
[----:B--2---:R-:W-:-:S04]  /*2de0*/  IMAD.U32 R0, R0, 0x10000, RZ ;  /* 0x0001000000007824 */ /* 0x004fc800078e00ff */
[----:B------:R-:W-:-:S04]  /*2df0*/  FMUL.FTZ R0, R0, 1 ;  /* 0x3f80000000007820 */ /* 0x000fc80000410000 */
[----:B------:R0:W2:Y:S01]  /*2e00*/  F2F.F64.F32 R24, R0 ;  /* 0x0000000000187310 */ /* 0x0000a20000201800 */
[----:B------:R-:W-:Y:S05]  /*2e10*/  BRA `(.L_x_3120) ;  /* 0x0000000400b87947 */ /* 0x000fea0003800000 */
.L_x_3127:
        /* <DEDUP_REMOVED lines=9> */
[----:B--2---:R0:W2:Y:S01]  /*2eb0*/  I2F.F64.U16 R24, R22 ;  /* 0x0000001600187312 */ /* 0x0040a20000101800 */
[----:B------:R-:W-:Y:S05]  /*2ec0*/  BRA `(.L_x_3120) ;  /* 0x00000004008c7947 */ /* 0x000fea0003800000 */
.L_x_3134:
        /* <DEDUP_REMOVED lines=21> */
.L_x_3138:
[----:B------:R-:W-:Y:S05]  /*3020*/  BSYNC B1 ;  /* 0x0000000000017941 */ /* 0x000fea0003800000 */
.L_x_3137:
[----:B------:R-:W-:Y:S01]  /*3030*/  LEA R3, R0, 0x3b800000, 0x17 ;  /* 0x3b80000000037811 */ /* 0x000fe200078eb8ff */
[----:B------:R-:W-:-:S05]  /*3040*/  IMAD.SHL.U32 R0, R2, 0x100000, RZ ;  /* 0x0010000002007824 */ /* 0x000fca00078e00ff */
[----:B------:R-:W-:-:S07]  /*3050*/  LOP3.LUT R0, R3, R0, R4, 0xfe, !PT ;  /* 0x0000000003007212 */ /* 0x000fce00078efe04 */
.L_x_3136:
[----:B------:R-:W-:Y:S05]  /*3060*/  BSYNC B0 ;  /* 0x0000000000007941 */ /* 0x000fea0003800000 */
.L_x_3135:
[----:B------:R-:W-:-:S04]  /*3070*/  FMUL.FTZ R0, R0, 1 ;  /* 0x3f80000000007820 */ /* 0x000fc80000410000 */
[----:B------:R0:W2:Y:S01]  /*3080*/  F2F.F64.F32 R24, R0 ;  /* 0x0000000000187310 */ /* 0x0000a20000201800 */
[----:B------:R-:W-:Y:S05]  /*3090*/  BRA `(.L_x_3120) ;  /* 0x0000000400187947 */ /* 0x000fea0003800000 */
.L_x_3133:
[----:B------:R-:W2:Y:S01]  /*30a0*/  LDG.E.U8 R2, desc[UR36][R22.64] ;  /* 0x0000002416027981 */ /* 0x000ea2000c1e1100 */
[----:B------:R-:W-:Y:S01]  /*30b0*/  BSSY B0, `(.L_x_3139) ;  /* 0x0000018000007945 */ /* 0x000fe20003800000 */
[----:B------:R-:W-:Y:S01]  /*30c0*/  HFMA2.MMA R0, -RZ, RZ, 0, 0 ;  /* 0x00000000ff007435 */ /* 0x000fe200000001ff */
        /* <DEDUP_REMOVED lines=18> */
.L_x_3142:
[----:B------:R-:W-:Y:S05]  /*31f0*/  BSYNC B1 ;  /* 0x0000000000017941 */ /* 0x000fea0003800000 */
.L_x_3141:
[----:B------:R-:W-:Y:S01]  /*3200*/  LEA R3, R0, 0x37800000, 0x17 ;  /* 0x3780000000037811 */ /* 0x000fe200078eb8ff */
[----:B------:R-:W-:-:S05]  /*3210*/  IMAD.SHL.U32 R0, R2, 0x200000, RZ ;  /* 0x0020000002007824 */ /* 0x000fca00078e00ff */
[----:B------:R-:W-:-:S07]  /*3220*/  LOP3.LUT R0, R3, R0, R4, 0xfe, !PT ;  /* 0x0000000003007212 */ /* 0x000fce00078efe04 */
.L_x_3140:
[----:B------:R-:W-:Y:S05]  /*3230*/  BSYNC B0 ;  /* 0x0000000000007941 */ /* 0x000fea0003800000 */
.L_x_3139:
[----:B------:R-:W-:-:S04]  /*3240*/  FMUL.FTZ R0, R0, 1 ;  /* 0x3f80000000007820 */ /* 0x000fc80000410000 */
[----:B------:R0:W2:Y:S01]  /*3250*/  F2F.F64.F32 R24, R0 ;  /* 0x0000000000187310 */ /* 0x0000a20000201800 */
[----:B------:R-:W-:Y:S05]  /*3260*/  BRA `(.L_x_3120) ;  /* 0x0000000000a47947 */ /* 0x000fea0003800000 */
.L_x_3132:
        /* <DEDUP_REMOVED lines=14> */
.L_x_3146:
[----:B------:R-:W-:Y:S05]  /*3350*/  BSYNC B0 ;  /* 0x0000000000007941 */ /* 0x000fea0003800000 */
.L_x_3145:
[----:B------:R-:W-:-:S04]  /*3360*/  FMUL.FTZ R0, R0, 1 ;  /* 0x3f80000000007820 */ /* 0x000fc80000410000 */
[----:B------:R0:W2:Y:S01]  /*3370*/  F2F.F64.F32 R24, R0 ;  /* 0x0000000000187310 */ /* 0x0000a20000201800 */
[----:B------:R-:W-:Y:S05]  /*3380*/  BRA `(.L_x_3120) ;  /* 0x00000000005c7947 */ /* 0x000fea0003800000 */
.L_x_3119:
[----:B------:R-:W-:Y:S01]  /*3390*/  MOV R0, 0x0 ;  /* 0x0000000000007802 */ /* 0x000fe20000000f00 */
[----:B------:R-:W-:Y:S01]  /*33a0*/  ULDC.64 UR4, c[0x4][0x128] ;  /* 0x01004a0000047ab9 */ /* 0x000fe20000000a00 */
[----:B------:R-:W-:Y:S01]  /*33b0*/  ULDC.64 UR6, c[0x4][0x8] ;  /* 0x0100020000067ab9 */ /* 0x000fe20000000a00 */
[----:B------:R-:W-:Y:S01]  /*33c0*/  IMAD.U32 R4, RZ, RZ, UR4 ;  /* 0x00000004ff047e24 */ /* 0x000fe2000f8e00ff */
[----:B------:R0:W2:Y:S01]  /*33d0*/  LDC.64 R2, c[0x4][R0] ;  /* 0x0100000000027b82 */ /* 0x0000a20000000a00 */
[----:B------:R-:W-:Y:S01]  /*33e0*/  MOV R5, UR5 ;  /* 0x0000000500057c02 */ /* 0x000fe20008000f00 */
        /* <DEDUP_REMOVED lines=9> */
[----:B-123-5:R-:W-:Y:S05]  /*3480*/  CALL.ABS.NOINC R2 ;  /* 0x0000000002007343 */ /* 0x02efea0003c00000 */
.L_x_3147:
[----:B------:R-:W-:Y:S01]  /*3490*/  CS2R R24, SRZ ;  /* 0x0000000000187805 */ /* 0x000fe2000001ff00 */
[----:B------:R-:W-:Y:S06]  /*34a0*/  BRA `(.L_x_3120) ;  /* 0x0000000000147947 */ /* 0x000fec0003800000 */
.L_x_3144:
[----:B------:R-:W2:Y:S02]  /*34b0*/  LDG.E.64 R24, desc[UR36][R22.64] ;  /* 0x0000002416187981 */ /* 0x000ea4000c1e1b00 */
[----:B--2---:R-:W0:Y:S01]  /*34c0*/  I2F.F64.U64 R24, R24 ;  /* 0x0000001800187312 */ /* 0x004e220000301800 */
[----:B------:R-:W-:Y:S05]  /*34d0*/  BRA `(.L_x_3120) ;  /* 0x0000000000087947 */ /* 0x000fea0003800000 */
.L_x_3143:
[----:B------:R-:W2:Y:S02]  /*34e0*/  LDG.E R22, desc[UR36][R22.64] ;  /* 0x0000002416167981 */ /* 0x000ea4000c1e1900 */
[----:B--2---:R0:W2:Y:S02]  /*34f0*/  I2F.F64.U32 R24, R22 ;  /* 0x0000001600187312 */ /* 0x0040a40000201800 */
.L_x_3120:
[----:B0-----:R-:W-:Y:S01]  /*3500*/  HFMA2.MMA R3, -RZ, RZ, 1.9912109375, 0.00128841400146484375 ;  /* 0x3ff71547ff037435 */ /* 0x001fe200000001ff */
[----:B------:R-:W-:Y:S01]  /*3510*/  IMAD.MOV.U32 R2, RZ, RZ, 0x652b82fe ;  /* 0x652b82feff027424 */ /* 0x000fe200078e00ff */
[----:B------:R-:W-:Y:S01]  /*3520*/  BSSY B0, `(.L_x_3148) ;  /* 0x000004c000007945 */ /* 0x000fe20003800000 */
[----:B------:R-:W-:Y:S01]  /*3530*/  IMAD.MOV.U32 R12, RZ, RZ, -0x105c611 ;  /* 0xfefa39efff0c7424 */ /* 0x000fe200078e00ff */
[----:B--2-45:R-:W-:Y:S01]  /*3540*/  FSETP.GEU.FTZ.AND P2, PT, |R25|, 4.1917929649353027344, PT ;  /* 0x4086232b1900780b */ /* 0x034fe20003f5e200 */
[----:B------:R-:W-:Y:S02]  /*3550*/  IMAD.MOV.U32 R13, RZ, RZ, 0x3fe62e42 ;  /* 0x3fe62e42ff0d7424 */ /* 0x000fe400078e00ff */
[----:B------:R-:W-:Y:S01]  /*3560*/  IMAD.MOV.U32 R14, RZ, RZ, 0x3b39803f ;  /* 0x3b39803fff0e7424 */ /* 0x000fe200078e00ff */
[CC--:B------:R-:W-:Y:S01]  /*3570*/  DFMA R4, -R24.reuse, R2.reuse, 6.75539944105574400000e+15 ;  /* 0x433800001804742b */ /* 0x0c0fe20000000102 */
[----:B------:R-:W-:Y:S01]  /*3580*/  IMAD.MOV.U32 R15, RZ, RZ, 0x3c7abc9e ;  /* 0x3c7abc9eff0f7424 */ /* 0x000fe200078e00ff */
[----:B------:R-:W-:Y:S01]  /*3590*/  DFMA R2, R24, R2, 6.75539944105574400000e+15 ;  /* 0x433800001802742b */ /* 0x000fe20000000002 */
[----:B------:R-:W-:-:S02]  /*35a0*/  IMAD.MOV.U32 R20, RZ, RZ, 0x69ce2bdf ;  /* 0x69ce2bdfff147424 */ /* 0x000fc400078e00ff */
[----:B------:R-:W-:-:S03]  /*35b0*/  IMAD.MOV.U32 R21, RZ, RZ, 0x3e5ade15 ;  /* 0x3e5ade15ff157424 */ /* 0x000fc600078e00ff */
[----:B------:R-:W-:Y:S02]  /*35c0*/  DADD R6, R4, -6.75539944105574400000e+15 ;  /* 0xc338000004067429 */ /* 0x000fe40000000000 */
[----:B------:R-:W-:-:S06]  /*35d0*/  DADD R10, R2, -6.75539944105574400000e+15 ;  /* 0xc3380000020a7429 */ /* 0x000fcc0000000000 */
[-CC-:B------:R-:W-:Y:S02]  /*35e0*/  DFMA R8, R6, -R12.reuse, -R24.reuse ;  /* 0x8000000c0608722b */ /* 0x180fe40000000818 */
[----:B------:R-:W-:-:S06]  /*35f0*/  DFMA R12, R10, -R12, R24 ;  /* 0x8000000c0a0c722b */ /* 0x000fcc0000000018 */
[-C--:B------:R-:W-:Y:S02]  /*3600*/  DFMA R6, R6, -R14.reuse, R8 ;  /* 0x8000000e0606722b */ /* 0x080fe40000000008 */
[----:B------:R-:W-:Y:S01]  /*3610*/  DFMA R8, R10, -R14, R12 ;  /* 0x8000000e0a08722b */ /* 0x000fe2000000000c */
[----:B------:R-:W-:Y:S01]  /*3620*/  IMAD.MOV.U32 R12, RZ, RZ, -0x35dec16 ;  /* 0xfca213eaff0c7424 */ /* 0x000fe200078e00ff */
[----:B------:R-:W-:Y:S01]  /*3630*/  MOV R14, 0x62401315 ;  /* 0x62401315000e7802 */ /* 0x000fe20000000f00 */
[----:B------:R-:W-:Y:S02]  /*3640*/  IMAD.MOV.U32 R13, RZ, RZ, 0x3e928af3 ;  /* 0x3e928af3ff0d7424 */ /* 0x000fe400078e00ff */
[----:B------:R-:W-:-:S04]  /*3650*/  IMAD.MOV.U32 R15, RZ, RZ, 0x3ec71dee ;  /* 0x3ec71deeff0f7424 */ /* 0x000fc800078e00ff */
[-CC-:B------:R-:W-:Y:S02]  /*3660*/  DFMA R10, R6, R20.reuse, R12.reuse ;  /* 0x00000014060a722b */ /* 0x180fe4000000000c */
[----:B------:R-:W-:-:S06]  /*3670*/  DFMA R12, R8, R20, R12 ;  /* 0x00000014080c722b */ /* 0x000fcc000000000c */
[--C-:B------:R-:W-:Y:S02]  /*3680*/  DFMA R10, R6, R10, R14.reuse ;  /* 0x0000000a060a722b */ /* 0x100fe4000000000e */
[----:B------:R-:W-:Y:S01]  /*3690*/  DFMA R12, R8, R12, R14 ;  /* 0x0000000c080c722b */ /* 0x000fe2000000000e */
[----:B------:R-:W-:Y:S02]  /*36a0*/  IMAD.MOV.U32 R14, RZ, RZ, 0x7c89eb71 ;  /* 0x7c89eb71ff0e7424 */ /* 0x000fe400078e00ff */
[----:B------:R-:W-:-:S06]  /*36b0*/  IMAD.MOV.U32 R15, RZ, RZ, 0x3efa0199 ;  /* 0x3efa0199ff0f7424 */ /* 0x000fcc00078e00ff */
        /* <DEDUP_REMOVED lines=10> */
[----:B------:R-:W-:Y:S01]  /*3760*/  IMAD.MOV.U32 R14, RZ, RZ, 0x11122322 ;  /* 0x11122322ff0e7424 */ /* 0x000fe200078e00ff */
[----:B------:R-:W-:-:S06]  /*3770*/  MOV R15, 0x3f811111 ;  /* 0x3f811111000f7802 */ /* 0x000fcc0000000f00 */
        /* <DEDUP_REMOVED lines=13> */
[----:B------:R-:W-:Y:S02]  /*3850*/  DFMA R12, R8, R12, R14 ;  /* 0x0000000c080c722b */ /* 0x000fe4000000000e */
[----:B------:R-:W-:-:S04]  /*3860*/  DADD R14, -RZ, -R24 ;  /* 0x00000000ff0e7229 */ /* 0x000fc80000000918 */
[----:B------:R-:W-:Y:S02]  /*3870*/  DFMA R10, R6, R10, 1 ;  /* 0x3ff00000060a742b */ /* 0x000fe4000000000a */
[----:B------:R-:W-:-:S04]  /*3880*/  DFMA R12, R8, R12, 1 ;  /* 0x3ff00000080c742b */ /* 0x000fc8000000000c */
[----:B------:R-:W-:Y:S02]  /*3890*/  FSETP.GEU.FTZ.AND P0, PT, |R15|, 4.1917929649353027344, PT ;  /* 0x4086232b0f00780b */ /* 0x000fe40003f1e200 */
[----:B------:R-:W-:Y:S02]  /*38a0*/  DFMA R10, R6, R10, 1 ;  /* 0x3ff00000060a742b */ /* 0x000fe4000000000a */
[----:B------:R-:W-:-:S08]  /*38b0*/  DFMA R12, R8, R12, 1 ;  /* 0x3ff00000080c742b */ /* 0x000fd0000000000c */
[----:B------:R-:W-:Y:S01]  /*38c0*/  IMAD R23, R4, 0x100000, R11 ;  /* 0x0010000004177824 */ /* 0x000fe200078e020b */
[----:B------:R-:W-:Y:S01]  /*38d0*/  MOV R22, R10 ;  /* 0x0000000a00167202 */ /* 0x000fe20000000f00 */
[----:B------:R-:W-:Y:S02]  /*38e0*/  IMAD R21, R2, 0x100000, R13 ;  /* 0x0010000002157824 */ /* 0x000fe400078e020d */
[----:B------:R-:W-:Y:S01]  /*38f0*/  IMAD.MOV.U32 R20, RZ, RZ, R12 ;  /* 0x000000ffff147224 */ /* 0x000fe200078e000c */
[----:B------:R-:W-:Y:S06]  /*3900*/  @!P0 BRA `(.L_x_3149) ;  /* 0x0000000000348947 */ /* 0x000fec0003800000 */
[----:B------:R-:W-:Y:S01]  /*3910*/  FSETP.GEU.FTZ.AND P1, PT, |R15|, 4.2275390625, PT ;  /* 0x408748000f00780b */ /* 0x000fe20003f3e200 */
[C---:B------:R-:W-:Y:S02]  /*3920*/  DADD R6, -R24.reuse, +INF ;  /* 0x7ff0000018067429 */ /* 0x040fe40000000100 */
[----:B------:R-:W-:-:S08]  /*3930*/  DSETP.GT.AND P0, PT, R24, RZ, PT ;  /* 0x000000ff1800722a */ /* 0x000fd00003f04000 */
[----:B------:R-:W-:Y:S02]  /*3940*/  FSEL R23, R7, RZ, !P0 ;  /* 0x000000ff07177208 */ /* 0x000fe40004000000 */
[----:B------:R-:W-:Y:S02]  /*3950*/  @!P1 LEA.HI R0, R4, R4, RZ, 0x1 ;  /* 0x0000000404009211 */ /* 0x000fe400078f08ff */
[----:B------:R-:W-:Y:S01]  /*3960*/  FSEL R22, R6, RZ, !P0 ;  /* 0x000000ff06167208 */ /* 0x000fe20004000000 */
[----:B------:R-:W-:Y:S01]  /*3970*/  @!P1 IMAD.MOV.U32 R6, RZ, RZ, RZ ;  /* 0x000000ffff069224 */ /* 0x000fe200078e00ff */
[----:B------:R-:W-:-:S05]  /*3980*/  @!P1 SHF.R.S32.HI R5, RZ, 0x1, R0 ;  /* 0x00000001ff059819 */ /* 0x000fca0000011400 */
[----:B------:R-:W-:Y:S02]  /*3990*/  @!P1 IMAD.IADD R4, R4, 0x1, -R5 ;  /* 0x0000000104049824 */ /* 0x000fe400078e0a05 */
[----:B------:R-:W-:-:S03]  /*39a0*/  @!P1 IMAD R5, R5, 0x100000, R11 ;  /* 0x0010000005059824 */ /* 0x000fc600078e020b */
[----:B------:R-:W-:Y:S01]  /*39b0*/  @!P1 LEA R7, R4, 0x3ff00000, 0x14 ;  /* 0x3ff0000004079811 */ /* 0x000fe200078ea0ff */
[----:B------:R-:W-:-:S06]  /*39c0*/  @!P1 IMAD.MOV.U32 R4, RZ, RZ, R10 ;  /* 0x000000ffff049224 */ /* 0x000fcc00078e000a */
[----:B------:R-:W-:-:S11]  /*39d0*/  @!P1 DMUL R22, R4, R6 ;  /* 0x0000000604169228 */ /* 0x000fd60000000000 */
.L_x_3149:
[----:B------:R-:W-:Y:S05]  /*39e0*/  BSYNC B0 ;  /* 0x0000000000007941 */ /* 0x000fea0003800000 */
.L_x_3148:
[----:B------:R-:W-:Y:S04]  /*39f0*/  BSSY B0, `(.L_x_3150) ;  /* 0x000000f000007945 */ /* 0x000fe80003800000 */
[----:B------:R-:W-:Y:S05]  /*3a00*/  @!P2 BRA `(.L_x_3151) ;  /* 0x000000000034a947 */ /* 0x000fea0003800000 */
[----:B------:R-:W-:Y:S01]  /*3a10*/  FSETP.GEU.FTZ.AND P0, PT, |R25|, 4.2275390625, PT ;  /* 0x408748001900780b */ /* 0x000fe20003f1e200 */
[C---:B------:R-:W-:Y:S02]  /*3a20*/  DADD R4, R24.reuse, +INF ;  /* 0x7ff0000018047429 */ /* 0x040fe40000000000 */
[----:B------:R-:W-:-:S08]  /*3a30*/  DSETP.GEU.AND P1, PT, R24, RZ, PT ;  /* 0x000000ff1800722a */ /* 0x000fd00003f2e000 */
[----:B------:R-:W-:Y:S02]  /*3a40*/  FSEL R21, R5, RZ, P1 ;  /* 0x000000ff05157208 */ /* 0x000fe40000800000 */
[----:B------:R-:W-:Y:S02]  /*3a50*/  @!P0 LEA.HI R0, R2, R2, RZ, 0x1 ;  /* 0x0000000202008211 */ /* 0x000fe400078f08ff */
[----:B------:R-:W-:Y:S02]  /*3a60*/  FSEL R20, R4, RZ, P1 ;  /* 0x000000ff04147208 */ /* 0x000fe40000800000 */
[----:B------:R-:W-:Y:S02]  /*3a70*/  @!P0 SHF.R.S32.HI R3, RZ, 0x1, R0 ;  /* 0x00000001ff038819 */ /* 0x000fe40000011400 */
[----:B------:R-:W-:-:S03]  /*3a80*/  @!P0 MOV R4, RZ ;  /* 0x000000ff00048202 */ /* 0x000fc60000000f00 */
[----:B------:R-:W-:Y:S02]  /*3a90*/  @!P0 IMAD.IADD R2, R2, 0x1, -R3 ;  /* 0x0000000102028824 */ /* 0x000fe400078e0a03 */
[----:B------:R-:W-:-:S03]  /*3aa0*/  @!P0 IMAD R3, R3, 0x100000, R13 ;  /* 0x0010000003038824 */ /* 0x000fc600078e020d */
[----:B------:R-:W-:Y:S01]  /*3ab0*/  @!P0 LEA R5, R2, 0x3ff00000, 0x14 ;  /* 0x3ff0000002058811 */ /* 0x000fe200078ea0ff */
[----:B------:R-:W-:-:S06]  /*3ac0*/  @!P0 IMAD.MOV.U32 R2, RZ, RZ, R12 ;  /* 0x000000ffff028224 */ /* 0x000fcc00078e000c */
[----:B------:R-:W-:-:S11]  /*3ad0*/  @!P0 DMUL R20, R2, R4 ;  /* 0x0000000402148228 */ /* 0x000fd60000000000 */
.L_x_3151:
[----:B------:R-:W-:Y:S05]  /*3ae0*/  BSYNC B0 ;  /* 0x0000000000007941 */ /* 0x000fea0003800000 */
.L_x_3150:
[C---:B------:R-:W-:Y:S01]  /*3af0*/  FSETP.GEU.FTZ.AND P1, PT, R21.reuse, 1.7916666269302368164, PT ;  /* 0x3fe555551500780b */ /* 0x040fe20003f3e000 */
[----:B------:R-:W-:Y:S01]  /*3b00*/  BSSY B0, `(.L_x_3152) ;  /* 0x0000086000007945 */ /* 0x000fe20003800000 */
[----:B------:R-:W-:-:S13]  /*3b10*/  FSETP.GT.FTZ.AND P0, PT, R21, -1.6999999284744262695, PT ;  /* 0xbfd999991500780b */ /* 0x000fda0003f14000 */
[----:B------:R-:W-:Y:S05]  /*3b20*/  @P0 BRA !P1, `(.L_x_3153) ;  /* 0x0000000400440947 */ /* 0x000fea0004800000 */
[----:B------:R-:W-:-:S10]  /*3b30*/  DADD R12, R20, 1 ;  /* 0x3ff00000140c7429 */ /* 0x000fd40000000000 */
[----:B------:R-:W-:Y:S01]  /*3b40*/  ISETP.GT.AND P0, PT, R13, 0xfffff, PT ;  /* 0x000fffff0d00780c */ /* 0x000fe20003f04270 */
[--C-:B------:R-:W-:Y:S02]  /*3b50*/  IMAD.MOV.U32 R2, RZ, RZ, R12.reuse ;  /* 0x000000ffff027224 */ /* 0x100fe400078e000c */
[----:B------:R-:W-:Y:S02]  /*3b60*/  IMAD.MOV.U32 R3, RZ, RZ, R13 ;  /* 0x000000ffff037224 */ /* 0x000fe400078e000d */
[----:B------:R-:W-:-:S08]  /*3b70*/  IMAD.MOV.U32 R8, RZ, RZ, R12 ;  /* 0x000000ffff087224 */ /* 0x000fd000078e000c */
[----:B------:R-:W-:-:S10]  /*3b80*/  @!P0 DMUL R2, R2, 1.80143985094819840000e+16 ;  /* 0x4350000002028828 */ /* 0x000fd40000000000 */
[----:B------:R-:W-:Y:S01]  /*3b90*/  @!P0 IMAD.MOV.U32 R13, RZ, RZ, R3 ;  /* 0x000000ffff0d8224 */ /* 0x000fe200078e0003 */
[----:B------:R-:W-:-:S03]  /*3ba0*/  @!P0 MOV R8, R2 ;  /* 0x0000000200088202 */ /* 0x000fc60000000f00 */
[----:B------:R-:W-:-:S05]  /*3bb0*/  VIADD R0, R13, 0xffffffff ;  /* 0xffffffff0d007836 */ /* 0x000fca0000000000 */
[----:B------:R-:W-:Y:S01]  /*3bc0*/  ISETP.GE.U32.AND P1, PT, R0, 0x7fefffff, PT ;  /* 0x7fefffff0000780c */ /* 0x000fe20003f26070 */
[----:B------:R-:W-:Y:S02]  /*3bd0*/  IMAD.MOV.U32 R0, RZ, RZ, -0x3ff ;  /* 0xfffffc01ff007424 */ /* 0x000fe400078e00ff */
[----:B------:R-:W-:-:S10]  /*3be0*/  @!P0 IMAD.MOV.U32 R0, RZ, RZ, -0x435 ;  /* 0xfffffbcbff008424 */ /* 0x000fd400078e00ff */
[----:B------:R-:W-:Y:S01]  /*3bf0*/  @P1 IMAD.MOV.U32 R4, RZ, RZ, 0x0 ;  /* 0x00000000ff041424 */ /* 0x000fe200078e00ff */
[----:B------:R-:W-:Y:S01]  /*3c00*/  @P1 FSETP.NEU.FTZ.AND P2, PT, R3, RZ, PT ;  /* 0x000000ff0300120b */ /* 0x000fe20003f5d000 */
[----:B------:R-:W-:-:S06]  /*3c10*/  @P1 IMAD.MOV.U32 R5, RZ, RZ, 0x7ff00000 ;  /* 0x7ff00000ff051424 */ /* 0x000fcc00078e00ff */
[----:B------:R-:W-:-:S10]  /*3c20*/  @P1 DFMA R4, R2, R4, +INF ;  /* 0x7ff000000204142b */ /* 0x000fd40000000004 */
[----:B------:R-:W-:Y:S02]  /*3c30*/  @P1 FSEL R10, R4, RZ, P2 ;  /* 0x000000ff040a1208 */ /* 0x000fe40001000000 */
[----:B------:R-:W-:Y:S01]  /*3c40*/  @P1 FSEL R11, R5, -QNAN , P2 ;  /* 0xfff00000050b1808 */ /* 0x000fe20001000000 */
[----:B------:R-:W-:Y:S06]  /*3c50*/  @P1 BRA `(.L_x_3154) ;  /* 0x0000000400c01947 */ /* 0x000fec0003800000 */
[C---:B------:R-:W-:Y:S01]  /*3c60*/  LOP3.LUT R2, R13.reuse, 0x800fffff, RZ, 0xc0, !PT ;  /* 0x800fffff0d027812 */ /* 0x040fe200078ec0ff */
[----:B------:R-:W-:Y:S01]  /*3c70*/  IMAD.MOV.U32 R4, RZ, RZ, RZ ;  /* 0x000000ffff047224 */ /* 0x000fe200078e00ff */
[----:B------:R-:W-:Y:S01]  /*3c80*/  UMOV UR4, 0x3ae80f1e ;  /* 0x3ae80f1e00047882 */ /* 0x000fe20000000000 */
[----:B------:R-:W-:Y:S01]  /*3c90*/  IMAD.MOV.U32 R14, RZ, RZ, -0x748574fc ;  /* 0x8b7a8b04ff0e7424 */ /* 0x000fe200078e00ff */
[----:B------:R-:W-:Y:S01]  /*3ca0*/  LOP3.LUT R9, R2, 0x3ff00000, RZ, 0xfc, !PT ;  /* 0x3ff0000002097812 */ /* 0x000fe200078efcff */
[----:B------:R-:W-:Y:S01]  /*3cb0*/  IMAD.MOV.U32 R15, RZ, RZ, 0x3ed0ee25 ;  /* 0x3ed0ee25ff0f7424 */ /* 0x000fe200078e00ff */
[----:B------:R-:W-:Y:S01]  /*3cc0*/  UMOV UR5, 0x3eb1380b ;  /* 0x3eb1380b00057882 */ /* 0x000fe20000000000 */
[----:B------:R-:W-:Y:S01]  /*3cd0*/  LEA.HI R0, R13, R0, RZ, 0xc ;  /* 0x000000000d007211 */ /* 0x000fe200078f60ff */
[----:B------:R-:W-:Y:S01]  /*3ce0*/  UMOV UR6, 0x80000000 ;  /* 0x8000000000067882 */ /* 0x000fe20000000000 */
[----:B------:R-:W-:Y:S01]  /*3cf0*/  ISETP.GE.AND P0, PT, R9, 0x3ff6a09f, PT ;  /* 0x3ff6a09f0900780c */ /* 0x000fe20003f06270 */
[----:B------:R-:W-:-:S12]  /*3d00*/  UMOV UR7, 0x43300000 ;  /* 0x4330000000077882 */ /* 0x000fd80000000000 */
[----:B------:R-:W-:Y:S02]  /*3d10*/  @P0 VIADD R3, R9, 0xfff00000 ;  /* 0xfff0000009030836 */ /* 0x000fe40000000000 */
[----:B------:R-:W-:Y:S02]  /*3d20*/  @P0 VIADD R0, R0, 0x1 ;  /* 0x0000000100000836 */ /* 0x000fe40000000000 */
[----:B------:R-:W-:-:S06]  /*3d30*/  @P0 IMAD.MOV.U32 R9, RZ, RZ, R3 ;  /* 0x000000ffff090224 */ /* 0x000fcc00078e0003 */
[C---:B------:R-:W-:Y:S02]  /*3d40*/  DADD R10, R8.reuse, 1 ;  /* 0x3ff00000080a7429 */ /* 0x040fe40000000000 */
[----:B------:R-:W-:-:S04]  /*3d50*/  DADD R8, R8, -1 ;  /* 0xbff0000008087429 */ /* 0x000fc80000000000 */
[----:B------:R-:W0:Y:S02]  /*3d60*/  MUFU.RCP64H R5, R11 ;  /* 0x0000000b00057308 */ /* 0x000e240000001800 */
[----:B0-----:R-:W-:-:S08]  /*3d70*/  DFMA R2, -R10, R4, 1 ;  /* 0x3ff000000a02742b */ /* 0x001fd00000000104 */
[----:B------:R-:W-:-:S08]  /*3d80*/  DFMA R2, R2, R2, R2 ;  /* 0x000000020202722b */ /* 0x000fd00000000002 */
[----:B------:R-:W-:-:S08]  /*3d90*/  DFMA R4, R4, R2, R4 ;  /* 0x000000020404722b */ /* 0x000fd00000000004 */
[----:B------:R-:W-:-:S08]  /*3da0*/  DMUL R2, R4, R8 ;  /* 0x0000000804027228 */ /* 0x000fd00000000000 */
[----:B------:R-:W-:-:S08]  /*3db0*/  DFMA R2, R4, R8, R2 ;  /* 0x000000080402722b */ /* 0x000fd00000000002 */
[----:B------:R-:W-:Y:S02]  /*3dc0*/  DMUL R6, R2, R2 ;  /* 0x0000000202067228 */ /* 0x000fe40000000000 */
[----:B------:R-:W-:-:S06]  /*3dd0*/  DADD R12, R8, -R2 ;  /* 0x00000000080c7229 */ /* 0x000fcc0000000802 */
[----:B------:R-:W-:Y:S01]  /*3de0*/  DFMA R10, R6, UR4, R14 ;  /* 0x00000004060a7c2b */ /* 0x000fe2000800000e */
[----:B------:R-:W-:Y:S01]  /*3df0*/  UMOV UR4, 0x9f02676f ;  /* 0x9f02676f00047882 */ /* 0x000fe20000000000 */
[----:B------:R-:W-:Y:S01]  /*3e00*/  UMOV UR5, 0x3ef3b266 ;  /* 0x3ef3b26600057882 */ /* 0x000fe20000000000 */
[----:B------:R-:W-:Y:S01]  /*3e10*/  LOP3.LUT R14, R0, 0x80000000, RZ, 0x3c, !PT ;  /* 0x80000000000e7812 */ /* 0x000fe200078e3cff */
[----:B------:R-:W-:Y:S01]  /*3e20*/  IMAD.MOV.U32 R15, RZ, RZ, 0x43300000 ;  /* 0x43300000ff0f7424 */ /* 0x000fe200078e00ff */
[----:B------:R-:W-:-:S03]  /*3e30*/  DADD R12, R12, R12 ;  /* 0x000000000c0c7229 */ /* 0x000fc6000000000c */
[----:B------:R-:W-:Y:S01]  /*3e40*/  DFMA R10, R6, R10, UR4 ;  /* 0x00000004060a7e2b */ /* 0x000fe2000800000a */
[----:B------:R-:W-:Y:S01]  /*3e50*/  UMOV UR4, 0xa9ab0956 ;  /* 0xa9ab095600047882 */ /* 0x000fe20000000000 */
[----:B------:R-:W-:Y:S01]  /*3e60*/  UMOV UR5, 0x3f1745cb ;  /* 0x3f1745cb00057882 */ /* 0x000fe20000000000 */
[----:B------:R-:W-:Y:S01]  /*3e70*/  DADD R14, R14, -UR6 ;  /* 0x800000060e0e7e29 */ /* 0x000fe20008000000 */
[----:B------:R-:W-:Y:S01]  /*3e80*/  UMOV UR6, 0xfefa39ef ;  /* 0xfefa39ef00067882 */ /* 0x000fe20000000000 */
[----:B------:R-:W-:Y:S01]  /*3e90*/  UMOV UR7, 0x3fe62e42 ;  /* 0x3fe62e4200077882 */ /* 0x000fe20000000000 */
[----:B------:R-:W-:Y:S02]  /*3ea0*/  DFMA R12, R8, -R2, R12 ;  /* 0x80000002080c722b */ /* 0x000fe4000000000c */
[----:B------:R-:W-:Y:S01]  /*3eb0*/  DFMA R10, R6, R10, UR4 ;  /* 0x00000004060a7e2b */ /* 0x000fe2000800000a */
[----:B------:R-:W-:Y:S01]  /*3ec0*/  UMOV UR4, 0x2d1b5154 ;  /* 0x2d1b515400047882 */ /* 0x000fe20000000000 */
[----:B------:R-:W-:Y:S01]  /*3ed0*/  UMOV UR5, 0x3f3c71c7 ;  /* 0x3f3c71c700057882 */ /* 0x000fe20000000000 */
[----:B------:R-:W-:-:S03]  /*3ee0*/  DFMA R8, R14, UR6, R2 ;  /* 0x000000060e087c2b */ /* 0x000fc60008000002 */
[----:B------:R-:W-:Y:S02]  /*3ef0*/  DMUL R12, R4, R12 ;  /* 0x0000000c040c7228 */ /* 0x000fe40000000000 */
[----:B------:R-:W-:Y:S01]  /*3f00*/  DFMA R10, R6, R10, UR4 ;  /* 0x00000004060a7e2b */ /* 0x000fe2000800000a */
[----:B------:R-:W-:Y:S01]  /*3f10*/  UMOV UR4, 0x923be72d ;  /* 0x923be72d00047882 */ /* 0x000fe20000000000 */
[----:B------:R-:W-:Y:S01]  /*3f20*/  UMOV UR5, 0x3f624924 ;  /* 0x3f62492400057882 */ /* 0x000fe20000000000 */
[----:B------:R-:W-:-:S05]  /*3f30*/  DFMA R20, -R14, UR6, R8 ;  /* 0x000000060e147c2b */ /* 0x000fca0008000108 */
[----:B------:R-:W-:Y:S01]  /*3f40*/  DFMA R10, R6, R10, UR4 ;  /* 0x00000004060a7e2b */ /* 0x000fe2000800000a */
[----:B------:R-:W-:Y:S01]  /*3f50*/  UMOV UR4, 0x9999a3c4 ;  /* 0x9999a3c400047882 */ /* 0x000fe20000000000 */
[----:B------:R-:W-:Y:S01]  /*3f60*/  UMOV UR5, 0x3f899999 ;  /* 0x3f89999900057882 */ /* 0x000fe20000000000 */
[----:B------:R-:W-:-:S05]  /*3f70*/  DADD R20, -R2, R20 ;  /* 0x0000000002147229 */ /* 0x000fca0000000114 */
[----:B------:R-:W-:Y:S01]  /*3f80*/  DFMA R10, R6, R10, UR4 ;  /* 0x00000004060a7e2b */ /* 0x000fe2000800000a */
[----:B------:R-:W-:Y:S01]  /*3f90*/  UMOV UR4, 0x55555554 ;  /* 0x5555555400047882 */ /* 0x000fe20000000000 */
[----:B------:R-:W-:-:S06]  /*3fa0*/  UMOV UR5, 0x3fb55555 ;  /* 0x3fb5555500057882 */ /* 0x000fcc0000000000 */
[----:B------:R-:W-:Y:S01]  /*3fb0*/  DFMA R10, R6, R10, UR4 ;  /* 0x00000004060a7e2b */ /* 0x000fe2000800000a */
[----:B------:R-:W-:Y:S01]  /*3fc0*/  UMOV UR4, 0x3b39803f ;  /* 0x3b39803f00047882 */ /* 0x000fe20000000000 */
[----:B------:R-:W-:-:S06]  /*3fd0*/  UMOV UR5, 0x3c7abc9e ;  /* 0x3c7abc9e00057882 */ /* 0x000fcc0000000000 */
[----:B------:R-:W-:-:S08]  /*3fe0*/  DMUL R10, R6, R10 ;  /* 0x0000000a060a7228 */ /* 0x000fd00000000000 */
[----:B------:R-:W-:-:S08]  /*3ff0*/  DFMA R10, R2, R10, R12 ;  /* 0x0000000a020a722b */ /* 0x000fd0000000000c */
[----:B------:R-:W-:-:S08]  /*4000*/  DADD R10, R10, -R20 ;  /* 0x000000000a0a7229 */ /* 0x000fd00000000814 */
[----:B------:R-:W-:-:S08]  /*4010*/  DFMA R10, R14, UR4, R10 ;  /* 0x000000040e0a7c2b */ /* 0x000fd0000800000a */
[----:B------:R-:W-:Y:S01]  /*4020*/  DADD R10, R8, R10 ;  /* 0x00000000080a7229 */ /* 0x000fe2000000000a */
[----:B------:R-:W-:Y:S10]  /*4030*/  BRA `(.L_x_3154) ;  /* 0x0000000000c87947 */ /* 0x000ff40003800000 */
.L_x_3153:
[----:B------:R-:W-:Y:S01]  /*4040*/  DADD R10, R20, 2 ;  /* 0x40000000140a7429 */ /* 0x000fe20000000000 */
[----:B------:R-:W-:Y:S01]  /*4050*/  MOV R2, 0x1 ;  /* 0x0000000100027802 */ /* 0x000fe20000000f00 */
[----:B------:R-:W-:Y:S01]  /*4060*/  BSSY B1, `(.L_x_3155) ;  /* 0x0000012000017945 */ /* 0x000fe20003800000 */
[----:B------:R-:W-:-:S03]  /*4070*/  FSETP.GEU.AND P1, PT, |R21|, 6.5827683646048100446e-37, PT ;  /* 0x036000001500780b */ /* 0x000fc60003f2e200 */
[----:B------:R-:W0:Y:S02]  /*4080*/  MUFU.RCP64H R3, R11 ;  /* 0x0000000b00037308 */ /* 0x000e240000001800 */
[----:B0-----:R-:W-:-:S08]  /*4090*/  DFMA R4, -R10, R2, 1 ;  /* 0x3ff000000a04742b */ /* 0x001fd00000000102 */
[----:B------:R-:W-:-:S08]  /*40a0*/  DFMA R4, R4, R4, R4 ;  /* 0x000000040404722b */ /* 0x000fd00000000004 */
[----:B------:R-:W-:-:S08]  /*40b0*/  DFMA R4, R2, R4, R2 ;  /* 0x000000040204722b */ /* 0x000fd00000000002 */
[----:B------:R-:W-:-:S08]  /*40c0*/  DFMA R2, -R10, R4, 1 ;  /* 0x3ff000000a02742b */ /* 0x000fd00000000104 */
[----:B------:R-:W-:-:S08]  /*40d0*/  DFMA R2, R4, R2, R4 ;  /* 0x000000020402722b */ /* 0x000fd00000000004 */
[----:B------:R-:W-:-:S08]  /*40e0*/  DMUL R28, R2, R20 ;  /* 0x00000014021c7228 */ /* 0x000fd00000000000 */
[----:B------:R-:W-:-:S08]  /*40f0*/  DFMA R4, -R10, R28, R20 ;  /* 0x0000001c0a04722b */ /* 0x000fd00000000114 */
[----:B------:R-:W-:-:S10]  /*4100*/  DFMA R28, R2, R4, R28 ;  /* 0x00000004021c722b */ /* 0x000fd4000000001c */
[----:B------:R-:W-:-:S05]  /*4110*/  FFMA R0, RZ, R11, R29 ;  /* 0x0000000bff007223 */ /* 0x000fca000000001d */
[----:B------:R-:W-:-:S13]  /*4120*/  FSETP.GT.AND P0, PT, |R0|, 1.469367938527859385e-39, PT ;  /* 0x001000000000780b */ /* 0x000fda0003f04200 */
[----:B------:R-:W-:Y:S05]  /*4130*/  @P0 BRA P1, `(.L_x_3156) ;  /* 0x0000000000100947 */ /* 0x000fea0000800000 */
[----:B------:R-:W-:Y:S01]  /*4140*/  IMAD.MOV.U32 R14, RZ, RZ, R20 ;  /* 0x000000ffff0e7224 */ /* 0x000fe200078e0014 */
[----:B------:R-:W-:Y:S01]  /*4150*/  MOV R0, 0x4180 ;  /* 0x0000418000007802 */ /* 0x000fe20000000f00 */
[----:B------:R-:W-:-:S07]  /*4160*/  IMAD.MOV.U32 R15, RZ, RZ, R21 ;  /* 0x000000ffff0f7224 */ /* 0x000fce00078e0015 */
[----:B-1-3--:R-:W-:Y:S05]  /*4170*/  CALL.REL.NOINC `($__internal_1_$__cuda_sm20_div_rn_f64_full) ;  /* 0x0000013000a87944 */ /* 0x00afea0003c00000 */
.L_x_3156:
[----:B------:R-:W-:Y:S05]  /*4180*/  BSYNC B1 ;  /* 0x0000000000017941 */ /* 0x000fea0003800000 */
.L_x_3155:
[----:B------:R-:W-:Y:S01]  /*4190*/  DMUL R28, R28, R20 ;  /* 0x000000141c1c7228 */ /* 0x000fe20000000000 */
[----:B------:R-:W-:Y:S01]  /*41a0*/  IMAD.MOV.U32 R6, RZ, RZ, -0x314d23bc ;  /* 0xceb2dc44ff067424 */ /* 0x000fe200078e00ff */
[----:B------:R-:W-:Y:S01]  /*41b0*/  UMOV UR4, 0x2fbe14b5 ;  /* 0x2fbe14b500047882 */ /* 0x000fe20000000000 */
[----:B------:R-:W-:Y:S01]  /*41c0*/  IMAD.MOV.U32 R7, RZ, RZ, 0x3ed087ff ;  /* 0x3ed087ffff077424 */ /* 0x000fe200078e00ff */
[----:B------:R-:W-:-:S04]  /*41d0*/  UMOV UR5, 0x3eb372fb ;  /* 0x3eb372fb00057882 */ /* 0x000fc80000000000 */
[----:B------:R-:W-:-:S08]  /*41e0*/  DADD R2, -R28, R20 ;  /* 0x000000001c027229 */ /* 0x000fd00000000114 */
[----:B------:R-:W-:-:S08]  /*41f0*/  DMUL R4, R2, R2 ;  /* 0x0000000202047228 */ /* 0x000fd00000000000 */
[----:B------:R-:W-:Y:S01]  /*4200*/  DFMA R6, R4, UR4, R6 ;  /* 0x0000000404067c2b */ /* 0x000fe20008000006 */
[----:B------:R-:W-:Y:S01]  /*4210*/  UMOV UR4, 0x890f468c ;  /* 0x890f468c00047882 */ /* 0x000fe20000000000 */
[----:B------:R-:W-:-:S06]  /*4220*/  UMOV UR5, 0x3ef3b9ff ;  /* 0x3ef3b9ff00057882 */ /* 0x000fcc0000000000 */
[----:B------:R-:W-:Y:S01]  /*4230*/  DFMA R6, R4, R6, UR4 ;  /* 0x0000000404067e2b */ /* 0x000fe20008000006 */
        /* <DEDUP_REMOVED lines=14> */
[----:B------:R-:W-:-:S08]  /*4320*/  DFMA R6, R4, R6, UR4 ;  /* 0x0000000404067e2b */ /* 0x000fd00008000006 */
[----:B------:R-:W-:-:S08]  /*4330*/  DMUL R6, R4, R6 ;  /* 0x0000000604067228 */ /* 0x000fd00000000000 */
[----:B------:R-:W-:-:S08]  /*4340*/  DFMA R6, R2, R6, -R28 ;  /* 0x000000060206722b */ /* 0x000fd0000000081c */
[----:B------:R-:W-:-:S11]  /*4350*/  DADD R10, R6, R20 ;  /* 0x00000000060a7229 */ /* 0x000fd60000000014 */
.L_x_3154:
[----:B------:R-:W-:Y:S05]  /*4360*/  BSYNC B0 ;  /* 0x0000000000007941 */ /* 0x000fea0003800000 */
.L_x_3152:
[----:B------:R-:W-:Y:S01]  /*4370*/  LOP3.LUT R3, R11, 0x7fffffff, RZ, 0xc0, !PT ;  /* 0x7fffffff0b037812 */ /* 0x000fe200078ec0ff */
[----:B------:R-:W-:Y:S01]  /*4380*/  IMAD.MOV.U32 R2, RZ, RZ, R10 ;  /* 0x000000ffff027224 */ /* 0x000fe200078e000a */
[----:B------:R-:W-:Y:S01]  /*4390*/  UMOV UR4, 0x24dd2f1a ;  /* 0x24dd2f1a00047882 */ /* 0x000fe20000000000 */
[----:B------:R-:W-:Y:S01]  /*43a0*/  UMOV UR5, 0x3fe4f922 ;  /* 0x3fe4f92200057882 */ /* 0x000fe20000000000 */
[----:B------:R-:W-:Y:S03]  /*43b0*/  BSSY B0, `(.L_x_3157) ;  /* 0x0000065000007945 */ /* 0x000fe60003800000 */
[----:B------:R-:W-:-:S14]  /*43c0*/  DSETP.GE.AND P0, PT, R2, UR4, PT ;  /* 0x0000000402007e2a */ /* 0x000fdc000bf06000 */
[----:B------:R-:W-:Y:S05]  /*43d0*/  @!P0 BRA `(.L_x_3158) ;  /* 0x0000000000fc8947 */ /* 0x000fea0003800000 */
[----:B------:R-:W-:Y:S01]  /*43e0*/  DADD R6, R2, R2 ;  /* 0x0000000002067229 */ /* 0x000fe20000000002 */
[----:B------:R-:W-:Y:S01]  /*43f0*/  UMOV UR4, 0xf0000000 ;  /* 0xf000000000047882 */ /* 0x000fe20000000000 */
[----:B------:R-:W-:Y:S01]  /*4400*/  UMOV UR5, 0x380fffff ;  /* 0x380fffff00057882 */ /* 0x000fe20000000000 */
[----:B------:R-:W-:Y:S02]  /*4410*/  IMAD.MOV.U32 R8, RZ, RZ, -0x7649667 ;  /* 0xf89b6999ff087424 */ /* 0x000fe400078e00ff */
[----:B------:R-:W-:Y:S01]  /*4420*/  IMAD.MOV.U32 R9, RZ, RZ, 0x3e928a27 ;  /* 0x3e928a27ff097424 */ /* 0x000fe200078e00ff */
[----:B------:R-:W0:Y:S02]  /*4430*/  F2F.F32.F64 R0, R6 ;  /* 0x0000000600007310 */ /* 0x000e240000301000 */
[----:B------:R-:W-:Y:S01]  /*4440*/  DSETP.GEU.AND P0, PT, |R6|, UR4, PT ;  /* 0x0000000406007e2a */ /* 0x000fe2000bf0e200 */
[----:B------:R-:W-:Y:S01]  /*4450*/  UMOV UR4, 0xfefa39ef ;  /* 0xfefa39ef00047882 */ /* 0x000fe20000000000 */
[----:B------:R-:W-:-:S12]  /*4460*/  UMOV UR5, 0x3fe62e42 ;  /* 0x3fe62e4200057882 */ /* 0x000fd80000000000 */
[----:B0-----:R-:W-:Y:S01]  /*4470*/  @!P0 FMUL R0, R0, 1.175494350822287508e-38 ;  /* 0x0080000000008820 */ /* 0x001fe20000400000 */
[----:B------:R-:W-:-:S03]  /*4480*/  ISETP.GT.U32.AND P0, PT, R3, 0x40330fc1, PT ;  /* 0x40330fc10300780c */ /* 0x000fc60003f04070 */
[----:B------:R-:W-:-:S06]  /*4490*/  FMUL.FTZ R0, R0, 1.4426950216293334961 ;  /* 0x3fb8aa3b00007820 */ /* 0x000fcc0000410000 */
[----:B------:R-:W0:Y:S02]  /*44a0*/  FRND R0, R0 ;  /* 0x0000000000007307 */ /* 0x000e240000201000 */
[----:B0-----:R-:W-:-:S06]  /*44b0*/  FMUL.FTZ R2, R0, 1 ;  /* 0x3f80000000027820 */ /* 0x001fcc0000410000 */
[----:B------:R-:W0:Y:S08]  /*44c0*/  MUFU.EX2 R0, R0 ;  /* 0x0000000000007308 */ /* 0x000e300000000800 */
[----:B------:R0:W2:Y:S02]  /*44d0*/  F2F.F64.F32 R4, R2 ;  /* 0x0000000200047310 */ /* 0x0000a40000201800 */
[----:B0-----:R-:W-:Y:S01]  /*44e0*/  FMUL.FTZ R2, R0, 1 ;  /* 0x3f80000000027820 */ /* 0x001fe20000410000 */
[----:B--2---:R-:W-:Y:S01]  /*44f0*/  DFMA R4, -R4, UR4, R6 ;  /* 0x0000000404047c2b */ /* 0x004fe20008000106 */
[----:B------:R-:W-:Y:S01]  /*4500*/  UMOV UR4, 0xa4741b81 ;  /* 0xa4741b8100047882 */ /* 0x000fe20000000000 */
[----:B------:R-:W-:-:S06]  /*4510*/  UMOV UR5, 0x3e5ae904 ;  /* 0x3e5ae90400057882 */ /* 0x000fcc0000000000 */
[C---:B------:R-:W-:Y:S01]  /*4520*/  DFMA R6, R4.reuse, UR4, R8 ;  /* 0x0000000404067c2b */ /* 0x040fe20008000008 */
[----:B------:R-:W-:Y:S01]  /*4530*/  UMOV UR4, 0x15ff7e07 ;  /* 0x15ff7e0700047882 */ /* 0x000fe20000000000 */
[----:B------:R-:W-:Y:S01]  /*4540*/  UMOV UR5, 0x3ec71de7 ;  /* 0x3ec71de700057882 */ /* 0x000fe20000000000 */
[----:B------:R-:W0:Y:S05]  /*4550*/  F2F.F64.F32 R8, R2 ;  /* 0x0000000200087310 */ /* 0x000e2a0000201800 */
[----:B------:R-:W-:Y:S01]  /*4560*/  DFMA R6, R4, R6, UR4 ;  /* 0x0000000404067e2b */ /* 0x000fe20008000006 */
[----:B------:R-:W-:Y:S01]  /*4570*/  UMOV UR4, 0x6b0ac45a ;  /* 0x6b0ac45a00047882 */ /* 0x000fe20000000000 */
[----:B------:R-:W-:-:S06]  /*4580*/  UMOV UR5, 0x3efa019a ;  /* 0x3efa019a00057882 */ /* 0x000fcc0000000000 */
[----:B------:R-:W-:Y:S01]  /*4590*/  DFMA R6, R4, R6, UR4 ;  /* 0x0000000404067e2b */ /* 0x000fe20008000006 */
[----:B------:R-:W-:Y:S01]  /*45a0*/  UMOV UR4, 0x17eed94f ;  /* 0x17eed94f00047882 */ /* 0x000fe20000000000 */
[----:B------:R-:W-:Y:S01]  /*45b0*/  UMOV UR5, 0x3f2a01a0 ;  /* 0x3f2a01a000057882 */ /* 0x000fe20000000000 */
[----:B0-----:R-:W-:-:S05]  /*45c0*/  DADD R12, -R8, 1 ;  /* 0x3ff00000080c7429 */ /* 0x001fca0000000100 */
        /* <DEDUP_REMOVED lines=17> */
[----:B------:R-:W-:Y:S01]  /*46e0*/  DFMA R6, R4, R6, R4 ;  /* 0x000000060406722b */ /* 0x000fe20000000004 */
[----:B------:R-:W-:-:S07]  /*46f0*/  IMAD.MOV.U32 R4, RZ, RZ, RZ ;  /* 0x000000ffff047224 */ /* 0x000fce00078e00ff */
[----:B------:R-:W-:-:S08]  /*4700*/  DFMA R6, -R6, R8, R12 ;  /* 0x000000080606722b */ /* 0x000fd0000000010c */
[----:B------:R-:W-:-:S06]  /*4710*/  DADD R6, -R6, 2 ;  /* 0x4000000006067429 */ /* 0x000fcc0000000100 */
[----:B------:R-:W0:Y:S02]  /*4720*/  MUFU.RCP64H R5, R7 ;  /* 0x0000000700057308 */ /* 0x000e240000001800 */
[----:B0-----:R-:W-:-:S08]  /*4730*/  DFMA R8, -R6, R4, 1 ;  /* 0x3ff000000608742b */ /* 0x001fd00000000104 */
[----:B------:R-:W-:-:S08]  /*4740*/  DFMA R8, R8, R8, R8 ;  /* 0x000000080808722b */ /* 0x000fd00000000008 */
[----:B------:R-:W-:Y:S01]  /*4750*/  DFMA R8, R4, R8, R4 ;  /* 0x000000080408722b */ /* 0x000fe20000000004 */
[----:B------:R-:W-:Y:S01]  /*4760*/  MOV R4, 0x0 ;  /* 0x0000000000047802 */ /* 0x000fe20000000f00 */
[----:B------:R-:W-:-:S06]  /*4770*/  IMAD.MOV.U32 R5, RZ, RZ, 0x40000000 ;  /* 0x40000000ff057424 */ /* 0x000fcc00078e00ff */
[----:B------:R-:W-:-:S10]  /*4780*/  DFMA R8, -R8, R4, 1 ;  /* 0x3ff000000808742b */ /* 0x000fd40000000104 */
[----:B------:R-:W-:Y:S02]  /*4790*/  FSEL R3, R9, 1.875, !P0 ;  /* 0x3ff0000009037808 */ /* 0x000fe40004000000 */
[----:B------:R-:W-:Y:S02]  /*47a0*/  FSEL R10, R8, RZ, !P0 ;  /* 0x000000ff080a7208 */ /* 0x000fe40004000000 */
[----:B------:R-:W-:Y:S01]  /*47b0*/  LOP3.LUT R11, R3, 0x80000000, R11, 0xb8, !PT ;  /* 0x80000000030b7812 */ /* 0x000fe200078eb80b */
[----:B------:R-:W-:Y:S06]  /*47c0*/  BRA `(.L_x_3159) ;  /* 0x00000000008c7947 */ /* 0x000fec0003800000 */
.L_x_3158:
[----:B------:R-:W-:Y:S01]  /*47d0*/  DMUL R2, R10, R10 ;  /* 0x0000000a0a027228 */ /* 0x000fe20000000000 */
[----:B------:R-:W-:Y:S01]  /*47e0*/  IMAD.MOV.U32 R4, RZ, RZ, 0x420afc3d ;  /* 0x420afc3dff047424 */ /* 0x000fe200078e00ff */
[----:B------:R-:W-:Y:S01]  /*47f0*/  UMOV UR4, 0xe2f5e964 ;  /* 0xe2f5e96400047882 */ /* 0x000fe20000000000 */
[----:B------:R-:W-:Y:S01]  /*4800*/  IMAD.MOV.U32 R5, RZ, RZ, 0x3f14359f ;  /* 0x3f14359fff057424 */ /* 0x000fe200078e00ff */
[----:B------:R-:W-:-:S05]  /*4810*/  UMOV UR5, 0x3ef0bc46 ;  /* 0x3ef0bc4600057882 */ /* 0x000fca0000000000 */
[----:B------:R-:W-:Y:S01]  /*4820*/  DFMA R4, R2, -UR4, R4 ;  /* 0x8000000402047c2b */ /* 0x000fe20008000004 */
[----:B------:R-:W-:Y:S01]  /*4830*/  UMOV UR4, 0x728c5d84 ;  /* 0x728c5d8400047882 */ /* 0x000fe20000000000 */
[----:B------:R-:W-:-:S06]  /*4840*/  UMOV UR5, 0x3f2df9f0 ;  /* 0x3f2df9f000057882 */ /* 0x000fcc0000000000 */
[----:B------:R-:W-:Y:S01]  /*4850*/  DFMA R4, R2, R4, -UR4 ;  /* 0x8000000402047e2b */ /* 0x000fe20008000004 */
[----:B------:R-:W-:Y:S01]  /*4860*/  UMOV UR4, 0xcec4f033 ;  /* 0xcec4f03300047882 */ /* 0x000fe20000000000 */
[----:B------:R-:W-:-:S06]  /*4870*/  UMOV UR5, 0x3f4337d1 ;  /* 0x3f4337d100057882 */ /* 0x000fcc0000000000 */
[----:B------:R-:W-:Y:S01]  /*4880*/  DFMA R4, R2, R4, UR4 ;  /* 0x0000000402047e2b */ /* 0x000fe20008000004 */
        /* <DEDUP_REMOVED lines=20> */
[----:B------:R-:W-:-:S08]  /*49d0*/  DFMA R4, R2, R4, -UR4 ;  /* 0x8000000402047e2b */ /* 0x000fd00008000004 */
[----:B------:R-:W-:-:S08]  /*49e0*/  DFMA R4, R2, R4, RZ ;  /* 0x000000040204722b */ /* 0x000fd000000000ff */
[----:B------:R-:W-:-:S11]  /*49f0*/  DFMA R10, R4, R10, R10 ;  /* 0x0000000a040a722b */ /* 0x000fd6000000000a */
.L_x_3159:
[----:B------:R-:W-:Y:S05]  /*4a00*/  BSYNC B0 ;  /* 0x0000000000007941 */ /* 0x000fea0003800000 */
.L_x_3157:
[----:B------:R-:W-:Y:S01]  /*4a10*/  DADD R22, R22, 1 ;  /* 0x3ff0000016167429 */ /* 0x000fe20000000000 */
[----:B------:R-:W-:Y:S01]  /*4a20*/  BSSY B0, `(.L_x_3160) ;  /* 0x0000011000007945 */ /* 0x000fe20003800000 */
[----:B------:R-:W-:-:S04]  /*4a30*/  DFMA R12, -R10, R10, 1 ;  /* 0x3ff000000a0c742b */ /* 0x000fc8000000010a */
[----:B------:R-:W0:Y:S04]  /*4a40*/  MUFU.RCP64H R3, R23 ;  /* 0x0000001700037308 */ /* 0x000e280000001800 */
[----:B------:R-:W-:-:S05]  /*4a50*/  VIADD R2, R23, 0x300402 ;  /* 0x0030040217027836 */ /* 0x000fca0000000000 */
[----:B------:R-:W-:Y:S01]  /*4a60*/  FSETP.GEU.AND P0, PT, |R2|, 5.8789094863358348022e-39, PT ;  /* 0x004004020200780b */ /* 0x000fe20003f0e200 */
[----:B0-----:R-:W-:-:S08]  /*4a70*/  DFMA R4, -R22, R2, 1 ;  /* 0x3ff000001604742b */ /* 0x001fd00000000102 */
[----:B------:R-:W-:-:S08]  /*4a80*/  DFMA R4, R4, R4, R4 ;  /* 0x000000040404722b */ /* 0x000fd00000000004 */
[----:B------:R-:W-:-:S08]  /*4a90*/  DFMA R4, R2, R4, R2 ;  /* 0x000000040204722b */ /* 0x000fd00000000002 */
[----:B------:R-:W-:-:S08]  /*4aa0*/  DFMA R6, -R22, R4, 1 ;  /* 0x3ff000001606742b */ /* 0x000fd00000000104 */
[----:B------:R-:W-:Y:S01]  /*4ab0*/  DFMA R4, R4, R6, R4 ;  /* 0x000000060404722b */ /* 0x000fe20000000004 */
[----:B------:R-:W-:Y:S10]  /*4ac0*/  @P0 BRA `(.L_x_3161) ;  /* 0x0000000000180947 */ /* 0x000ff40003800000 */
[----:B------:R-:W-:Y:S01]  /*4ad0*/  LOP3.LUT R2, R23, 0x7fffffff, RZ, 0xc0, !PT ;  /* 0x7fffffff17027812 */ /* 0x000fe200078ec0ff */
[----:B------:R-:W-:Y:S01]  /*4ae0*/  IMAD.MOV.U32 R6, RZ, RZ, R22 ;  /* 0x000000ffff067224 */ /* 0x000fe200078e0016 */
[----:B------:R-:W-:Y:S01]  /*4af0*/  MOV R0, 0x4b30 ;  /* 0x00004b3000007802 */ /* 0x000fe20000000f00 */
[----:B------:R-:W-:Y:S02]  /*4b00*/  IMAD.MOV.U32 R3, RZ, RZ, R23 ;  /* 0x000000ffff037224 */ /* 0x000fe400078e0017 */
[----:B------:R-:W-:-:S07]  /*4b10*/  VIADD R2, R2, 0xfff00000 ;  /* 0xfff0000002027836 */ /* 0x000fce0000000000 */
[----:B-1-3--:R-:W-:Y:S05]  /*4b20*/  CALL.REL.NOINC `($__internal_0_$__cuda_sm20_dblrcp_rn_slowpath_v3) ;  /* 0x00000124009c7944 */ /* 0x00afea0003c00000 */
.L_x_3161:
[----:B------:R-:W-:Y:S05]  /*4b30*/  BSYNC B0 ;  /* 0x0000000000007941 */ /* 0x000fea0003800000 */
.L_x_3160:
[----:B------:R-:W0:Y:S01]  /*4b40*/  LDC.U8 R2, c[0x0][0x491] ;  /* 0x00012440ff027b82 */ /* 0x000e220000000000 */
[----:B------:R-:W-:-:S08]  /*4b50*/  DMUL R4, R4, R24 ;  /* 0x0000001804047228 */ /* 0x000fd00000000000 */
[----:B------:R-:W-:-:S08]  /*4b60*/  DFMA R4, R12, R4, R10 ;  /* 0x000000040c04722b */ /* 0x000fd0000000000a */
[----:B-1-3--:R-:W-:Y:S01]  /*4b70*/  DMUL R4, R4, R16 ;  /* 0x0000001004047228 */ /* 0x00afe20000000000 */
        /* <DEDUP_REMOVED lines=11> */
[----:B------:R-:W0:Y:S02]  /*4c30*/  F2I.F64.TRUNC R5, R4 ;  /* 0x0000000400057311 */ /* 0x000e24000030d100 */
[----:B0-----:R0:W-:Y:S01]  /*4c40*/  STG.E.U8 desc[UR36][R18.64], R5 ;  /* 0x0000000512007986 */ /* 0x0011e2000c101124 */
[----:B------:R-:W-:Y:S05]  /*4c50*/  BRA `(.L_x_3167) ;  /* 0x0000001000087947 */ /* 0x000fea0003800000 */
.L_x_3165:
[----:B------:R-:W0:Y:S02]  /*4c60*/  F2I.S64.F64.TRUNC R4, R4 ;  /* 0x0000000400047311 */ /* 0x000e24000030d900 */
[----:B0-----:R-:W-:-:S05]  /*4c70*/  IMAD.MOV.U32 R3, RZ, RZ, R4 ;  /* 0x000000ffff037224 */ /* 0x001fca00078e0004 */
[----:B------:R0:W-:Y:S01]  /*4c80*/  STG.E.U8 desc[UR36][R18.64], R3 ;  /* 0x0000000312007986 */ /* 0x0001e2000c101124 */
[----:B------:R-:W-:Y:S05]  /*4c90*/  BRA `(.L_x_3167) ;  /* 0x0000000c00f87947 */ /* 0x000fea0003800000 */
.L_x_3164:
[----:B------:R-:W-:-:S13]  /*4ca0*/  ISETP.NE.AND P0, PT, R0, 0x2, PT ;  /* 0x000000020000780c */ /* 0x000fda0003f05270 */
[----:B------:R-:W-:Y:S05]  /*4cb0*/  @!P0 BRA `(.L_x_3168) ;  /* 0x0000000000288947 */ /* 0x000fea0003800000 */
[----:B------:R-:W-:-:S13]  /*4cc0*/  ISETP.NE.AND P0, PT, R0, 0x3, PT ;  /* 0x000000030000780c */ /* 0x000fda0003f05270 */
[----:B------:R-:W-:Y:S05]  /*4cd0*/  @!P0 BRA `(.L_x_3169) ;  /* 0x0000000000148947 */ /* 0x000fea0003800000 */
[----:B------:R-:W-:-:S13]  /*4ce0*/  ISETP.NE.AND P0, PT, R0, 0x4, PT ;  /* 0x000000040000780c */ /* 0x000fda0003f05270 */
[----:B------:R-:W-:Y:S05]  /*4cf0*/  @P0 BRA `(.L_x_3166) ;  /* 0x0000000c00880947 */ /* 0x000fea0003800000 */
[----:B------:R-:W0:Y:S02]  /*4d00*/  F2I.S64.F64.TRUNC R4, R4 ;  /* 0x0000000400047311 */ /* 0x000e24000030d900 */
[----:B0-----:R0:W-:Y:S01]  /*4d10*/  STG.E.64 desc[UR36][R18.64], R4 ;  /* 0x0000000412007986 */ /* 0x0011e2000c101b24 */
[----:B------:R-:W-:Y:S05]  /*4d20*/  BRA `(.L_x_3167) ;  /* 0x0000000c00d47947 */ /* 0x000fea0003800000 */
.L_x_3169:
[----:B------:R-:W0:Y:S02]  /*4d30*/  F2I.F64.TRUNC R5, R4 ;  /* 0x0000000400057311 */ /* 0x000e24000030d100 */
[----:B0-----:R0:W-:Y:S01]  /*4d40*/  STG.E desc[UR36][R18.64], R5 ;  /* 0x0000000512007986 */ /* 0x0011e2000c101924 */
[----:B------:R-:W-:Y:S05]  /*4d50*/  BRA `(.L_x_3167) ;  /* 0x0000000c00c87947 */ /* 0x000fea0003800000 */
.L_x_3168:
[----:B------:R-:W0:Y:S02]  /*4d60*/  F2I.F64.TRUNC R5, R4 ;  /* 0x0000000400057311 */ /* 0x000e24000030d100 */
[----:B0-----:R0:W-:Y:S01]  /*4d70*/  STG.E.U16 desc[UR36][R18.64], R5 ;  /* 0x0000000512007986 */ /* 0x0011e2000c101524 */
[----:B------:R-:W-:Y:S05]  /*4d80*/  BRA `(.L_x_3167) ;  /* 0x0000000c00bc7947 */ /* 0x000fea0003800000 */
.L_x_3163:
[----:B------:R-:W-:-:S13]  /*4d90*/  ISETP.GT.AND P0, PT, R0, 0x6, PT ;  /* 0x000000060000780c */ /* 0x000fda0003f04270 */
[----:B------:R-:W-:Y:S05]  /*4da0*/  @P0 BRA `(.L_x_3170) ;  /* 0x00000000004c0947 */ /* 0x000fea0003800000 */
[----:B------:R-:W-:-:S13]  /*4db0*/  ISETP.NE.AND P0, PT, R0, 0x5, PT ;  /* 0x000000050000780c */ /* 0x000fda0003f05270 */
[----:B------:R-:W-:Y:S05]  /*4dc0*/  @!P0 BRA `(.L_x_3171) ;  /* 0x0000000000248947 */ /* 0x000fea0003800000 */
[----:B------:R-:W-:-:S13]  /*4dd0*/  ISETP.NE.AND P0, PT, R0, 0x6, PT ;  /* 0x000000060000780c */ /* 0x000fda0003f05270 */
[----:B------:R-:W-:Y:S05]  /*4de0*/  @P0 BRA `(.L_x_3166) ;  /* 0x0000000c004c0947 */ /* 0x000fea0003800000 */
[----:B------:R-:W-:Y:S01]  /*4df0*/  UMOV UR4, 0xf0000000 ;  /* 0xf000000000047882 */ /* 0x000fe20000000000 */
[----:B------:R-:W-:Y:S01]  /*4e00*/  UMOV UR5, 0x380fffff ;  /* 0x380fffff00057882 */ /* 0x000fe20000000000 */
[----:B------:R-:W0:Y:S01]  /*4e10*/  F2F.F32.F64 R3, R4 ;  /* 0x0000000400037310 */ /* 0x000e220000301000 */
[----:B------:R-:W-:-:S14]  /*4e20*/  DSETP.GEU.AND P0, PT, |R4|, UR4, PT ;  /* 0x0000000404007e2a */ /* 0x000fdc000bf0e200 */
[----:B0-----:R-:W-:-:S05]  /*4e30*/  @!P0 FMUL R3, R3, 1.175494350822287508e-38 ;  /* 0x0080000003038820 */ /* 0x001fca0000400000 */
[----:B------:R0:W-:Y:S01]  /*4e40*/  STG.E desc[UR36][R18.64], R3 ;  /* 0x0000000312007986 */ /* 0x0001e2000c101924 */
[----:B------:R-:W-:Y:S05]  /*4e50*/  BRA `(.L_x_3167) ;  /* 0x0000000c00887947 */ /* 0x000fea0003800000 */
.L_x_3171:
[----:B------:R-:W-:Y:S01]  /*4e60*/  UMOV UR4, 0xf0000000 ;  /* 0xf000000000047882 */ /* 0x000fe20000000000 */
[----:B------:R-:W-:Y:S01]  /*4e70*/  UMOV UR5, 0x380fffff ;  /* 0x380fffff00057882 */ /* 0x000fe20000000000 */
[----:B------:R-:W0:Y:S01]  /*4e80*/  F2F.F32.F64 R0, R4 ;  /* 0x0000000400007310 */ /* 0x000e220000301000 */
[----:B------:R-:W-:-:S14]  /*4e90*/  DSETP.GEU.AND P0, PT, |R4|, UR4, PT ;  /* 0x0000000404007e2a */ /* 0x000fdc000bf0e200 */
[----:B0-----:R-:W-:-:S05]  /*4ea0*/  @!P0 FMUL R0, R0, 1.175494350822287508e-38 ;  /* 0x0080000000008820 */ /* 0x001fca0000400000 */
[----:B------:R-:W-:-:S05]  /*4eb0*/  F2FP.F16.F32.PACK_AB R0, RZ, R0 ;  /* 0x00000000ff00723e */ /* 0x000fca00000000ff */
[----:B------:R0:W-:Y:S01]  /*4ec0*/  STG.E.U16 desc[UR36][R18.64], R0 ;  /* 0x0000000012007986 */ /* 0x0001e2000c101524 */
[----:B------:R-:W-:Y:S05]  /*4ed0*/  BRA `(.L_x_3167) ;  /* 0x0000000c00687947 */ /* 0x000fea0003800000 */
.L_x_3170:
[----:B------:R-:W-:-:S13]  /*4ee0*/  ISETP.NE.AND P0, PT, R0, 0x7, PT ;  /* 0x000000070000780c */ /* 0x000fda0003f05270 */
[----:B------:R-:W-:Y:S05]  /*4ef0*/  @!P0 BRA `(.L_x_3172) ;  /* 0x0000000000548947 */ /* 0x000fea0003800000 */
[----:B------:R-:W-:-:S13]  /*4f00*/  ISETP.NE.AND P0, PT, R0, 0x8, PT ;  /* 0x000000080000780c */ /* 0x000fda0003f05270 */
[----:B------:R-:W-:Y:S05]  /*4f10*/  @!P0 BRA `(.L_x_3173) ;  /* 0x0000000000288947 */ /* 0x000fea0003800000 */
[----:B------:R-:W-:-:S13]  /*4f20*/  ISETP.NE.AND P0, PT, R0, 0x9, PT ;  /* 0x000000090000780c */ /* 0x000fda0003f05270 */
[----:B------:R-:W-:Y:S05]  /*4f30*/  @P0 BRA `(.L_x_3166) ;  /* 0x0000000800f80947 */ /* 0x000fea0003800000 */
[----:B------:R-:W-:Y:S01]  /*4f40*/  UMOV UR4, 0xf0000000 ;  /* 0xf000000000047882 */ /* 0x000fe20000000000 */
[----:B------:R-:W-:Y:S01]  /*4f50*/  UMOV UR5, 0x380fffff ;  /* 0x380fffff00057882 */ /* 0x000fe20000000000 */
[----:B------:R-:W0:Y:S01]  /*4f60*/  F2F.F32.F64 R2, R4 ;  /* 0x0000000400027310 */ /* 0x000e220000301000 */
[----:B------:R-:W-:Y:S01]  /*4f70*/  DSETP.GEU.AND P0, PT, |R4|, UR4, PT ;  /* 0x0000000404007e2a */ /* 0x000fe2000bf0e200 */
[----:B------:R-:W-:-:S13]  /*4f80*/  MOV R3, RZ ;  /* 0x000000ff00037202 */ /* 0x000fda0000000f00 */
[----:B0-----:R-:W-:-:S05]  /*4f90*/  @!P0 FMUL R2, R2, 1.175494350822287508e-38 ;  /* 0x0080000002028820 */ /* 0x001fca0000400000 */
[----:B------:R0:W-:Y:S01]  /*4fa0*/  STG.E.64 desc[UR36][R18.64], R2 ;  /* 0x0000000212007986 */ /* 0x0001e2000c101b24 */
[----:B------:R-:W-:Y:S05]  /*4fb0*/  BRA `(.L_x_3167) ;  /* 0x0000000c00307947 */ /* 0x000fea0003800000 */
.L_x_3173:
[----:B------:R-:W-:Y:S01]  /*4fc0*/  UMOV UR4, 0xf0000000 ;  /* 0xf000000000047882 */ /* 0x000fe20000000000 */
[----:B------:R-:W-:Y:S01]  /*4fd0*/  UMOV UR5, 0x380fffff ;  /* 0x380fffff00057882 */ /* 0x000fe20000000000 */
[----:B------:R-:W0:Y:S01]  /*4fe0*/  F2F.F32.F64 R0, R4 ;  /* 0x0000000400007310 */ /* 0x000e220000301000 */
[----:B------:R-:W-:-:S14]  /*4ff0*/  DSETP.GEU.AND P0, PT, |R4|, UR4, PT ;  /* 0x0000000404007e2a */ /* 0x000fdc000bf0e200 */
[----:B0-----:R-:W-:-:S05]  /*5000*/  @!P0 FMUL R0, R0, 1.175494350822287508e-38 ;  /* 0x0080000000008820 */ /* 0x001fca0000400000 */
[----:B------:R-:W-:-:S04]  /*5010*/  F2FP.F16.F32.PACK_AB R3, RZ, R0 ;  /* 0x00000000ff03723e */ /* 0x000fc800000000ff */
[----:B------:R-:W-:-:S05]  /*5020*/  PRMT R3, R3, 0x5410, RZ ;  /* 0x0000541003037816 */ /* 0x000fca00000000ff */
[----:B------:R0:W-:Y:S01]  /*5030*/  STG.E desc[UR36][R18.64], R3 ;  /* 0x0000000312007986 */ /* 0x0001e2000c101924 */
[----:B------:R-:W-:Y:S05]  /*5040*/  BRA `(.L_x_3167) ;  /* 0x0000000c000c7947 */ /* 0x000fea0003800000 */
.L_x_3172:
[----:B------:R0:W-:Y:S01]  /*5050*/  STG.E.64 desc[UR36][R18.64], R4 ;  /* 0x0000000412007986 */ /* 0x0001e2000c101b24 */
[----:B------:R-:W-:Y:S05]  /*5060*/  BRA `(.L_x_3167) ;  /* 0x0000000c00047947 */ /* 0x000fea0003800000 */
.L_x_3162:
        /* <DEDUP_REMOVED lines=8> */
[----:B------:R-:W-:-:S06]  /*50f0*/  DSETP.NEU.AND P0, PT, R4, RZ, PT ;  /* 0x000000ff0400722a */ /* 0x000fcc0003f0d000 */
[----:B------:R-:W-:-:S05]  /*5100*/  SEL R3, RZ, 0x1, !P0 ;  /* 0x00000001ff037807 */ /* 0x000fca0004000000 */
[----:B------:R0:W-:Y:S01]  /*5110*/  STG.E.U8 desc[UR36][R18.64], R3 ;  /* 0x0000000312007986 */ /* 0x0001e2000c101124 */
[----:B------:R-:W-:Y:S05]  /*5120*/  BRA `(.L_x_3167) ;  /* 0x0000000800d47947 */ /* 0x000fea0003800000 */
.L_x_3176:
[----:B------:R-:W-:-:S05]  /*5130*/  CS2R R6, SRZ ;  /* 0x0000000000067805 */ /* 0x000fca000001ff00 */
[----:B------:R0:W-:Y:S01]  /*5140*/  STG.E.128 desc[UR36][R18.64], R4 ;  /* 0x0000000412007986 */ /* 0x0001e2000c101d24 */
[----:B------:R-:W-:Y:S05]  /*5150*/  BRA `(.L_x_3167) ;  /* 0x0000000800c87947 */ /* 0x000fea0003800000 */
.L_x_3175:
        /* <DEDUP_REMOVED lines=10> */
[----:B------:R-:W-:-:S13]  /*5200*/  BSSY B0, `(.L_x_3179) ;  /* 0x000000f000007945 */ /* 0x000fda0003800000 */
[----:B0-----:R-:W-:-:S05]  /*5210*/  @!P0 FMUL R7, R7, 1.175494350822287508e-38 ;  /* 0x0080000007078820 */ /* 0x001fca0000400000 */
        /* <DEDUP_REMOVED lines=13> */
.L_x_3180:
[----:B------:R-:W-:Y:S05]  /*52f0*/  BSYNC B0 ;  /* 0x0000000000007941 */ /* 0x000fea0003800000 */
.L_x_3179:
[----:B------:R-:W-:-:S05]  /*5300*/  LOP3.LUT R3, R0, R3, RZ, 0xfc, !PT ;  /* 0x0000000300037212 */ /* 0x000fca00078efcff */
[----:B------:R0:W-:Y:S01]  /*5310*/  STG.E.U8 desc[UR36][R18.64], R3 ;  /* 0x0000000312007986 */ /* 0x0001e2000c101124 */
[----:B------:R-:W-:Y:S05]  /*5320*/  BRA `(.L_x_3167) ;  /* 0x0000000800547947 */ /* 0x000fea0003800000 */
.L_x_3178:
[----:B------:R-:W-:Y:S01]  /*5330*/  UMOV UR4, 0xf0000000 ;  /* 0xf000000000047882 */ /* 0x000fe20000000000 */
[----:B------:R-:W-:Y:S01]  /*5340*/  UMOV UR5, 0x380fffff ;  /* 0x380fffff00057882 */ /* 0x000fe20000000000 */
[----:B------:R-:W0:Y:S01]  /*5350*/  F2F.F32.F64 R3, R4 ;  /* 0x0000000400037310 */ /* 0x000e220000301000 */
[----:B------:R-:W-:Y:S01]  /*5360*/  DSETP.GEU.AND P0, PT, |R4|, UR4, PT ;  /* 0x0000000404007e2a */ /* 0x000fe2000bf0e200 */
[----:B------:R-:W-:-:S13]  /*5370*/  BSSY B0, `(.L_x_3181) ;  /* 0x0000010000007945 */ /* 0x000fda0003800000 */
[----:B0-----:R-:W-:-:S05]  /*5380*/  @!P0 FMUL R3, R3, 1.175494350822287508e-38 ;  /* 0x0080000003038820 */ /* 0x001fca0000400000 */
        /* <DEDUP_REMOVED lines=11> */
.L_x_3182:
[----:B------:R-:W-:Y:S01]  /*5440*/  IMAD.MOV.U32 R0, RZ, RZ, 0x7f ;  /* 0x0000007fff007424 */ /* 0x000fe200078e00ff */
[----:B------:R-:W-:-:S04]  /*5450*/  ISETP.GT.U32.AND P0, PT, R2, 0x7f800000, PT ;  /* 0x7f8000000200780c */ /* 0x000fc80003f04070 */
[----:B------:R-:W-:-:S09]  /*5460*/  SEL R0, R0, 0x7c, P0 ;  /* 0x0000007c00007807 */ /* 0x000fd20000000000 */
.L_x_3183:
[----:B------:R-:W-:Y:S05]  /*5470*/  BSYNC B0 ;  /* 0x0000000000007941 */ /* 0x000fea0003800000 */
.L_x_3181:
[----:B------:R-:W-:-:S04]  /*5480*/  LOP3.LUT R2, R3, 0x80000000, RZ, 0xc0, !PT ;  /* 0x8000000003027812 */ /* 0x000fc800078ec0ff */
[----:B------:R-:W-:-:S04]  /*5490*/  SHF.R.U32.HI R3, RZ, 0x18, R2 ;  /* 0x00000018ff037819 */ /* 0x000fc80000011602 */
[----:B------:R-:W-:-:S05]  /*54a0*/  LOP3.LUT R3, R0, R3, RZ, 0xfc, !PT ;  /* 0x0000000300037212 */ /* 0x000fca00078efcff */
[----:B------:R0:W-:Y:S01]  /*54b0*/  STG.E.U8 desc[UR36][R18.64], R3 ;  /* 0x0000000312007986 */ /* 0x0001e2000c101124 */
[----:B------:R-:W-:Y:S05]  /*54c0*/  BRA `(.L_x_3167) ;  /* 0x0000000400ec7947 */ /* 0x000fea0003800000 */
.L_x_3177:
[----:B------:R-:W-:Y:S01]  /*54d0*/  UMOV UR4, 0xf0000000 ;  /* 0xf000000000047882 */ /* 0x000fe20000000000 */
[----:B------:R-:W-:Y:S01]  /*54e0*/  UMOV UR5, 0x380fffff ;  /* 0x380fffff00057882 */ /* 0x000fe20000000000 */
[----:B------:R-:W0:Y:S01]  /*54f0*/  F2F.F32.F64 R0, R4 ;  /* 0x0000000400007310 */ /* 0x000e220000301000 */
[----:B------:R-:W-:-:S14]  /*5500*/  DSETP.GEU.AND P0, PT, |R4|, UR4, PT ;  /* 0x0000000404007e2a */ /* 0x000fdc000bf0e200 */
[----:B0-----:R-:W-:-:S05]  /*5510*/  @!P0 FMUL R0, R0, 1.175494350822287508e-38 ;  /* 0x0080000000008820 */ /* 0x001fca0000400000 */
[----:B------:R-:W-:-:S05]  /*5520*/  F2FP.BF16.F32.PACK_AB R0, RZ, R0 ;  /* 0x00000000ff00723e */ /* 0x000fca00000010ff */
[----:B------:R0:W-:Y:S01]  /*5530*/  STG.E.U16 desc[UR36][R18.64], R0 ;  /* 0x0000000012007986 */ /* 0x0001e2000c101524 */
[----:B------:R-:W-:Y:S05]  /*5540*/  BRA `(.L_x_3167) ;  /* 0x0000000400cc7947 */ /* 0x000fea0003800000 */
.L_x_3174:
        /* <DEDUP_REMOVED lines=8> */
[----:B------:R-:W0:Y:S02]  /*55d0*/  F2I.U32.F64.TRUNC R5, R4 ;  /* 0x0000000400057311 */ /* 0x000e24000030d000 */
[----:B0-----:R4:W-:Y:S01]  /*55e0*/  STG.E.U16 desc[UR36][R18.64], R5 ;  /* 0x0000000512007986 */ /* 0x0019e2000c101524 */
[----:B------:R-:W-:Y:S05]  /*55f0*/  BRA `(.L_x_3167) ;  /* 0x0000000400a07947 */ /* 0x000fea0003800000 */
.L_x_3186:
[----:B------:R-:W-:Y:S01]  /*5600*/  UMOV UR4, 0xf0000000 ;  /* 0xf000000000047882 */ /* 0x000fe20000000000 */
[----:B------:R-:W-:Y:S01]  /*5610*/  UMOV UR5, 0x380fffff ;  /* 0x380fffff00057882 */ /* 0x000fe20000000000 */
[----:B------:R-:W0:Y:S01]  /*5620*/  F2F.F32.F64 R3, R4 ;  /* 0x0000000400037310 */ /* 0x000e220000301000 */
[----:B------:R-:W-:Y:S01]  /*5630*/  DSETP.GEU.AND P0, PT, |R4|, UR4, PT ;  /* 0x0000000404007e2a */ /* 0x000fe2000bf0e200 */
[----:B------:R-:W-:Y:S01]  /*5640*/  BSSY B0, `(.L_x_3187) ;  /* 0x0000015000007945 */ /* 0x000fe20003800000 */
[----:B------:R-:W-:-:S12]  /*5650*/  IMAD.MOV.U32 R9, RZ, RZ, 0x80 ;  /* 0x00000080ff097424 */ /* 0x000fd800078e00ff */
[----:B0-----:R-:W-:-:S05]  /*5660*/  @!P0 FMUL R3, R3, 1.175494350822287508e-38 ;  /* 0x0080000003038820 */ /* 0x001fca0000400000 */
        /* <DEDUP_REMOVED lines=14> */
.L_x_3189:
[----:B------:R-:W-:-:S04]  /*5750*/  LOP3.LUT R2, R3, 0x80000000, RZ, 0xc0, !PT ;  /* 0x8000000003027812 */ /* 0x000fc800078ec0ff */
[----:B------:R-:W-:-:S04]  /*5760*/  SHF.R.U32.HI R3, RZ, 0x18, R2 ;  /* 0x00000018ff037819 */ /* 0x000fc80000011602 */
[----:B------:R-:W-:-:S04]  /*5770*/  LOP3.LUT R0, R0, R3, RZ, 0xfc, !PT ;  /* 0x0000000300007212 */ /* 0x000fc800078efcff */
[----:B------:R-:W-:-:S07]  /*5780*/  PRMT R9, R0, 0x7610, R9 ;  /* 0x0000761000097816 */ /* 0x000fce0000000009 */
.L_x_3188:
[----:B------:R-:W-:Y:S05]  /*5790*/  BSYNC B0 ;  /* 0x0000000000007941 */ /* 0x000fea0003800000 */
.L_x_3187:
[----:B------:R3:W-:Y:S01]  /*57a0*/  STG.E.U8 desc[UR36][R18.64], R9 ;  /* 0x0000000912007986 */ /* 0x0007e2000c101124 */
[----:B------:R-:W-:Y:S05]  /*57b0*/  BRA `(.L_x_3167) ;  /* 0x0000000400307947 */ /* 0x000fea0003800000 */
.L_x_3185:
        /* <DEDUP_REMOVED lines=21> */
.L_x_3192:
[----:B------:R-:W-:-:S04]  /*5910*/  LOP3.LUT R2, R3, 0x80000000, RZ, 0xc0, !PT ;  /* 0x8000000003027812 */ /* 0x000fc800078ec0ff */
[----:B------:R-:W-:-:S04]  /*5920*/  SHF.R.U32.HI R3, RZ, 0x18, R2 ;  /* 0x00000018ff037819 */ /* 0x000fc80000011602 */
[----:B------:R-:W-:-:S04]  /*5930*/  LOP3.LUT R0, R0, R3, RZ, 0xfc, !PT ;  /* 0x0000000300007212 */ /* 0x000fc800078efcff */
[----:B------:R-:W-:-:S07]  /*5940*/  PRMT R9, R0, 0x7610, R9 ;  /* 0x0000761000097816 */ /* 0x000fce0000000009 */
.L_x_3191:
[----:B------:R-:W-:Y:S05]  /*5950*/  BSYNC B0 ;  /* 0x0000000000007941 */ /* 0x000fea0003800000 */
.L_x_3190:
[----:B------:R0:W-:Y:S01]  /*5960*/  STG.E.U8 desc[UR36][R18.64], R9 ;  /* 0x0000000912007986 */ /* 0x0001e2000c101124 */
[----:B------:R-:W-:Y:S05]  /*5970*/  BRA `(.L_x_3167) ;  /* 0x0000000000c07947 */ /* 0x000fea0003800000 */
.L_x_3184:
        /* <DEDUP_REMOVED lines=22> */
[----:B------:R-:W-:-:S05]  /*5ae0*/  @!P0 IADD3 R0, R2, RZ, RZ ;  /* 0x000000ff02008210 */ /* 0x000fca0007ffe0ff */
[----:B------:R-:W-:-:S05]  /*5af0*/  @P2 IMAD.MOV.U32 R3, RZ, RZ, R0 ;  /* 0x000000ffff032224 */ /* 0x000fca00078e0000 */
[----:B------:R1:W-:Y:S01]  /*5b00*/  STG.E.U8 desc[UR36][R18.64], R3 ;  /* 0x0000000312007986 */ /* 0x0003e2000c101124 */
[----:B------:R-:W-:Y:S05]  /*5b10*/  BRA `(.L_x_3167) ;  /* 0x0000000000587947 */ /* 0x000fea0003800000 */
.L_x_3166:
[----:B------:R-:W-:Y:S01]  /*5b20*/  MOV R0, 0x0 ;  /* 0x0000000000007802 */ /* 0x000fe20000000f00 */
[----:B------:R-:W-:Y:S01]  /*5b30*/  ULDC.64 UR4, c[0x4][0x128] ;  /* 0x01004a0000047ab9 */ /* 0x000fe20000000a00 */
[----:B------:R-:W-:Y:S01]  /*5b40*/  ULDC.64 UR6, c[0x4][0x130] ;  /* 0x01004c0000067ab9 */ /* 0x000fe20000000a00 */
[----:B------:R-:W-:Y:S01]  /*5b50*/  IMAD.U32 R4, RZ, RZ, UR4 ;  /* 0x00000004ff047e24 */ /* 0x000fe2000f8e00ff */
[----:B------:R0:W1:Y:S01]  /*5b60*/  LDC.64 R2, c[0x4][R0] ;  /* 0x0100000000027b82 */ /* 0x0000620000000a00 */
[----:B------:R-:W-:Y:S01]  /*5b70*/  IMAD.U32 R5, RZ, RZ, UR5 ;  /* 0x00000005ff057e24 */ /* 0x000fe2000f8e00ff */
[----:B------:R-:W-:Y:S01]  /*5b80*/  ULDC.64 UR4, c[0x4][0x10] ;  /* 0x0100040000047ab9 */ /* 0x000fe20000000a00 */
[----:B------:R-:W-:Y:S01]  /*5b90*/  HFMA2.MMA R12, -RZ, RZ, 0, 5.9604644775390625e-08 ;  /* 0x00000001ff0c7435 */ /* 0x000fe200000001ff */
[----:B------:R-:W-:Y:S02]  /*5ba0*/  IMAD.U32 R6, RZ, RZ, UR6 ;  /* 0x00000006ff067e24 */ /* 0x000fe4000f8e00ff */
[----:B------:R-:W-:-:S02]  /*5bb0*/  IMAD.U32 R7, RZ, RZ, UR7 ;  /* 0x00000007ff077e24 */ /* 0x000fc4000f8e00ff */
[----:B------:R-:W-:Y:S02]  /*5bc0*/  IMAD.U32 R10, RZ, RZ, UR4 ;  /* 0x00000004ff0a7e24 */ /* 0x000fe4000f8e00ff */
[----:B------:R-:W-:Y:S02]  /*5bd0*/  IMAD.U32 R11, RZ, RZ, UR5 ;  /* 0x00000005ff0b7e24 */ /* 0x000fe4000f8e00ff */
[----:B------:R-:W-:Y:S02]  /*5be0*/  IMAD.MOV.U32 R8, RZ, RZ, 0x65 ;  /* 0x00000065ff087424 */ /* 0x000fe400078e00ff */
[----:B0-----:R-:W-:-:S07]  /*5bf0*/  IMAD.MOV.U32 R13, RZ, RZ, RZ ;  /* 0x000000ffff0d7224 */ /* 0x001fce00078e00ff */
[----:B------:R-:W-:-:S07]  /*5c00*/  LEPC R20, `(.L_x_3195) ;  /* 0x000000001014794e */ /* 0x000fce0000000000 */
[----:B-1----:R-:W-:Y:S05]  /*5c10*/  CALL.ABS.NOINC R2 ;  /* 0x0000000002007343 */ /* 0x002fea0003c00000 */
.L_x_3195:
[----:B------:R-:W-:Y:S05]  /*5c20*/  BRA `(.L_x_3167) ;  /* 0x0000000000147947 */ /* 0x000fea0003800000 */
.L_x_3194:
[----:B------:R-:W0:Y:S02]  /*5c30*/  F2I.U64.F64.TRUNC R4, R4 ;  /* 0x0000000400047311 */ /* 0x000e24000030d800 */
[----:B0-----:R0:W-:Y:S01]  /*5c40*/  STG.E.64 desc[UR36][R18.64], R4 ;  /* 0x0000000412007986 */ /* 0x0011e2000c101b24 */
[----:B------:R-:W-:Y:S05]  /*5c50*/  BRA `(.L_x_3167) ;  /* 0x0000000000087947 */ /* 0x000fea0003800000 */
.L_x_3193:
[----:B------:R-:W0:Y:S02]  /*5c60*/  F2I.U32.F64.TRUNC R5, R4 ;  /* 0x0000000400057311 */ /* 0x000e24000030d000 */
[----:B0-----:R2:W-:Y:S02]  /*5c70*/  STG.E desc[UR36][R18.64], R5 ;  /* 0x0000000512007986 */ /* 0x0015e4000c101924 */
.L_x_3167:
[----:B0-----:R-:W0:Y:S01]  /*5c80*/  S2R R0, SR_TID.X ;  /* 0x0000000000007919 */ /* 0x001e220000002100 */
[----:B-1----:R-:W0:Y:S02]  /*5c90*/  S2R R3, SR_CTAID.X ;  /* 0x0000000000037919 */ /* 0x002e240000002500 */
[----:B0-----:R-:W-:-:S04]  /*5ca0*/  IMAD R0, R3, 0x200, R0 ;  /* 0x0000020003007824 */ /* 0x001fc800078e0200 */
[----:B------:R-:W-:-:S07]  /*5cb0*/  VIADD R17, R0, 0x80 ;  /* 0x0000008000117836 */ /* 0x000fce0000000000 */
.L_x_3080:
[----:B------:R-:W-:Y:S05]  /*5cc0*/  BSYNC B6 ;  /* 0x0000000000067941 */ /* 0x000fea0003800000 */
.L_x_3079:
[----:B------:R-:W-:Y:S01]  /*5cd0*/  ULDC UR4, c[0x0][0x210] ;  /* 0x0000840000047ab9 */ /* 0x000fe20000000800 */
[----:B------:R-:W-:Y:S01]  /*5ce0*/  BSSY B6, `(.L_x_3196) ;  /* 0x00005c3000067945 */ /* 0x000fe20003800000 */
[----:B------:R-:W-:-:S13]  /*5cf0*/  ISETP.GE.AND P0, PT, R17, UR4, PT ;  /* 0x0000000411007c0c */ /* 0x000fda000bf06270 */
[----:B------:R-:W-:Y:S05]  /*5d00*/  @P0 BRA `(.L_x_3197) ;  /* 0x0000005c00000947 */ /* 0x000fea0003800000 */
        /* <DEDUP_REMOVED lines=25> */
[----:B--2-4-:R-:W-:Y:S01]  /*5ea0*/  SHF.R.U32.HI R5, RZ, UR4, R4 ;  /* 0x00000004ff057c19 */ /* 0x014fe20008011604 */
        /* <DEDUP_REMOVED lines=328> */
.L_x_3198:
[----:B--2-4-:R-:W0:Y:S01]  /*7330*/  LDC.U8 R5, c[0x0][0x492] ;  /* 0x00012480ff057b82 */ /* 0x014e220000000000 */
        /* <DEDUP_REMOVED lines=17> */
[----:B------:R-:W3:Y:S02]  /*7450*/  LDG.E.S8 R2, desc[UR36][R2.64] ;  /* 0x0000002402027981 */ /* 0x000ee4000c1e1300 */
[----:B---3--:R0:W1:Y:S01]  /*7460*/  I2F.F64.S16 R18, R2 ;  /* 0x0000000200127312 */ /* 0x0080620000101c00 */
[----:B------:R-:W-:Y:S05]  /*7470*/  BRA `(.L_x_3204) ;  /* 0x0000000c007c7947 */ /* 0x000fea0003800000 */
.L_x_3202:
[----:B------:R-:W3:Y:S02]  /*7480*/  LDG.E.U8 R2, desc[UR36][R2.64] ;  /* 0x0000002402027981 */ /* 0x000ee4000c1e1100 */
[----:B---3--:R0:W1:Y:S01]  /*7490*/  I2F.F64.U16 R18, R2 ;  /* 0x0000000200127312 */ /* 0x0080620000101800 */
[----:B------:R-:W-:Y:S05]  /*74a0*/  BRA `(.L_x_3204) ;  /* 0x0000000c00707947 */ /* 0x000fea0003800000 */
.L_x_3201:
[----:B------:R-:W-:-:S13]  /*74b0*/  ISETP.NE.AND P0, PT, R4, 0x2, PT ;  /* 0x000000020400780c */ /* 0x000fda0003f05270 */
[----:B------:R-:W-:Y:S05]  /*74c0*/  @!P0 BRA `(.L_x_3205) ;  /* 0x0000000000288947 */ /* 0x000fea0003800000 */
[----:B------:R-:W-:-:S13]  /*74d0*/  ISETP.NE.AND P0, PT, R4, 0x3, PT ;  /* 0x000000030400780c */ /* 0x000fda0003f05270 */
[----:B------:R-:W-:Y:S05]  /*74e0*/  @!P0 BRA `(.L_x_3206) ;  /* 0x0000000000148947 */ /* 0x000fea0003800000 */
[----:B------:R-:W-:-:S13]  /*74f0*/  ISETP.NE.AND P0, PT, R4, 0x4, PT ;  /* 0x000000040400780c */ /* 0x000fda0003f05270 */
[----:B------:R-:W-:Y:S05]  /*7500*/  @P0 BRA `(.L_x_3203) ;  /* 0x0000000800fc0947 */ /* 0x000fea0003800000 */
[----:B---3--:R-:W2:Y:S02]  /*7510*/  LDG.E.64 R18, desc[UR36][R2.64] ;  /* 0x0000002402127981 */ /* 0x008ea4000c1e1b00 */
[----:B--2---:R-:W0:Y:S01]  /*7520*/  I2F.F64.S64 R18, R18 ;  /* 0x0000001200127312 */ /* 0x004e220000301c00 */
[----:B------:R-:W-:Y:S05]  /*7530*/  BRA `(.L_x_3204) ;  /* 0x0000000c004c7947 */ /* 0x000fea0003800000 */
.L_x_3206:
[----:B------:R-:W3:Y:S02]  /*7540*/  LDG.E R2, desc[UR36][R2.64] ;  /* 0x0000002402027981 */ /* 0x000ee4000c1e1900 */
[----:B---3--:R0:W1:Y:S01]  /*7550*/  I2F.F64 R18, R2 ;  /* 0x0000000200127312 */ /* 0x0080620000201c00 */
[----:B------:R-:W-:Y:S05]  /*7560*/  BRA `(.L_x_3204) ;  /* 0x0000000c00407947 */ /* 0x000fea0003800000 */
.L_x_3205:
[----:B------:R-:W3:Y:S02]  /*7570*/  LDG.E.U16 R2, desc[UR36][R2.64] ;  /* 0x0000002402027981 */ /* 0x000ee4000c1e1500 */
[----:B---3--:R0:W1:Y:S01]  /*7580*/  I2F.F64.S16 R18, R2 ;  /* 0x0000000200127312 */ /* 0x0080620000101c00 */
[----:B------:R-:W-:Y:S05]  /*7590*/  BRA `(.L_x_3204) ;  /* 0x0000000c00347947 */ /* 0x000fea0003800000 */
.L_x_3200:
[----:B------:R-:W-:-:S13]  /*75a0*/  ISETP.GT.AND P0, PT, R4, 0x6, PT ;  /* 0x000000060400780c */ /* 0x000fda0003f04270 */
[----:B------:R-:W-:Y:S05]  /*75b0*/  @P0 BRA `(.L_x_3207) ;  /* 0x0000000000340947 */ /* 0x000fea0003800000 */
[----:B------:R-:W-:-:S13]  /*75c0*/  ISETP.NE.AND P0, PT, R4, 0x5, PT ;  /* 0x000000050400780c */ /* 0x000fda0003f05270 */
[----:B------:R-:W-:Y:S05]  /*75d0*/  @!P0 BRA `(.L_x_3208) ;  /* 0x0000000000188947 */ /* 0x000fea0003800000 */
[----:B------:R-:W-:-:S13]  /*75e0*/  ISETP.NE.AND P0, PT, R4, 0x6, PT ;  /* 0x000000060400780c */ /* 0x000fda0003f05270 */
[----:B------:R-:W-:Y:S05]  /*75f0*/  @P0 BRA `(.L_x_3203) ;  /* 0x0000000800c00947 */ /* 0x000fea0003800000 */
[----:B---3--:R-:W2:Y:S02]  /*7600*/  LDG.E R18, desc[UR36][R2.64] ;  /* 0x0000002402127981 */ /* 0x008ea4000c1e1900 */
[----:B--2---:R-:W-:-:S06]  /*7610*/  FMUL.FTZ R18, R18, 1 ;  /* 0x3f80000012127820 */ /* 0x004fcc0000410000 */
[----:B------:R-:W0:Y:S01]  /*7620*/  F2F.F64.F32 R18, R18 ;  /* 0x0000001200127310 */ /* 0x000e220000201800 */
[----:B------:R-:W-:Y:S05]  /*7630*/  BRA `(.L_x_3204) ;  /* 0x0000000c000c7947 */ /* 0x000fea0003800000 */
.L_x_3208:
[----:B------:R-:W2:Y:S02]  /*7640*/  LDG.E.U16 R0, desc[UR36][R2.64] ;  /* 0x0000002402007981 */ /* 0x000ea4000c1e1500 */
[----:B--2---:R-:W-:-:S05]  /*7650*/  HADD2.F32 R0, -RZ, R0.H0_H0 ;  /* 0x20000000ff007230 */ /* 0x004fca0000004100 */
[----:B------:R-:W-:-:S04]  /*7660*/  FMUL.FTZ R0, R0, 1 ;  /* 0x3f80000000007820 */ /* 0x000fc80000410000 */
[----:B---3--:R0:W1:Y:S01]  /*7670*/  F2F.F64.F32 R18, R0 ;  /* 0x0000000000127310 */ /* 0x0080620000201800 */
[----:B------:R-:W-:Y:S05]  /*7680*/  BRA `(.L_x_3204) ;  /* 0x0000000800f87947 */ /* 0x000fea0003800000 */
.L_x_3207:
[----:B------:R-:W-:-:S13]  /*7690*/  ISETP.NE.AND P0, PT, R4, 0x7, PT ;  /* 0x000000070400780c */ /* 0x000fda0003f05270 */
[----:B------:R-:W-:Y:S05]  /*76a0*/  @!P0 BRA `(.L_x_3209) ;  /* 0x0000000000348947 */ /* 0x000fea0003800000 */
[----:B------:R-:W-:-:S13]  /*76b0*/  ISETP.NE.AND P0, PT, R4, 0x8, PT ;  /* 0x000000080400780c */ /* 0x000fda0003f05270 */
[----:B------:R-:W-:Y:S05]  /*76c0*/  @!P0 BRA `(.L_x_3210) ;  /* 0x0000000000188947 */ /* 0x000fea0003800000 */
[----:B------:R-:W-:-:S13]  /*76d0*/  ISETP.NE.AND P0, PT, R4, 0x9, PT ;  /* 0x000000090400780c */ /* 0x000fda0003f05270 */
[----:B------:R-:W-:Y:S05]  /*76e0*/  @P0 BRA `(.L_x_3203) ;  /* 0x0000000800840947 */ /* 0x000fea0003800000 */
[----:B------:R-:W3:Y:S02]  /*76f0*/  LDG.E R2, desc[UR36][R2.64] ;  /* 0x0000002402027981 */ /* 0x000ee4000c1e1900 */
[----:B---3--:R-:W-:-:S06]  /*7700*/  FMUL.FTZ R18, R2, 1 ;  /* 0x3f80000002127820 */ /* 0x008fcc0000410000 */
[----:B------:R-:W0:Y:S01]  /*7710*/  F2F.F64.F32 R18, R18 ;  /* 0x0000001200127310 */ /* 0x000e220000201800 */
[----:B------:R-:W-:Y:S05]  /*7720*/  BRA `(.L_x_3204) ;  /* 0x0000000800d07947 */ /* 0x000fea0003800000 */
.L_x_3210:
[----:B------:R-:W2:Y:S02]  /*7730*/  LDG.E.U16 R2, desc[UR36][R2.64] ;  /* 0x0000002402027981 */ /* 0x000ea4000c1e1500 */
[----:B--2---:R-:W-:-:S05]  /*7740*/  HADD2.F32 R0, -RZ, R2.H0_H0 ;  /* 0x20000002ff007230 */ /* 0x004fca0000004100 */
[----:B------:R-:W-:-:S04]  /*7750*/  FMUL.FTZ R0, R0, 1 ;  /* 0x3f80000000007820 */ /* 0x000fc80000410000 */
[----:B---3--:R0:W1:Y:S01]  /*7760*/  F2F.F64.F32 R18, R0 ;  /* 0x0000000000127310 */ /* 0x0080620000201800 */
[----:B------:R-:W-:Y:S05]  /*7770*/  BRA `(.L_x_3204) ;  /* 0x0000000800bc7947 */ /* 0x000fea0003800000 */
.L_x_3209:
[----:B---3--:R0:W5:Y:S01]  /*7780*/  LDG.E.64 R18, desc[UR36][R2.64] ;  /* 0x0000002402127981 */ /* 0x008162000c1e1b00 */
[----:B------:R-:W-:Y:S05]  /*7790*/  BRA `(.L_x_3204) ;  /* 0x0000000800b47947 */ /* 0x000fea0003800000 */
.L_x_3199:
        /* <DEDUP_REMOVED lines=9> */
[----:B---3--:R-:W-:Y:S01]  /*7830*/  IMAD.MOV.U32 R18, RZ, RZ, RZ ;  /* 0x000000ffff127224 */ /* 0x008fe200078e00ff */
[----:B--2---:R-:W-:-:S04]  /*7840*/  ISETP.NE.AND P0, PT, R2, RZ, PT ;  /* 0x000000ff0200720c */ /* 0x004fc80003f05270 */
[----:B------:R-:W-:Y:S01]  /*7850*/  FSEL R19, RZ, 1.875, !P0 ;  /* 0x3ff00000ff137808 */ /* 0x000fe20004000000 */
[----:B------:R-:W-:Y:S08]  /*7860*/  BRA `(.L_x_3204) ;  /* 0x0000000800807947 */ /* 0x000ff00003800000 */
.L_x_3213:
[----:B---3--:R0:W5:Y:S01]  /*7870*/  LDG.E.64 R18, desc[UR36][R2.64] ;  /* 0x0000002402127981 */ /* 0x008162000c1e1b00 */
[----:B------:R-:W-:Y:S05]  /*7880*/  BRA `(.L_x_3204) ;  /* 0x0000000800787947 */ /* 0x000fea0003800000 */
.L_x_3212:
        /* <DEDUP_REMOVED lines=11> */
[C---:B------:R-:W-:Y:S01]  /*7940*/  IADD3 R6, R4.reuse, 0x1000000, RZ ;  /* 0x0100000004067810 */ /* 0x040fe20007ffe0ff */
        /* <DEDUP_REMOVED lines=14> */
[----:B---3--:R2:W3:Y:S01]  /*7a30*/  F2F.F64.F32 R18, R5 ;  /* 0x0000000500127310 */ /* 0x0084e20000201800 */
[----:B------:R-:W-:Y:S05]  /*7a40*/  BRA `(.L_x_3204) ;  /* 0x0000000800087947 */ /* 0x000fea0003800000 */
.L_x_3215:
        /* <DEDUP_REMOVED lines=13> */
[----:B---3--:R4:W0:Y:S01]  /*7b20*/  F2F.F64.F32 R18, R4 ;  /* 0x0000000400127310 */ /* 0x0088220000201800 */
[----:B------:R-:W-:Y:S05]  /*7b30*/  BRA `(.L_x_3204) ;  /* 0x0000000400cc7947 */ /* 0x000fea0003800000 */
.L_x_3214:
[----:B------:R-:W2:Y:S02]  /*7b40*/  LDG.E.U16 R0, desc[UR36][R2.64] ;  /* 0x0000002402007981 */ /* 0x000ea4000c1e1500 */
[----:B--2---:R-:W-:-:S04]  /*7b50*/  IMAD.U32 R0, R0, 0x10000, RZ ;  /* 0x0001000000007824 */ /* 0x004fc800078e00ff */
[----:B------:R-:W-:-:S04]  /*7b60*/  FMUL.FTZ R0, R0, 1 ;  /* 0x3f80000000007820 */ /* 0x000fc80000410000 */
[----:B---3--:R0:W1:Y:S01]  /*7b70*/  F2F.F64.F32 R18, R0 ;  /* 0x0000000000127310 */ /* 0x0080620000201800 */
[----:B------:R-:W-:Y:S05]  /*7b80*/  BRA `(.L_x_3204) ;  /* 0x0000000400b87947 */ /* 0x000fea0003800000 */
.L_x_3211:
        /* <DEDUP_REMOVED lines=8> */
[----:B------:R-:W3:Y:S02]  /*7c10*/  LDG.E.U16 R2, desc[UR36][R2.64] ;  /* 0x0000002402027981 */ /* 0x000ee4000c1e1500 */
[----:B---3--:R0:W1:Y:S01]  /*7c20*/  I2F.F64.U16 R18, R2 ;  /* 0x0000000200127312 */ /* 0x0080620000101800 */
[----:B------:R-:W-:Y:S05]  /*7c30*/  BRA `(.L_x_3204) ;  /* 0x00000004008c7947 */ /* 0x000fea0003800000 */
.L_x_3218:
        /* <DEDUP_REMOVED lines=21> */
.L_x_3222:
[----:B------:R-:W-:Y:S05]  /*7d90*/  BSYNC B1 ;  /* 0x0000000000017941 */ /* 0x000fea0003800000 */
.L_x_3221:
[----:B------:R-:W-:Y:S01]  /*7da0*/  LEA R3, R0, 0x3b800000, 0x17 ;  /* 0x3b80000000037811 */ /* 0x000fe200078eb8ff */
[----:B------:R-:W-:-:S05]  /*7db0*/  IMAD.SHL.U32 R0, R2, 0x100000, RZ ;  /* 0x0010000002007824 */ /* 0x000fca00078e00ff */
[----:B------:R-:W-:-:S07]  /*7dc0*/  LOP3.LUT R0, R3, R0, R4, 0xfe, !PT ;  /* 0x0000000003007212 */ /* 0x000fce00078efe04 */
.L_x_3220:
[----:B------:R-:W-:Y:S05]  /*7dd0*/  BSYNC B0 ;  /* 0x0000000000007941 */ /* 0x000fea0003800000 */
.L_x_3219:
[----:B------:R-:W-:-:S04]  /*7de0*/  FMUL.FTZ R0, R0, 1 ;  /* 0x3f80000000007820 */ /* 0x000fc80000410000 */
[----:B---3--:R0:W1:Y:S01]  /*7df0*/  F2F.F64.F32 R18, R0 ;  /* 0x0000000000127310 */ /* 0x0080620000201800 */
[----:B------:R-:W-:Y:S05]  /*7e00*/  BRA `(.L_x_3204) ;  /* 0x0000000400187947 */ /* 0x000fea0003800000 */
.L_x_3217:
        /* <DEDUP_REMOVED lines=21> */
.L_x_3226:
[----:B------:R-:W-:Y:S05]  /*7f60*/  BSYNC B1 ;  /* 0x0000000000017941 */ /* 0x000fea0003800000 */
.L_x_3225:
[----:B------:R-:W-:Y:S01]  /*7f70*/  LEA R3, R0, 0x37800000, 0x17 ;  /* 0x3780000000037811 */ /* 0x000fe200078eb8ff */
[----:B------:R-:W-:-:S05]  /*7f80*/  IMAD.SHL.U32 R0, R2, 0x200000, RZ ;  /* 0x0020000002007824 */ /* 0x000fca00078e00ff */
[----:B------:R-:W-:-:S07]  /*7f90*/  LOP3.LUT R0, R3, R0, R4, 0xfe, !PT ;  /* 0x0000000003007212 */ /* 0x000fce00078efe04 */
.L_x_3224:
[----:B------:R-:W-:Y:S05]  /*7fa0*/  BSYNC B0 ;  /* 0x0000000000007941 */ /* 0x000fea0003800000 */
.L_x_3223:
[----:B------:R-:W-:-:S04]  /*7fb0*/  FMUL.FTZ R0, R0, 1 ;  /* 0x3f80000000007820 */ /* 0x000fc80000410000 */
[----:B---3--:R0:W1:Y:S01]  /*7fc0*/  F2F.F64.F32 R18, R0 ;  /* 0x0000000000127310 */ /* 0x0080620000201800 */
[----:B------:R-:W-:Y:S05]  /*7fd0*/  BRA `(.L_x_3204) ;  /* 0x0000000000a47947 */ /* 0x000fea0003800000 */
.L_x_3216:
        /* <DEDUP_REMOVED lines=12> */
[----:B------:R-:W-:Y:S01]  /*80a0*/  @!P0 MOV R0, 0x7f800001 ;  /* 0x7f80000100008802 */ /* 0x000fe20000000f00 */
[----:B------:R-:W-:-:S07]  /*80b0*/  @P0 IMAD.SHL.U32 R0, R2, 0x800000, RZ ;  /* 0x0080000002000824 */ /* 0x000fce00078e00ff */
.L_x_3230:
[----:B------:R-:W-:Y:S05]  /*80c0*/  BSYNC B0 ;  /* 0x0000000000007941 */ /* 0x000fea0003800000 */
.L_x_3229:
[----:B------:R-:W-:-:S04]  /*80d0*/  FMUL.FTZ R0, R0, 1 ;  /* 0x3f80000000007820 */ /* 0x000fc80000410000 */
[----:B---3--:R0:W1:Y:S01]  /*80e0*/  F2F.F64.F32 R18, R0 ;  /* 0x0000000000127310 */ /* 0x0080620000201800 */
[----:B------:R-:W-:Y:S05]  /*80f0*/  BRA `(.L_x_3204) ;  /* 0x00000000005c7947 */ /* 0x000fea0003800000 */
.L_x_3203:
        /* <DEDUP_REMOVED lines=15> */
[----:B-1-3--:R-:W-:Y:S05]  /*81f0*/  CALL.ABS.NOINC R2 ;  /* 0x0000000002007343 */ /* 0x00afea0003c00000 */
.L_x_3231:
[----:B------:R-:W-:Y:S01]  /*8200*/  CS2R R18, SRZ ;  /* 0x0000000000127805 */ /* 0x000fe2000001ff00 */
[----:B------:R-:W-:Y:S06]  /*8210*/  BRA `(.L_x_3204) ;  /* 0x0000000000147947 */ /* 0x000fec0003800000 */
.L_x_3228:
[----:B---3--:R-:W2:Y:S02]  /*8220*/  LDG.E.64 R18, desc[UR36][R2.64] ;  /* 0x0000002402127981 */ /* 0x008ea4000c1e1b00 */
[----:B--2---:R-:W0:Y:S01]  /*8230*/  I2F.F64.U64 R18, R18 ;  /* 0x0000001200127312 */ /* 0x004e220000301800 */
[----:B------:R-:W-:Y:S05]  /*8240*/  BRA `(.L_x_3204) ;  /* 0x0000000000087947 */ /* 0x000fea0003800000 */
.L_x_3227:
[----:B------:R-:W3:Y:S02]  /*8250*/  LDG.E R2, desc[UR36][R2.64] ;  /* 0x0000002402027981 */ /* 0x000ee4000c1e1900 */
[----:B---3--:R0:W1:Y:S02]  /*8260*/  I2F.F64.U32 R18, R2 ;  /* 0x0000000200127312 */ /* 0x0080640000201800 */
.L_x_3204:
[----:B----4-:R-:W4:Y:S01]  /*8270*/  LDC.U8 R4, c[0x0][0x493] ;  /* 0x000124c0ff047b82 */ /* 0x010f220000000000 */
[----:B------:R-:W-:Y:S02]  /*8280*/  ULDC.64 UR4, c[0x0][0x488] ;  /* 0x0001220000047ab9 */ /* 0x000fe40000000a00 */
[----:B0-----:R-:W-:-:S05]  /*8290*/  IADD3 R2, P0, R16, UR4, RZ ;  /* 0x0000000410027c10 */ /* 0x001fca000ff1e0ff */
[----:B------:R-:W-:Y:S01]  /*82a0*/  IMAD.X R3, RZ, RZ, UR5, P0 ;  /* 0x00000005ff037e24 */ /* 0x000fe200080e06ff */
[----:B----4-:R-:W-:-:S04]  /*82b0*/  PRMT R0, R4, 0x9910, RZ ;  /* 0x0000991004007816 */ /* 0x010fc800000000ff */
        /* <DEDUP_REMOVED lines=11> */
[----:B----4-:R0:W4:Y:S01]  /*8370*/  I2F.F64.S16 R20, R2 ;  /* 0x0000000200147312 */ /* 0x0101220000101c00 */
[----:B------:R-:W-:Y:S05]  /*8380*/  BRA `(.L_x_3237) ;  /* 0x0000000c007c7947 */ /* 0x000fea0003800000 */
.L_x_3235:
[----:B------:R-:W4:Y:S02]  /*8390*/  LDG.E.U8 R2, desc[UR36][R2.64] ;  /* 0x0000002402027981 */ /* 0x000f24000c1e1100 */
[----:B----4-:R0:W4:Y:S01]  /*83a0*/  I2F.F64.U16 R20, R2 ;  /* 0x0000000200147312 */ /* 0x0101220000101800 */
[----:B------:R-:W-:Y:S05]  /*83b0*/  BRA `(.L_x_3237) ;  /* 0x0000000c00707947 */ /* 0x000fea0003800000 */
.L_x_3234:
[----:B------:R-:W-:-:S13]  /*83c0*/  ISETP.NE.AND P0, PT, R0, 0x2, PT ;  /* 0x000000020000780c */ /* 0x000fda0003f05270 */
[----:B------:R-:W-:Y:S05]  /*83d0*/  @!P0 BRA `(.L_x_3238) ;  /* 0x0000000000288947 */ /* 0x000fea0003800000 */
[----:B------:R-:W-:-:S13]  /*83e0*/  ISETP.NE.AND P0, PT, R0, 0x3, PT ;  /* 0x000000030000780c */ /* 0x000fda0003f05270 */
[----:B------:R-:W-:Y:S05]  /*83f0*/  @!P0 BRA `(.L_x_3239) ;  /* 0x0000000000148947 */ /* 0x000fea0003800000 */
[----:B------:R-:W-:-:S13]  /*8400*/  ISETP.NE.AND P0, PT, R0, 0x4, PT ;  /* 0x000000040000780c */ /* 0x000fda0003f05270 */
[----:B------:R-:W-:Y:S05]  /*8410*/  @P0 BRA `(.L_x_3236) ;  /* 0x0000000800fc0947 */ /* 0x000fea0003800000 */
[----:B------:R-:W4:Y:S02]  /*8420*/  LDG.E.64 R20, desc[UR36][R2.64] ;  /* 0x0000002402147981 */ /* 0x000f24000c1e1b00 */
[----:B----4-:R-:W0:Y:S01]  /*8430*/  I2F.F64.S64 R20, R20 ;  /* 0x0000001400147312 */ /* 0x010e220000301c00 */
[----:B------:R-:W-:Y:S05]  /*8440*/  BRA `(.L_x_3237) ;  /* 0x0000000c004c7947 */ /* 0x000fea0003800000 */
.L_x_3239:
[----:B------:R-:W4:Y:S02]  /*8450*/  LDG.E R2, desc[UR36][R2.64] ;  /* 0x0000002402027981 */ /* 0x000f24000c1e1900 */
[----:B----4-:R0:W4:Y:S01]  /*8460*/  I2F.F64 R20, R2 ;  /* 0x0000000200147312 */ /* 0x0101220000201c00 */
[----:B------:R-:W-:Y:S05]  /*8470*/  BRA `(.L_x_3237) ;  /* 0x0000000c00407947 */ /* 0x000fea0003800000 */
.L_x_3238:
[----:B------:R-:W4:Y:S02]  /*8480*/  LDG.E.U16 R2, desc[UR36][R2.64] ;  /* 0x0000002402027981 */ /* 0x000f24000c1e1500 */
[----:B----4-:R0:W4:Y:S01]  /*8490*/  I2F.F64.S16 R20, R2 ;  /* 0x0000000200147312 */ /* 0x0101220000101c00 */
[----:B------:R-:W-:Y:S05]  /*84a0*/  BRA `(.L_x_3237) ;  /* 0x0000000c00347947 */ /* 0x000fea0003800000 */
.L_x_3233:
[----:B------:R-:W-:-:S13]  /*84b0*/  ISETP.GT.AND P0, PT, R0, 0x6, PT ;  /* 0x000000060000780c */ /* 0x000fda0003f04270 */
[----:B------:R-:W-:Y:S05]  /*84c0*/  @P0 BRA `(.L_x_3240) ;  /* 0x0000000000340947 */ /* 0x000fea0003800000 */
[----:B------:R-:W-:-:S13]  /*84d0*/  ISETP.NE.AND P0, PT, R0, 0x5, PT ;  /* 0x000000050000780c */ /* 0x000fda0003f05270 */
[----:B------:R-:W-:Y:S05]  /*84e0*/  @!P0 BRA `(.L_x_3241) ;  /* 0x0000000000188947 */ /* 0x000fea0003800000 */
[----:B------:R-:W-:-:S13]  /*84f0*/  ISETP.NE.AND P0, PT, R0, 0x6, PT ;  /* 0x000000060000780c */ /* 0x000fda0003f05270 */
[----:B------:R-:W-:Y:S05]  /*8500*/  @P0 BRA `(.L_x_3236) ;  /* 0x0000000800c00947 */ /* 0x000fea0003800000 */
[----:B------:R-:W4:Y:S02]  /*8510*/  LDG.E R20, desc[UR36][R2.64] ;  /* 0x0000002402147981 */ /* 0x000f24000c1e1900 */
[----:B----4-:R-:W-:-:S06]  /*8520*/  FMUL.FTZ R20, R20, 1 ;  /* 0x3f80000014147820 */ /* 0x010fcc0000410000 */
[----:B------:R-:W0:Y:S01]  /*8530*/  F2F.F64.F32 R20, R20 ;  /* 0x0000001400147310 */ /* 0x000e220000201800 */
[----:B------:R-:W-:Y:S05]  /*8540*/  BRA `(.L_x_3237) ;  /* 0x0000000c000c7947 */ /* 0x000fea0003800000 */
.L_x_3241:
[----:B------:R-:W4:Y:S02]  /*8550*/  LDG.E.U16 R0, desc[UR36][R2.64] ;  /* 0x0000002402007981 */ /* 0x000f24000c1e1500 */
[----:B----4-:R-:W-:-:S05]  /*8560*/  HADD2.F32 R0, -RZ, R0.H0_H0 ;  /* 0x20000000ff007230 */ /* 0x010fca0000004100 */
[----:B------:R-:W-:-:S04]  /*8570*/  FMUL.FTZ R0, R0, 1 ;  /* 0x3f80000000007820 */ /* 0x000fc80000410000 */
[----:B------:R0:W4:Y:S01]  /*8580*/  F2F.F64.F32 R20, R0 ;  /* 0x0000000000147310 */ /* 0x0001220000201800 */
[----:B------:R-:W-:Y:S05]  /*8590*/  BRA `(.L_x_3237) ;  /* 0x0000000800f87947 */ /* 0x000fea0003800000 */
.L_x_3240:
[----:B------:R-:W-:-:S13]  /*85a0*/  ISETP.NE.AND P0, PT, R0, 0x7, PT ;  /* 0x000000070000780c */ /* 0x000fda0003f05270 */
[----:B------:R-:W-:Y:S05]  /*85b0*/  @!P0 BRA `(.L_x_3242) ;  /* 0x0000000000348947 */ /* 0x000fea0003800000 */
        /* <DEDUP_REMOVED lines=8> */
.L_x_3243:
[----:B------:R-:W4:Y:S02]  /*8640*/  LDG.E.U16 R2, desc[UR36][R2.64] ;  /* 0x0000002402027981 */ /* 0x000f24000c1e1500 */
[----:B----4-:R-:W-:-:S05]  /*8650*/  HADD2.F32 R0, -RZ, R2.H0_H0 ;  /* 0x20000002ff007230 */ /* 0x010fca0000004100 */
[----:B------:R-:W-:-:S04]  /*8660*/  FMUL.FTZ R0, R0, 1 ;  /* 0x3f80000000007820 */ /* 0x000fc80000410000 */
[----:B------:R0:W4:Y:S01]  /*8670*/  F2F.F64.F32 R20, R0 ;  /* 0x0000000000147310 */ /* 0x0001220000201800 */
[----:B------:R-:W-:Y:S05]  /*8680*/  BRA `(.L_x_3237) ;  /* 0x0000000800bc7947 */ /* 0x000fea0003800000 */
.L_x_3242:
[----:B------:R0:W5:Y:S01]  /*8690*/  LDG.E.64 R20, desc[UR36][R2.64] ;  /* 0x0000002402147981 */ /* 0x000162000c1e1b00 */
[----:B------:R-:W-:Y:S05]  /*86a0*/  BRA `(.L_x_3237) ;  /* 0x0000000800b47947 */ /* 0x000fea0003800000 */
.L_x_3232:
        /* <DEDUP_REMOVED lines=8> */
[----:B------:R-:W4:Y:S01]  /*8730*/  LDG.E.U8 R2, desc[UR36][R2.64] ;  /* 0x0000002402027981 */ /* 0x000f22000c1e1100 */
[----:B------:R-:W-:Y:S01]  /*8740*/  IMAD.MOV.U32 R20, RZ, RZ, RZ ;  /* 0x000000ffff147224 */ /* 0x000fe200078e00ff */
[----:B----4-:R-:W-:-:S04]  /*8750*/  ISETP.NE.AND P0, PT, R2, RZ, PT ;  /* 0x000000ff0200720c */ /* 0x010fc80003f05270 */
[----:B------:R-:W-:Y:S01]  /*8760*/  FSEL R21, RZ, 1.875, !P0 ;  /* 0x3ff00000ff157808 */ /* 0x000fe20004000000 */
[----:B------:R-:W-:Y:S08]  /*8770*/  BRA `(.L_x_3237) ;  /* 0x0000000800807947 */ /* 0x000ff00003800000 */
.L_x_3246:
[----:B------:R0:W5:Y:S01]  /*8780*/  LDG.E.64 R20, desc[UR36][R2.64] ;  /* 0x0000002402147981 */ /* 0x000162000c1e1b00 */
[----:B------:R-:W-:Y:S05]  /*8790*/  BRA `(.L_x_3237) ;  /* 0x0000000800787947 */ /* 0x000fea0003800000 */
.L_x_3245:
        /* <DEDUP_REMOVED lines=10> */
[----:B--2---:R-:W0:Y:S01]  /*8840*/  FLO.U32 R5, R4 ;  /* 0x0000000400057300 */ /* 0x004e2200000e0000 */
        /* <DEDUP_REMOVED lines=15> */
[----:B------:R0:W2:Y:S01]  /*8940*/  F2F.F64.F32 R20, R5 ;  /* 0x0000000500147310 */ /* 0x0000a20000201800 */
[----:B------:R-:W-:Y:S05]  /*8950*/  BRA `(.L_x_3237) ;  /* 0x0000000800087947 */ /* 0x000fea0003800000 */
.L_x_3248:
[----:B------:R-:W4:Y:S02]  /*8960*/  LDG.E.U8 R2, desc[UR36][R2.64] ;  /* 0x0000002402027981 */ /* 0x000f24000c1e1100 */
[C---:B----4-:R-:W-:Y:S01]  /*8970*/  SHF.L.U32 R0, R2.reuse, 0x19, RZ ;  /* 0x0000001902007819 */ /* 0x050fe200000006ff */
[----:B--2---:R-:W-:-:S03]  /*8980*/  IMAD.SHL.U32 R5, R2, 0x1000000, RZ ;  /* 0x0100000002057824 */ /* 0x004fc600078e00ff */
        /* <DEDUP_REMOVED lines=12> */
.L_x_3247:
[----:B------:R-:W4:Y:S02]  /*8a50*/  LDG.E.U16 R0, desc[UR36][R2.64] ;  /* 0x0000002402007981 */ /* 0x000f24000c1e1500 */
[----:B----4-:R-:W-:-:S04]  /*8a60*/  IMAD.U32 R0, R0, 0x10000, RZ ;  /* 0x0001000000007824 */ /* 0x010fc800078e00ff */
[----:B------:R-:W-:-:S04]  /*8a70*/  FMUL.FTZ R0, R0, 1 ;  /* 0x3f80000000007820 */ /* 0x000fc80000410000 */
[----:B------:R4:W0:Y:S01]  /*8a80*/  F2F.F64.F32 R20, R0 ;  /* 0x0000000000147310 */ /* 0x0008220000201800 */
[----:B------:R-:W-:Y:S05]  /*8a90*/  BRA `(.L_x_3237) ;  /* 0x0000000400b87947 */ /* 0x000fea0003800000 */
.L_x_3244:
        /* <DEDUP_REMOVED lines=9> */
[----:B----4-:R0:W4:Y:S01]  /*8b30*/  I2F.F64.U16 R20, R2 ;  /* 0x0000000200147312 */ /* 0x0101220000101800 */
[----:B------:R-:W-:Y:S05]  /*8b40*/  BRA `(.L_x_3237) ;  /* 0x00000004008c7947 */ /* 0x000fea0003800000 */
.L_x_3251:
[----:B------:R-:W4:Y:S01]  /*8b50*/  LDG.E.U8 R2, desc[UR36][R2.64] ;  /* 0x0000002402027981 */ /* 0x000f22000c1e1100 */
[----:B------:R-:W-:Y:S01]  /*8b60*/  BSSY B0, `(.L_x_3252) ;  /* 0x0000018000007945 */ /* 0x000fe20003800000 */
        /* <DEDUP_REMOVED lines=16> */
[----:B--2---:R-:W-:-:S05]  /*8c70*/  VIADD R5, R3, 0xffffffe4 ;  /* 0xffffffe403057836 */ /* 0x004fca0000000000 */
[----:B------:R-:W-:-:S04]  /*8c80*/  SHF.L.U32 R5, R2, R5, RZ ;  /* 0x0000000502057219 */ /* 0x000fc800000006ff */
[----:B------:R-:W-:-:S07]  /*8c90*/  LOP3.LUT R2, R5, 0x7, RZ, 0xc0, !PT ;  /* 0x0000000705027812 */ /* 0x000fce00078ec0ff */
.L_x_3255:
[----:B------:R-:W-:Y:S05]  /*8ca0*/  BSYNC B1 ;  /* 0x0000000000017941 */ /* 0x000fea0003800000 */
.L_x_3254:
[----:B------:R-:W-:Y:S02]  /*8cb0*/  LEA R3, R0, 0x3b800000, 0x17 ;  /* 0x3b80000000037811 */ /* 0x000fe400078eb8ff */
[----:B------:R-:W-:-:S04]  /*8cc0*/  SHF.L.U32 R0, R2, 0x14, RZ ;  /* 0x0000001402007819 */ /* 0x000fc800000006ff */
[----:B------:R-:W-:-:S07]  /*8cd0*/  LOP3.LUT R0, R3, R0, R4, 0xfe, !PT ;  /* 0x0000000003007212 */ /* 0x000fce00078efe04 */
.L_x_3253:
[----:B------:R-:W-:Y:S05]  /*8ce0*/  BSYNC B0 ;  /* 0x0000000000007941 */ /* 0x000fea0003800000 */
.L_x_3252:
[----:B------:R-:W-:-:S04]  /*8cf0*/  FMUL.FTZ R0, R0, 1 ;  /* 0x3f80000000007820 */ /* 0x000fc80000410000 */
[----:B------:R0:W4:Y:S01]  /*8d00*/  F2F.F64.F32 R20, R0 ;  /* 0x0000000000147310 */ /* 0x0001220000201800 */
[----:B------:R-:W-:Y:S05]  /*8d10*/  BRA `(.L_x_3237) ;  /* 0x0000000400187947 */ /* 0x000fea0003800000 */
.L_x_3250:
        /* <DEDUP_REMOVED lines=21> */
.L_x_3259:
[----:B------:R-:W-:Y:S05]  /*8e70*/  BSYNC B1 ;  /* 0x0000000000017941 */ /* 0x000fea0003800000 */
.L_x_3258:
[----:B------:R-:W-:Y:S01]  /*8e80*/  LEA R3, R0, 0x37800000, 0x17 ;  /* 0x3780000000037811 */ /* 0x000fe200078eb8ff */
[----:B------:R-:W-:-:S05]  /*8e90*/  IMAD.SHL.U32 R0, R2, 0x200000, RZ ;  /* 0x0020000002007824 */ /* 0x000fca00078e00ff */
[----:B------:R-:W-:-:S07]  /*8ea0*/  LOP3.LUT R0, R3, R0, R4, 0xfe, !PT ;  /* 0x0000000003007212 */ /* 0x000fce00078efe04 */
.L_x_3257:
[----:B------:R-:W-:Y:S05]  /*8eb0*/  BSYNC B0 ;  /* 0x0000000000007941 */ /* 0x000fea0003800000 */
.L_x_3256:
[----:B------:R-:W-:-:S04]  /*8ec0*/  FMUL.FTZ R0, R0, 1 ;  /* 0x3f80000000007820 */ /* 0x000fc80000410000 */
[----:B------:R0:W4:Y:S01]  /*8ed0*/  F2F.F64.F32 R20, R0 ;  /* 0x0000000000147310 */ /* 0x0001220000201800 */
[----:B------:R-:W-:Y:S05]  /*8ee0*/  BRA `(.L_x_3237) ;  /* 0x0000000000a47947 */ /* 0x000fea0003800000 */
.L_x_3249:
[----:B------:R-:W-:-:S13]  /*8ef0*/  ISETP.NE.AND P0, PT, R0, 0x1c, PT ;  /* 0x0000001c0000780c */ /* 0x000fda0003f05270 */
[----:B------:R-:W-:Y:S05]  /*8f00*/  @!P0 BRA `(.L_x_3260) ;  /* 0x0000000000948947 */ /* 0x000fea0003800000 */
[----:B------:R-:W-:-:S13]  /*8f10*/  ISETP.NE.AND P0, PT, R0, 0x1d, PT ;  /* 0x0000001d0000780c */ /* 0x000fda0003f05270 */
[----:B------:R-:W-:Y:S05]  /*8f20*/  @!P0 BRA `(.L_x_3261) ;  /* 0x0000000000808947 */ /* 0x000fea0003800000 */
[----:B------:R-:W-:-:S13]  /*8f30*/  ISETP.NE.AND P0, PT, R0, 0x2c, PT ;  /* 0x0000002c0000780c */ /* 0x000fda0003f05270 */
[----:B------:R-:W-:Y:S05]  /*8f40*/  @P0 BRA `(.L_x_3236) ;  /* 0x0000000000300947 */ /* 0x000fea0003800000 */
[----:B------:R-:W4:Y:S01]  /*8f50*/  LDG.E.U8 R2, desc[UR36][R2.64] ;  /* 0x0000002402027981 */ /* 0x000f22000c1e1100 */
[----:B------:R-:W-:Y:S01]  /*8f60*/  BSSY B0, `(.L_x_3262) ;  /* 0x0000007000007945 */ /* 0x000fe20003800000 */
[----:B------:R-:W-:Y:S01]  /*8f70*/  IMAD.MOV.U32 R0, RZ, RZ, 0x400000 ;  /* 0x00400000ff007424 */ /* 0x000fe200078e00ff */
[----:B----4-:R-:W-:-:S13]  /*8f80*/  ISETP.NE.AND P0, PT, R2, RZ, PT ;  /* 0x000000ff0200720c */ /* 0x010fda0003f05270 */
[----:B------:R-:W-:Y:S05]  /*8f90*/  @!P0 BRA `(.L_x_3263) ;  /* 0x00000000000c8947 */ /* 0x000fea0003800000 */
[----:B------:R-:W-:-:S13]  /*8fa0*/  ISETP.NE.AND P0, PT, R2, 0xff, PT ;  /* 0x000000ff0200780c */ /* 0x000fda0003f05270 */
[----:B------:R-:W-:Y:S02]  /*8fb0*/  @!P0 IMAD.MOV.U32 R0, RZ, RZ, 0x7f800001 ;  /* 0x7f800001ff008424 */ /* 0x000fe400078e00ff */
[----:B------:R-:W-:-:S07]  /*8fc0*/  @P0 IMAD.SHL.U32 R0, R2, 0x800000, RZ ;  /* 0x0080000002000824 */ /* 0x000fce00078e00ff */
.L_x_3263:
[----:B------:R-:W-:Y:S05]  /*8fd0*/  BSYNC B0 ;  /* 0x0000000000007941 */ /* 0x000fea0003800000 */
.L_x_3262:
[----:B------:R-:W-:-:S04]  /*8fe0*/  FMUL.FTZ R0, R0, 1 ;  /* 0x3f80000000007820 */ /* 0x000fc80000410000 */
[----:B------:R0:W4:Y:S01]  /*8ff0*/  F2F.F64.F32 R20, R0 ;  /* 0x0000000000147310 */ /* 0x0001220000201800 */
[----:B------:R-:W-:Y:S05]  /*9000*/  BRA `(.L_x_3237) ;  /* 0x00000000005c7947 */ /* 0x000fea0003800000 */
.L_x_3236:
[----:B------:R-:W-:Y:S01]  /*9010*/  MOV R0, 0x0 ;  /* 0x0000000000007802 */ /* 0x000fe20000000f00 */
[----:B------:R-:W-:Y:S01]  /*9020*/  ULDC.64 UR4, c[0x4][0x128] ;  /* 0x01004a0000047ab9 */ /* 0x000fe20000000a00 */
[----:B------:R-:W-:Y:S01]  /*9030*/  ULDC.64 UR6, c[0x4][0x8] ;  /* 0x0100020000067ab9 */ /* 0x000fe20000000a00 */
[----:B------:R-:W-:Y:S01]  /*9040*/  MOV R4, UR4 ;  /* 0x0000000400047c02 */ /* 0x000fe20008000f00 */
[----:B------:R0:W4:Y:S01]  /*9050*/  LDC.64 R2, c[0x4][R0] ;  /* 0x0100000000027b82 */ /* 0x0001220000000a00 */
[----:B--2---:R-:W-:Y:S01]  /*9060*/  IMAD.U32 R5, RZ, RZ, UR5 ;  /* 0x00000005ff057e24 */ /* 0x004fe2000f8e00ff */
        /* <DEDUP_REMOVED lines=10> */
.L_x_3264:
[----:B------:R-:W-:Y:S01]  /*9110*/  CS2R R20, SRZ ;  /* 0x0000000000147805 */ /* 0x000fe2000001ff00 */
[----:B------:R-:W-:Y:S06]  /*9120*/  BRA `(.L_x_3237) ;  /* 0x0000000000147947 */ /* 0x000fec0003800000 */
.L_x_3261:
[----:B------:R-:W4:Y:S02]  /*9130*/  LDG.E.64 R20, desc[UR36][R2.64] ;  /* 0x0000002402147981 */ /* 0x000f24000c1e1b00 */
[----:B----4-:R-:W0:Y:S01]  /*9140*/  I2F.F64.U64 R20, R20 ;  /* 0x0000001400147312 */ /* 0x010e220000301800 */
[----:B------:R-:W-:Y:S05]  /*9150*/  BRA `(.L_x_3237) ;  /* 0x0000000000087947 */ /* 0x000fea0003800000 */
.L_x_3260:
[----:B------:R-:W4:Y:S02]  /*9160*/  LDG.E R2, desc[UR36][R2.64] ;  /* 0x0000002402027981 */ /* 0x000f24000c1e1900 */
[----:B----4-:R0:W4:Y:S02]  /*9170*/  I2F.F64.U32 R20, R2 ;  /* 0x0000000200147312 */ /* 0x0101240000201800 */
.L_x_3237:
[----:B0-----:R-:W-:Y:S01]  /*9180*/  HFMA2.MMA R2, -RZ, RZ, 1323, -4.565715789794921875e-05 ;  /* 0x652b82feff027435 */ /* 0x001fe200000001ff */
        /* <DEDUP_REMOVED lines=20> */
[----:B------:R-:W-:-:S03]  /*92d0*/  IMAD.MOV.U32 R15, RZ, RZ, 0x3ec71dee ;  /* 0x3ec71deeff0f7424 */ /* 0x000fc600078e00ff */
        /* <DEDUP_REMOVED lines=16> */
[----:B------:R-:W-:Y:S01]  /*93e0*/  MOV R14, 0x11122322 ;  /* 0x11122322000e7802 */ /* 0x000fe20000000f00 */
        /* <DEDUP_REMOVED lines=21> */
[----:B------:R-:W-:Y:S02]  /*9540*/  IMAD R25, R4, 0x100000, R11 ;  /* 0x0010000004197824 */ /* 0x000fe400078e020b */
[----:B------:R-:W-:Y:S01]  /*9550*/  LEA R27, R2, R13, 0x14 ;  /* 0x0000000d021b7211 */ /* 0x000fe200078ea0ff */
[----:B------:R-:W-:Y:S02]  /*9560*/  IMAD.MOV.U32 R24, RZ, RZ, R10 ;  /* 0x000000ffff187224 */ /* 0x000fe400078e000a */
        /* <DEDUP_REMOVED lines=15> */
.L_x_3266:
[----:B------:R-:W-:Y:S05]  /*9660*/  BSYNC B0 ;  /* 0x0000000000007941 */ /* 0x000fea0003800000 */
.L_x_3265:
[----:B------:R-:W-:Y:S04]  /*9670*/  BSSY B0, `(.L_x_3267) ;  /* 0x000000f000007945 */ /* 0x000fe80003800000 */
[----:B------:R-:W-:Y:S05]  /*9680*/  @!P2 BRA `(.L_x_3268) ;  /* 0x000000000034a947 */ /* 0x000fea0003800000 */
[----:B------:R-:W-:Y:S01]  /*9690*/  FSETP.GEU.FTZ.AND P0, PT, |R21|, 4.2275390625, PT ;  /* 0x408748001500780b */ /* 0x000fe20003f1e200 */
[C---:B------:R-:W-:Y:S02]  /*96a0*/  DADD R4, R20.reuse, +INF ;  /* 0x7ff0000014047429 */ /* 0x040fe40000000000 */
[----:B------:R-:W-:-:S08]  /*96b0*/  DSETP.GEU.AND P1, PT, R20, RZ, PT ;  /* 0x000000ff1400722a */ /* 0x000fd00003f2e000 */
[----:B------:R-:W-:Y:S02]  /*96c0*/  FSEL R27, R5, RZ, P1 ;  /* 0x000000ff051b7208 */ /* 0x000fe40000800000 */
[----:B------:R-:W-:Y:S02]  /*96d0*/  @!P0 LEA.HI R0, R2, R2, RZ, 0x1 ;  /* 0x0000000202008211 */ /* 0x000fe400078f08ff */
[----:B------:R-:W-:Y:S01]  /*96e0*/  FSEL R26, R4, RZ, P1 ;  /* 0x000000ff041a7208 */ /* 0x000fe20000800000 */
[----:B------:R-:W-:Y:S01]  /*96f0*/  @!P0 IMAD.MOV.U32 R4, RZ, RZ, RZ ;  /* 0x000000ffff048224 */ /* 0x000fe200078e00ff */
[----:B------:R-:W-:-:S05]  /*9700*/  @!P0 SHF.R.S32.HI R3, RZ, 0x1, R0 ;  /* 0x00000001ff038819 */ /* 0x000fca0000011400 */
[----:B------:R-:W-:Y:S02]  /*9710*/  @!P0 IMAD.IADD R2, R2, 0x1, -R3 ;  /* 0x0000000102028824 */ /* 0x000fe400078e0a03 */
[----:B------:R-:W-:-:S03]  /*9720*/  @!P0 IMAD R3, R3, 0x100000, R13 ;  /* 0x0010000003038824 */ /* 0x000fc600078e020d */
[----:B------:R-:W-:Y:S02]  /*9730*/  @!P0 LEA R5, R2, 0x3ff00000, 0x14 ;  /* 0x3ff0000002058811 */ /* 0x000fe400078ea0ff */
[----:B------:R-:W-:-:S06]  /*9740*/  @!P0 MOV R2, R12 ;  /* 0x0000000c00028202 */ /* 0x000fcc0000000f00 */
[----:B------:R-:W-:-:S11]  /*9750*/  @!P0 DMUL R26, R2, R4 ;  /* 0x00000004021a8228 */ /* 0x000fd60000000000 */
.L_x_3268:
[----:B------:R-:W-:Y:S05]  /*9760*/  BSYNC B0 ;  /* 0x0000000000007941 */ /* 0x000fea0003800000 */
.L_x_3267:
        /* <DEDUP_REMOVED lines=10> */
[----:B------:R-:W-:Y:S02]  /*9810*/  @!P0 IMAD.MOV.U32 R13, RZ, RZ, R3 ;  /* 0x000000ffff0d8224 */ /* 0x000fe400078e0003 */
[----:B------:R-:W-:Y:S02]  /*9820*/  @!P0 IMAD.MOV.U32 R8, RZ, RZ, R2 ;  /* 0x000000ffff088224 */ /* 0x000fe400078e0002 */
[----:B------:R-:W-:-:S05]  /*9830*/  VIADD R0, R13, 0xffffffff ;  /* 0xffffffff0d007836 */ /* 0x000fca0000000000 */
[----:B------:R-:W-:Y:S02]  /*9840*/  ISETP.GE.U32.AND P1, PT, R0, 0x7fefffff, PT ;  /* 0x7fefffff0000780c */ /* 0x000fe40003f26070 */
[----:B------:R-:W-:Y:S01]  /*9850*/  MOV R0, 0xfffffc01 ;  /* 0xfffffc0100007802 */ /* 0x000fe20000000f00 */
        /* <DEDUP_REMOVED lines=36> */
[----:B------:R-:W-:Y:S01]  /*9aa0*/  DADD R12, R12, R12 ;  /* 0x000000000c0c7229 */ /* 0x000fe2000000000c */
[----:B------:R-:W-:-:S03]  /*9ab0*/  MOV R15, 0x43300000 ;  /* 0x43300000000f7802 */ /* 0x000fc60000000f00 */
        /* <DEDUP_REMOVED lines=32> */
.L_x_3270:
[----:B------:R-:W-:Y:S01]  /*9cc0*/  DADD R10, R26, 2 ;  /* 0x400000001a0a7429 */ /* 0x000fe20000000000 */
[----:B------:R-:W-:Y:S01]  /*9cd0*/  IMAD.MOV.U32 R2, RZ, RZ, 0x1 ;  /* 0x00000001ff027424 */ /* 0x000fe200078e00ff */
[----:B------:R-:W-:Y:S01]  /*9ce0*/  FSETP.GEU.AND P1, PT, |R27|, 6.5827683646048100446e-37, PT ;  /* 0x036000001b00780b */ /* 0x000fe20003f2e200 */
[----:B------:R-:W-:Y:S03]  /*9cf0*/  BSSY B1, `(.L_x_3272) ;  /* 0x0000011000017945 */ /* 0x000fe60003800000 */
        /* <DEDUP_REMOVED lines=16> */
.L_x_3273:
[----:B------:R-:W-:Y:S05]  /*9e00*/  BSYNC B1 ;  /* 0x0000000000017941 */ /* 0x000fea0003800000 */
.L_x_3272:
        /* <DEDUP_REMOVED lines=29> */
.L_x_3271:
[----:B------:R-:W-:Y:S05]  /*9fe0*/  BSYNC B0 ;  /* 0x0000000000007941 */ /* 0x000fea0003800000 */
.L_x_3269:
        /* <DEDUP_REMOVED lines=56> */
[----:B------:R-:W-:-:S07]  /*a370*/  MOV R4, RZ ;  /* 0x000000ff00047202 */ /* 0x000fce0000000f00 */
[----:B------:R-:W-:-:S08]  /*a380*/  DFMA R6, -R6, R8, R12 ;  /* 0x000000080606722b */ /* 0x000fd0000000010c */
[----:B------:R-:W-:-:S06]  /*a390*/  DADD R6, -R6, 2 ;  /* 0x4000000006067429 */ /* 0x000fcc0000000100 */
[----:B------:R-:W0:Y:S02]  /*a3a0*/  MUFU.RCP64H R5, R7 ;  /* 0x0000000700057308 */ /* 0x000e240000001800 */
[----:B0-----:R-:W-:-:S08]  /*a3b0*/  DFMA R8, -R6, R4, 1 ;  /* 0x3ff000000608742b */ /* 0x001fd00000000104 */
[----:B------:R-:W-:-:S08]  /*a3c0*/  DFMA R8, R8, R8, R8 ;  /* 0x000000080808722b */ /* 0x000fd00000000008 */
[----:B------:R-:W-:Y:S01]  /*a3d0*/  DFMA R8, R4, R8, R4 ;  /* 0x000000080408722b */ /* 0x000fe20000000004 */
[----:B------:R-:W-:Y:S02]  /*a3e0*/  IMAD.MOV.U32 R4, RZ, RZ, 0x0 ;  /* 0x00000000ff047424 */ /* 0x000fe400078e00ff */
[----:B------:R-:W-:-:S06]  /*a3f0*/  IMAD.MOV.U32 R5, RZ, RZ, 0x40000000 ;  /* 0x40000000ff057424 */ /* 0x000fcc00078e00ff */
[----:B------:R-:W-:-:S10]  /*a400*/  DFMA R8, -R8, R4, 1 ;  /* 0x3ff000000808742b */ /* 0x000fd40000000104 */
[----:B------:R-:W-:Y:S02]  /*a410*/  FSEL R3, R9, 1.875, !P0 ;  /* 0x3ff0000009037808 */ /* 0x000fe40004000000 */
[----:B------:R-:W-:Y:S02]  /*a420*/  FSEL R10, R8, RZ, !P0 ;  /* 0x000000ff080a7208 */ /* 0x000fe40004000000 */
[----:B------:R-:W-:Y:S01]  /*a430*/  LOP3.LUT R11, R3, 0x80000000, R11, 0xb8, !PT ;  /* 0x80000000030b7812 */ /* 0x000fe200078eb80b */
[----:B------:R-:W-:Y:S06]  /*a440*/  BRA `(.L_x_3276) ;  /* 0x00000000008c7947 */ /* 0x000fec0003800000 */
.L_x_3275:
        /* <DEDUP_REMOVED lines=35> */
.L_x_3276:
[----:B------:R-:W-:Y:S05]  /*a680*/  BSYNC B0 ;  /* 0x0000000000007941 */ /* 0x000fea0003800000 */
.L_x_3274:
        /* <DEDUP_REMOVED lines=18> */
.L_x_3278:
[----:B------:R-:W-:Y:S05]  /*a7b0*/  BSYNC B0 ;  /* 0x0000000000007941 */ /* 0x000fea0003800000 */
.L_x_3277:
        /* <DEDUP_REMOVED lines=18> */
.L_x_3282:
[----:B------:R-:W0:Y:S02]  /*a8e0*/  F2I.S64.F64.TRUNC R4, R4 ;  /* 0x0000000400047311 */ /* 0x000e24000030d900 */
[----:B0-----:R-:W-:-:S05]  /*a8f0*/  MOV R3, R4 ;  /* 0x0000000400037202 */ /* 0x001fca0000000f00 */
[----:B------:R0:W-:Y:S01]  /*a900*/  STG.E.U8 desc[UR36][R22.64], R3 ;  /* 0x0000000316007986 */ /* 0x0001e2000c101124 */
[----:B------:R-:W-:Y:S05]  /*a910*/  BRA `(.L_x_3284) ;  /* 0x0000000c00f87947 */ /* 0x000fea0003800000 */
.L_x_3281:
        /* <DEDUP_REMOVED lines=9> */
.L_x_3286:
[----:B------:R-:W0:Y:S02]  /*a9b0*/  F2I.F64.TRUNC R5, R4 ;  /* 0x0000000400057311 */ /* 0x000e24000030d100 */
[----:B0-----:R0:W-:Y:S01]  /*a9c0*/  STG.E desc[UR36][R22.64], R5 ;  /* 0x0000000516007986 */ /* 0x0011e2000c101924 */
[----:B------:R-:W-:Y:S05]  /*a9d0*/  BRA `(.L_x_3284) ;  /* 0x0000000c00c87947 */ /* 0x000fea0003800000 */
.L_x_3285:
[----:B------:R-:W0:Y:S02]  /*a9e0*/  F2I.F64.TRUNC R5, R4 ;  /* 0x0000000400057311 */ /* 0x000e24000030d100 */
[----:B0-----:R0:W-:Y:S01]  /*a9f0*/  STG.E.U16 desc[UR36][R22.64], R5 ;  /* 0x0000000516007986 */ /* 0x0011e2000c101524 */
[----:B------:R-:W-:Y:S05]  /*aa00*/  BRA `(.L_x_3284) ;  /* 0x0000000c00bc7947 */ /* 0x000fea0003800000 */
.L_x_3280:
        /* <DEDUP_REMOVED lines=13> */
.L_x_3288:
        /* <DEDUP_REMOVED lines=8> */
.L_x_3287:
        /* <DEDUP_REMOVED lines=10> */
[----:B------:R-:W-:-:S13]  /*ac00*/  IMAD.MOV.U32 R3, RZ, RZ, RZ ;  /* 0x000000ffff037224 */ /* 0x000fda00078e00ff */
[----:B0-----:R-:W-:-:S05]  /*ac10*/  @!P0 FMUL R2, R2, 1.175494350822287508e-38 ;  /* 0x0080000002028820 */ /* 0x001fca0000400000 */
[----:B------:R0:W-:Y:S01]  /*ac20*/  STG.E.64 desc[UR36][R22.64], R2 ;  /* 0x0000000216007986 */ /* 0x0001e2000c101b24 */
[----:B------:R-:W-:Y:S05]  /*ac30*/  BRA `(.L_x_3284) ;  /* 0x0000000c00307947 */ /* 0x000fea0003800000 */
.L_x_3290:
        /* <DEDUP_REMOVED lines=9> */
.L_x_3289:
[----:B------:R0:W-:Y:S01]  /*acd0*/  STG.E.64 desc[UR36][R22.64], R4 ;  /* 0x0000000416007986 */ /* 0x0001e2000c101b24 */
[----:B------:R-:W-:Y:S05]  /*ace0*/  BRA `(.L_x_3284) ;  /* 0x0000000c00047947 */ /* 0x000fea0003800000 */
.L_x_3279:
        /* <DEDUP_REMOVED lines=12> */
.L_x_3293:
[----:B------:R-:W-:-:S05]  /*adb0*/  CS2R R6, SRZ ;  /* 0x0000000000067805 */ /* 0x000fca000001ff00 */
[----:B------:R0:W-:Y:S01]  /*adc0*/  STG.E.128 desc[UR36][R22.64], R4 ;  /* 0x0000000416007986 */ /* 0x0001e2000c101d24 */
[----:B------:R-:W-:Y:S05]  /*add0*/  BRA `(.L_x_3284) ;  /* 0x0000000800c87947 */ /* 0x000fea0003800000 */
.L_x_3292:
        /* <DEDUP_REMOVED lines=25> */
.L_x_3297:
[----:B------:R-:W-:Y:S05]  /*af70*/  BSYNC B0 ;  /* 0x0000000000007941 */ /* 0x000fea0003800000 */
.L_x_3296:
[----:B------:R-:W-:-:S05]  /*af80*/  LOP3.LUT R3, R0, R3, RZ, 0xfc, !PT ;  /* 0x0000000300037212 */ /* 0x000fca00078efcff */
[----:B------:R0:W-:Y:S01]  /*af90*/  STG.E.U8 desc[UR36][R22.64], R3 ;  /* 0x0000000316007986 */ /* 0x0001e2000c101124 */
[----:B------:R-:W-:Y:S05]  /*afa0*/  BRA `(.L_x_3284) ;  /* 0x0000000800547947 */ /* 0x000fea0003800000 */
.L_x_3295:
        /* <DEDUP_REMOVED lines=17> */
.L_x_3299:
[----:B------:R-:W-:Y:S01]  /*b0c0*/  IMAD.MOV.U32 R0, RZ, RZ, 0x7f ;  /* 0x0000007fff007424 */ /* 0x000fe200078e00ff */
[----:B------:R-:W-:-:S04]  /*b0d0*/  ISETP.GT.U32.AND P0, PT, R2, 0x7f800000, PT ;  /* 0x7f8000000200780c */ /* 0x000fc80003f04070 */
[----:B------:R-:W-:-:S09]  /*b0e0*/  SEL R0, R0, 0x7c, P0 ;  /* 0x0000007c00007807 */ /* 0x000fd20000000000 */
.L_x_3300:
[----:B------:R-:W-:Y:S05]  /*b0f0*/  BSYNC B0 ;  /* 0x0000000000007941 */ /* 0x000fea0003800000 */
.L_x_3298:
[----:B------:R-:W-:-:S04]  /*b100*/  LOP3.LUT R2, R3, 0x80000000, RZ, 0xc0, !PT ;  /* 0x8000000003027812 */ /* 0x000fc800078ec0ff */
[----:B------:R-:W-:-:S04]  /*b110*/  SHF.R.U32.HI R3, RZ, 0x18, R2 ;  /* 0x00000018ff037819 */ /* 0x000fc80000011602 */
[----:B------:R-:W-:-:S05]  /*b120*/  LOP3.LUT R3, R0, R3, RZ, 0xfc, !PT ;  /* 0x0000000300037212 */ /* 0x000fca00078efcff */
[----:B------:R0:W-:Y:S01]  /*b130*/  STG.E.U8 desc[UR36][R22.64], R3 ;  /* 0x0000000316007986 */ /* 0x0001e2000c101124 */
[----:B------:R-:W-:Y:S05]  /*b140*/  BRA `(.L_x_3284) ;  /* 0x0000000400ec7947 */ /* 0x000fea0003800000 */
.L_x_3294:
        /* <DEDUP_REMOVED lines=8> */
.L_x_3291:
        /* <DEDUP_REMOVED lines=11> */
.L_x_3303:
        /* <DEDUP_REMOVED lines=21> */
.L_x_3306:
[----:B------:R-:W-:-:S04]  /*b3d0*/  LOP3.LUT R2, R3, 0x80000000, RZ, 0xc0, !PT ;  /* 0x8000000003027812 */ /* 0x000fc800078ec0ff */
[----:B------:R-:W-:-:S04]  /*b3e0*/  SHF.R.U32.HI R3, RZ, 0x18, R2 ;  /* 0x00000018ff037819 */ /* 0x000fc80000011602 */
[----:B------:R-:W-:-:S04]  /*b3f0*/  LOP3.LUT R0, R0, R3, RZ, 0xfc, !PT ;  /* 0x0000000300007212 */ /* 0x000fc800078efcff */
[----:B------:R-:W-:-:S07]  /*b400*/  PRMT R11, R0, 0x7610, R11 ;  /* 0x00007610000b7816 */ /* 0x000fce000000000b */
.L_x_3305:
[----:B------:R-:W-:Y:S05]  /*b410*/  BSYNC B0 ;  /* 0x0000000000007941 */ /* 0x000fea0003800000 */
.L_x_3304:
[----:B------:R3:W-:Y:S01]  /*b420*/  STG.E.U8 desc[UR36][R22.64], R11 ;  /* 0x0000000b16007986 */ /* 0x0007e2000c101124 */
[----:B------:R-:W-:Y:S05]  /*b430*/  BRA `(.L_x_3284) ;  /* 0x0000000400307947 */ /* 0x000fea0003800000 */
.L_x_3302:
        /* <DEDUP_REMOVED lines=21> */
.L_x_3309:
[----:B------:R-:W-:-:S04]  /*b590*/  LOP3.LUT R2, R3, 0x80000000, RZ, 0xc0, !PT ;  /* 0x8000000003027812 */ /* 0x000fc800078ec0ff */
[----:B------:R-:W-:-:S04]  /*b5a0*/  SHF.R.U32.HI R3, RZ, 0x18, R2 ;  /* 0x00000018ff037819 */ /* 0x000fc80000011602 */
[----:B------:R-:W-:-:S04]  /*b5b0*/  LOP3.LUT R0, R0, R3, RZ, 0xfc, !PT ;  /* 0x0000000300007212 */ /* 0x000fc800078efcff */
[----:B------:R-:W-:-:S07]  /*b5c0*/  PRMT R11, R0, 0x7610, R11 ;  /* 0x00007610000b7816 */ /* 0x000fce000000000b */
.L_x_3308:
[----:B------:R-:W-:Y:S05]  /*b5d0*/  BSYNC B0 ;  /* 0x0000000000007941 */ /* 0x000fea0003800000 */
.L_x_3307:
[----:B------:R0:W-:Y:S01]  /*b5e0*/  STG.E.U8 desc[UR36][R22.64], R11 ;  /* 0x0000000b16007986 */ /* 0x0001e2000c101124 */
[----:B------:R-:W-:Y:S05]  /*b5f0*/  BRA `(.L_x_3284) ;  /* 0x0000000000c07947 */ /* 0x000fea0003800000 */
.L_x_3301:
        /* <DEDUP_REMOVED lines=18> */
[----:B------:R-:W-:Y:S02]  /*b720*/  @P2 ISETP.EQ.U32.AND P1, PT, R0, 0x1, P0 ;  /* 0x000000010000280c */ /* 0x000fe40000722070 */
[----:B------:R-:W-:Y:S02]  /*b730*/  PLOP3.LUT P0, PT, PT, PT, PT, 0x80, 0x0 ;  /* 0x000000000000781c */ /* 0x000fe40003f0f070 */
[----:B------:R-:W-:Y:S02]  /*b740*/  @P2 PLOP3.LUT P0, PT, P1, PT, PT, 0x80, 0x0 ;  /* 0x000000000000281c */ /* 0x000fe40000f0f070 */
[----:B------:R-:W-:-:S11]  /*b750*/  @P2 IADD3 R0, R2, 0x1, RZ ;  /* 0x0000000102002810 */ /* 0x000fd60007ffe0ff */
[----:B------:R-:W-:-:S04]  /*b760*/  @!P0 IMAD.MOV R0, RZ, RZ, R2 ;  /* 0x000000ffff008224 */ /* 0x000fc800078e0202 */
[----:B------:R-:W-:-:S05]  /*b770*/  @P2 IMAD.MOV.U32 R3, RZ, RZ, R0 ;  /* 0x000000ffff032224 */ /* 0x000fca00078e0000 */
[----:B------:R2:W-:Y:S01]  /*b780*/  STG.E.U8 desc[UR36][R22.64], R3 ;  /* 0x0000000316007986 */ /* 0x0005e2000c101124 */
[----:B------:R-:W-:Y:S05]  /*b790*/  BRA `(.L_x_3284) ;  /* 0x0000000000587947 */ /* 0x000fea0003800000 */
.L_x_3283:
[----:B------:R-:W-:Y:S01]  /*b7a0*/  MOV R0, 0x0 ;  /* 0x0000000000007802 */ /* 0x000fe20000000f00 */
[----:B------:R-:W-:Y:S01]  /*b7b0*/  ULDC.64 UR4, c[0x4][0x128] ;  /* 0x01004a0000047ab9 */ /* 0x000fe20000000a00 */
[----:B------:R-:W-:Y:S01]  /*b7c0*/  ULDC.64 UR6, c[0x4][0x10] ;  /* 0x0100040000067ab9 */ /* 0x000fe20000000a00 */
[----:B------:R-:W-:Y:S01]  /*b7d0*/  IMAD.U32 R4, RZ, RZ, UR4 ;  /* 0x00000004ff047e24 */ /* 0x000fe2000f8e00ff */
[----:B------:R0:W1:Y:S01]  /*b7e0*/  LDC.64 R2, c[0x4][R0] ;  /* 0x0100000000027b82 */ /* 0x0000620000000a00 */
[----:B------:R-:W-:Y:S01]  /*b7f0*/  IMAD.U32 R5, RZ, RZ, UR5 ;  /* 0x00000005ff057e24 */ /* 0x000fe2000f8e00ff */
[----:B------:R-:W-:Y:S01]  /*b800*/  ULDC.64 UR4, c[0x4][0x130] ;  /* 0x01004c0000047ab9 */ /* 0x000fe20000000a00 */
[----:B------:R-:W-:Y:S01]  /*b810*/  HFMA2.MMA R8, -RZ, RZ, 0, 6.020069122314453125e-06 ;  /* 0x00000065ff087435 */ /* 0x000fe200000001ff */
        /* <DEDUP_REMOVED lines=8> */
.L_x_3312:
[----:B------:R-:W-:Y:S05]  /*b8a0*/  BRA `(.L_x_3284) ;  /* 0x0000000000147947 */ /* 0x000fea0003800000 */
.L_x_3311:
[----:B------:R-:W0:Y:S02]  /*b8b0*/  F2I.U64.F64.TRUNC R4, R4 ;  /* 0x0000000400047311 */ /* 0x000e24000030d800 */
[----:B0-----:R1:W-:Y:S01]  /*b8c0*/  STG.E.64 desc[UR36][R22.64], R4 ;  /* 0x0000000416007986 */ /* 0x0013e2000c101b24 */
[----:B------:R-:W-:Y:S05]  /*b8d0*/  BRA `(.L_x_3284) ;  /* 0x0000000000087947 */ /* 0x000fea0003800000 */
.L_x_3310:
[----:B------:R-:W0:Y:S02]  /*b8e0*/  F2I.U32.F64.TRUNC R5, R4 ;  /* 0x0000000400057311 */ /* 0x000e24000030d000 */
[----:B0-----:R0:W-:Y:S02]  /*b8f0*/  STG.E desc[UR36][R22.64], R5 ;  /* 0x0000000516007986 */ /* 0x0011e4000c101924 */
.L_x_3284:
[----:B------:R-:W-:-:S07]  /*b900*/  VIADD R17, R17, 0x80 ;  /* 0x0000008011117836 */ /* 0x000fce0000000000 */
.L_x_3197:
[----:B------:R-:W-:Y:S05]  /*b910*/  BSYNC B6 ;  /* 0x0000000000067941 */ /* 0x000fea0003800000 */
.L_x_3196:
        /* <DEDUP_REMOVED lines=358> */
.L_x_3315:
        /* <DEDUP_REMOVED lines=21> */
.L_x_3319:
[----:B------:R-:W2:Y:S02]  /*d0d0*/  LDG.E.U8 R2, desc[UR36][R2.64] ;  /* 0x0000002402027981 */ /* 0x000ea4000c1e1100 */
[----:B--2---:R0:W1:Y:S01]  /*d0e0*/  I2F.F64.U16 R18, R2 ;  /* 0x0000000200127312 */ /* 0x0040620000101800 */
[----:B------:R-:W-:Y:S05]  /*d0f0*/  BRA `(.L_x_3321) ;  /* 0x0000000c00707947 */ /* 0x000fea0003800000 */
.L_x_3318:
        /* <DEDUP_REMOVED lines=9> */
.L_x_3323:
[----:B------:R-:W2:Y:S02]  /*d190*/  LDG.E R2, desc[UR36][R2.64] ;  /* 0x0000002402027981 */ /* 0x000ea4000c1e1900 */
[----:B--2---:R0:W1:Y:S01]  /*d1a0*/  I2F.F64 R18, R2 ;  /* 0x0000000200127312 */ /* 0x0040620000201c00 */
[----:B------:R-:W-:Y:S05]  /*d1b0*/  BRA `(.L_x_3321) ;  /* 0x0000000c00407947 */ /* 0x000fea0003800000 */
.L_x_3322:
[----:B------:R-:W2:Y:S02]  /*d1c0*/  LDG.E.U16 R2, desc[UR36][R2.64] ;  /* 0x0000002402027981 */ /* 0x000ea4000c1e1500 */
[----:B--2---:R0:W1:Y:S01]  /*d1d0*/  I2F.F64.S16 R18, R2 ;  /* 0x0000000200127312 */ /* 0x0040620000101c00 */
[----:B------:R-:W-:Y:S05]  /*d1e0*/  BRA `(.L_x_3321) ;  /* 0x0000000c00347947 */ /* 0x000fea0003800000 */
.L_x_3317:
        /* <DEDUP_REMOVED lines=8> */
[----:B------:R-:W2:Y:S01]  /*d270*/  F2F.F64.F32 R18, R18 ;  /* 0x0000001200127310 */ /* 0x000ea20000201800 */
[----:B------:R-:W-:Y:S05]  /*d280*/  BRA `(.L_x_3321) ;  /* 0x0000000c000c7947 */ /* 0x000fea0003800000 */
.L_x_3325:
[----:B------:R-:W2:Y:S02]  /*d290*/  LDG.E.U16 R0, desc[UR36][R2.64] ;  /* 0x0000002402007981 */ /* 0x000ea4000c1e1500 */
[----:B--2---:R-:W-:-:S05]  /*d2a0*/  HADD2.F32 R0, -RZ, R0.H0_H0 ;  /* 0x20000000ff007230 */ /* 0x004fca0000004100 */
[----:B------:R-:W-:-:S04]  /*d2b0*/  FMUL.FTZ R0, R0, 1 ;  /* 0x3f80000000007820 */ /* 0x000fc80000410000 */
[----:B------:R0:W1:Y:S01]  /*d2c0*/  F2F.F64.F32 R18, R0 ;  /* 0x0000000000127310 */ /* 0x0000620000201800 */
[----:B------:R-:W-:Y:S05]  /*d2d0*/  BRA `(.L_x_3321) ;  /* 0x0000000800f87947 */ /* 0x000fea0003800000 */
.L_x_3324:
        /* <DEDUP_REMOVED lines=10> */
.L_x_3327:
[----:B------:R-:W2:Y:S02]  /*d380*/  LDG.E.U16 R2, desc[UR36][R2.64] ;  /* 0x0000002402027981 */ /* 0x000ea4000c1e1500 */
[----:B--2---:R-:W-:-:S05]  /*d390*/  HADD2.F32 R0, -RZ, R2.H0_H0 ;  /* 0x20000002ff007230 */ /* 0x004fca0000004100 */
[----:B------:R-:W-:-:S04]  /*d3a0*/  FMUL.FTZ R0, R0, 1 ;  /* 0x3f80000000007820 */ /* 0x000fc80000410000 */
[----:B------:R3:W4:Y:S01]  /*d3b0*/  F2F.F64.F32 R18, R0 ;  /* 0x0000000000127310 */ /* 0x0007220000201800 */
[----:B------:R-:W-:Y:S05]  /*d3c0*/  BRA `(.L_x_3321) ;  /* 0x0000000800bc7947 */ /* 0x000fea0003800000 */
.L_x_3326:
[----:B------:R0:W5:Y:S01]  /*d3d0*/  LDG.E.64 R18, desc[UR36][R2.64] ;  /* 0x0000002402127981 */ /* 0x000162000c1e1b00 */
[----:B------:R-:W-:Y:S05]  /*d3e0*/  BRA `(.L_x_3321) ;  /* 0x0000000800b47947 */ /* 0x000fea0003800000 */
.L_x_3316:
        /* <DEDUP_REMOVED lines=13> */
.L_x_3330:
[----:B------:R0:W5:Y:S01]  /*d4c0*/  LDG.E.64 R18, desc[UR36][R2.64] ;  /* 0x0000002402127981 */ /* 0x000162000c1e1b00 */
[----:B------:R-:W-:Y:S05]  /*d4d0*/  BRA `(.L_x_3321) ;  /* 0x0000000800787947 */ /* 0x000fea0003800000 */
.L_x_3329:
        /* <DEDUP_REMOVED lines=28> */
.L_x_3332:
        /* <DEDUP_REMOVED lines=15> */
.L_x_3331:
[----:B------:R-:W2:Y:S02]  /*d790*/  LDG.E.U16 R0, desc[UR36][R2.64] ;  /* 0x0000002402007981 */ /* 0x000ea4000c1e1500 */
[----:B--2---:R-:W-:-:S04]  /*d7a0*/  IMAD.U32 R0, R0, 0x10000, RZ ;  /* 0x0001000000007824 */ /* 0x004fc800078e00ff */
[----:B------:R-:W-:-:S04]  /*d7b0*/  FMUL.FTZ R0, R0, 1 ;  /* 0x3f80000000007820 */ /* 0x000fc80000410000 */
[----:B------:R0:W1:Y:S01]  /*d7c0*/  F2F.F64.F32 R18, R0 ;  /* 0x0000000000127310 */ /* 0x0000620000201800 */
[----:B------:R-:W-:Y:S05]  /*d7d0*/  BRA `(.L_x_3321) ;  /* 0x0000000400b87947 */ /* 0x000fea0003800000 */
.L_x_3328:
        /* <DEDUP_REMOVED lines=11> */
.L_x_3335:
        /* <DEDUP_REMOVED lines=21> */
.L_x_3339:
[----:B------:R-:W-:Y:S05]  /*d9e0*/  BSYNC B1 ;  /* 0x0000000000017941 */ /* 0x000fea0003800000 */
.L_x_3338:
[----:B------:R-:W-:Y:S01]  /*d9f0*/  LEA R3, R0, 0x3b800000, 0x17 ;  /* 0x3b80000000037811 */ /* 0x000fe200078eb8ff */
[----:B------:R-:W-:-:S05]  /*da00*/  IMAD.SHL.U32 R0, R2, 0x100000, RZ ;  /* 0x0010000002007824 */ /* 0x000fca00078e00ff */
[----:B------:R-:W-:-:S07]  /*da10*/  LOP3.LUT R0, R3, R0, R4, 0xfe, !PT ;  /* 0x0000000003007212 */ /* 0x000fce00078efe04 */
.L_x_3337:
[----:B------:R-:W-:Y:S05]  /*da20*/  BSYNC B0 ;  /* 0x0000000000007941 */ /* 0x000fea0003800000 */
.L_x_3336:
[----:B------:R-:W-:-:S04]  /*da30*/  FMUL.FTZ R0, R0, 1 ;  /* 0x3f80000000007820 */ /* 0x000fc80000410000 */
[----:B------:R0:W1:Y:S01]  /*da40*/  F2F.F64.F32 R18, R0 ;  /* 0x0000000000127310 */ /* 0x0000620000201800 */
[----:B------:R-:W-:Y:S05]  /*da50*/  BRA `(.L_x_3321) ;  /* 0x0000000400187947 */ /* 0x000fea0003800000 */
.L_x_3334:
        /* <DEDUP_REMOVED lines=21> */
.L_x_3343:
[----:B------:R-:W-:Y:S05]  /*dbb0*/  BSYNC B1 ;  /* 0x0000000000017941 */ /* 0x000fea0003800000 */
.L_x_3342:
[----:B------:R-:W-:Y:S01]  /*dbc0*/  LEA R3, R0, 0x37800000, 0x17 ;  /* 0x3780000000037811 */ /* 0x000fe200078eb8ff */
[----:B------:R-:W-:-:S05]  /*dbd0*/  IMAD.SHL.U32 R0, R2, 0x200000, RZ ;  /* 0x0020000002007824 */ /* 0x000fca00078e00ff */
[----:B------:R-:W-:-:S07]  /*dbe0*/  LOP3.LUT R0, R3, R0, R4, 0xfe, !PT ;  /* 0x0000000003007212 */ /* 0x000fce00078efe04 */
.L_x_3341:
[----:B------:R-:W-:Y:S05]  /*dbf0*/  BSYNC B0 ;  /* 0x0000000000007941 */ /* 0x000fea0003800000 */
.L_x_3340:
[----:B------:R-:W-:-:S04]  /*dc00*/  FMUL.FTZ R0, R0, 1 ;  /* 0x3f80000000007820 */ /* 0x000fc80000410000 */
[----:B------:R0:W1:Y:S01]  /*dc10*/  F2F.F64.F32 R18, R0 ;  /* 0x0000000000127310 */ /* 0x0000620000201800 */
[----:B------:R-:W-:Y:S05]  /*dc20*/  BRA `(.L_x_3321) ;  /* 0x0000000000a47947 */ /* 0x000fea0003800000 */
.L_x_3333:
        /* <DEDUP_REMOVED lines=14> */
.L_x_3347:
[----:B------:R-:W-:Y:S05]  /*dd10*/  BSYNC B0 ;  /* 0x0000000000007941 */ /* 0x000fea0003800000 */
.L_x_3346:
[----:B------:R-:W-:-:S04]  /*dd20*/  FMUL.FTZ R0, R0, 1 ;  /* 0x3f80000000007820 */ /* 0x000fc80000410000 */
[----:B------:R0:W1:Y:S01]  /*dd30*/  F2F.F64.F32 R18, R0 ;  /* 0x0000000000127310 */ /* 0x0000620000201800 */
[----:B------:R-:W-:Y:S05]  /*dd40*/  BRA `(.L_x_3321) ;  /* 0x00000000005c7947 */ /* 0x000fea0003800000 */
.L_x_3320:
        /* <DEDUP_REMOVED lines=16> */
.L_x_3348:
[----:B------:R-:W-:Y:S01]  /*de50*/  CS2R R18, SRZ ;  /* 0x0000000000127805 */ /* 0x000fe2000001ff00 */
[----:B------:R-:W-:Y:S06]  /*de60*/  BRA `(.L_x_3321) ;  /* 0x0000000000147947 */ /* 0x000fec0003800000 */
.L_x_3345:
[----:B------:R-:W2:Y:S02]  /*de70*/  LDG.E.64 R18, desc[UR36][R2.64] ;  /* 0x0000002402127981 */ /* 0x000ea4000c1e1b00 */
[----:B--2---:R-:W0:Y:S01]  /*de80*/  I2F.F64.U64 R18, R18 ;  /* 0x0000001200127312 */ /* 0x004e220000301800 */
[----:B------:R-:W-:Y:S05]  /*de90*/  BRA `(.L_x_3321) ;  /* 0x0000000000087947 */ /* 0x000fea0003800000 */
.L_x_3344:
[----:B------:R-:W2:Y:S02]  /*dea0*/  LDG.E R2, desc[UR36][R2.64] ;  /* 0x0000002402027981 */ /* 0x000ea4000c1e1900 */
[----:B--2---:R0:W1:Y:S02]  /*deb0*/  I2F.F64.U32 R18, R2 ;  /* 0x0000000200127312 */ /* 0x0040640000201800 */
.L_x_3321:
[----:B0-----:R-:W3:Y:S01]  /*dec0*/  LDC.U8 R4, c[0x0][0x493] ;  /* 0x000124c0ff047b82 */ /* 0x001ee20000000000 */
[----:B------:R-:W-:Y:S02]  /*ded0*/  ULDC.64 UR4, c[0x0][0x488] ;  /* 0x0001220000047ab9 */ /* 0x000fe40000000a00 */
[----:B------:R-:W-:-:S05]  /*dee0*/  IADD3 R2, P0, R16, UR4, RZ ;  /* 0x0000000410027c10 */ /* 0x000fca000ff1e0ff */
        /* <DEDUP_REMOVED lines=13> */
[----:B---3--:R0:W3:Y:S01]  /*dfc0*/  I2F.F64.S16 R20, R2 ;  /* 0x0000000200147312 */ /* 0x0080e20000101c00 */
[----:B------:R-:W-:Y:S05]  /*dfd0*/  BRA `(.L_x_3354) ;  /* 0x0000000c007c7947 */ /* 0x000fea0003800000 */
.L_x_3352:
[----:B------:R-:W3:Y:S02]  /*dfe0*/  LDG.E.U8 R2, desc[UR36][R2.64] ;  /* 0x0000002402027981 */ /* 0x000ee4000c1e1100 */
[----:B---3--:R0:W3:Y:S01]  /*dff0*/  I2F.F64.U16 R20, R2 ;  /* 0x0000000200147312 */ /* 0x0080e20000101800 */
[----:B------:R-:W-:Y:S05]  /*e000*/  BRA `(.L_x_3354) ;  /* 0x0000000c00707947 */ /* 0x000fea0003800000 */
.L_x_3351:
[----:B------:R-:W-:-:S13]  /*e010*/  ISETP.NE.AND P0, PT, R0, 0x2, PT ;  /* 0x000000020000780c */ /* 0x000fda0003f05270 */
[----:B------:R-:W-:Y:S05]  /*e020*/  @!P0 BRA `(.L_x_3355) ;  /* 0x0000000000288947 */ /* 0x000fea0003800000 */
[----:B------:R-:W-:-:S13]  /*e030*/  ISETP.NE.AND P0, PT, R0, 0x3, PT ;  /* 0x000000030000780c */ /* 0x000fda0003f05270 */
[----:B------:R-:W-:Y:S05]  /*e040*/  @!P0 BRA `(.L_x_3356) ;  /* 0x0000000000148947 */ /* 0x000fea0003800000 */
[----:B------:R-:W-:-:S13]  /*e050*/  ISETP.NE.AND P0, PT, R0, 0x4, PT ;  /* 0x000000040000780c */ /* 0x000fda0003f05270 */
[----:B------:R-:W-:Y:S05]  /*e060*/  @P0 BRA `(.L_x_3353) ;  /* 0x0000000800fc0947 */ /* 0x000fea0003800000 */
[----:B------:R-:W3:Y:S02]  /*e070*/  LDG.E.64 R20, desc[UR36][R2.64] ;  /* 0x0000002402147981 */ /* 0x000ee4000c1e1b00 */
[----:B---3--:R-:W0:Y:S01]  /*e080*/  I2F.F64.S64 R20, R20 ;  /* 0x0000001400147312 */ /* 0x008e220000301c00 */
[----:B------:R-:W-:Y:S05]  /*e090*/  BRA `(.L_x_3354) ;  /* 0x0000000c004c7947 */ /* 0x000fea0003800000 */
.L_x_3356:
[----:B------:R-:W3:Y:S02]  /*e0a0*/  LDG.E R2, desc[UR36][R2.64] ;  /* 0x0000002402027981 */ /* 0x000ee4000c1e1900 */
[----:B---3--:R0:W3:Y:S01]  /*e0b0*/  I2F.F64 R20, R2 ;  /* 0x0000000200147312 */ /* 0x0080e20000201c00 */
[----:B------:R-:W-:Y:S05]  /*e0c0*/  BRA `(.L_x_3354) ;  /* 0x0000000c00407947 */ /* 0x000fea0003800000 */
.L_x_3355:
[----:B------:R-:W3:Y:S02]  /*e0d0*/  LDG.E.U16 R2, desc[UR36][R2.64] ;  /* 0x0000002402027981 */ /* 0x000ee4000c1e1500 */
[----:B---3--:R0:W3:Y:S01]  /*e0e0*/  I2F.F64.S16 R20, R2 ;  /* 0x0000000200147312 */ /* 0x0080e20000101c00 */
[----:B------:R-:W-:Y:S05]  /*e0f0*/  BRA `(.L_x_3354) ;  /* 0x0000000c00347947 */ /* 0x000fea0003800000 */
.L_x_3350:
[----:B------:R-:W-:-:S13]  /*e100*/  ISETP.GT.AND P0, PT, R0, 0x6, PT ;  /* 0x000000060000780c */ /* 0x000fda0003f04270 */
[----:B------:R-:W-:Y:S05]  /*e110*/  @P0 BRA `(.L_x_3357) ;  /* 0x0000000000340947 */ /* 0x000fea0003800000 */
        /* <DEDUP_REMOVED lines=8> */
.L_x_3358:
[----:B------:R-:W3:Y:S02]  /*e1a0*/  LDG.E.U16 R0, desc[UR36][R2.64] ;  /* 0x0000002402007981 */ /* 0x000ee4000c1e1500 */
[----:B---3--:R-:W-:-:S05]  /*e1b0*/  HADD2.F32 R0, -RZ, R0.H0_H0 ;  /* 0x20000000ff007230 */ /* 0x008fca0000004100 */
[----:B------:R-:W-:-:S04]  /*e1c0*/  FMUL.FTZ R0, R0, 1 ;  /* 0x3f80000000007820 */ /* 0x000fc80000410000 */
[----:B------:R0:W3:Y:S01]  /*e1d0*/  F2F.F64.F32 R20, R0 ;  /* 0x0000000000147310 */ /* 0x0000e20000201800 */
[----:B------:R-:W-:Y:S05]  /*e1e0*/  BRA `(.L_x_3354) ;  /* 0x0000000800f87947 */ /* 0x000fea0003800000 */
.L_x_3357:
        /* <DEDUP_REMOVED lines=10> */
.L_x_3360:
[----:B------:R-:W3:Y:S02]  /*e290*/  LDG.E.U16 R2, desc[UR36][R2.64] ;  /* 0x0000002402027981 */ /* 0x000ee4000c1e1500 */
[----:B---3--:R-:W-:-:S05]  /*e2a0*/  HADD2.F32 R0, -RZ, R2.H0_H0 ;  /* 0x20000002ff007230 */ /* 0x008fca0000004100 */
[----:B------:R-:W-:-:S04]  /*e2b0*/  FMUL.FTZ R0, R0, 1 ;  /* 0x3f80000000007820 */ /* 0x000fc80000410000 */
[----:B------:R0:W3:Y:S01]  /*e2c0*/  F2F.F64.F32 R20, R0 ;  /* 0x0000000000147310 */ /* 0x0000e20000201800 */
[----:B------:R-:W-:Y:S05]  /*e2d0*/  BRA `(.L_x_3354) ;  /* 0x0000000800bc7947 */ /* 0x000fea0003800000 */
.L_x_3359:
[----:B------:R0:W5:Y:S01]  /*e2e0*/  LDG.E.64 R20, desc[UR36][R2.64] ;  /* 0x0000002402147981 */ /* 0x000162000c1e1b00 */
[----:B------:R-:W-:Y:S05]  /*e2f0*/  BRA `(.L_x_3354) ;  /* 0x0000000800b47947 */ /* 0x000fea0003800000 */
.L_x_3349:
        /* <DEDUP_REMOVED lines=8> */
[----:B------:R-:W3:Y:S01]  /*e380*/  LDG.E.U8 R2, desc[UR36][R2.64] ;  /* 0x0000002402027981 */ /* 0x000ee2000c1e1100 */
[----:B------:R-:W-:Y:S01]  /*e390*/  IMAD.MOV.U32 R20, RZ, RZ, RZ ;  /* 0x000000ffff147224 */ /* 0x000fe200078e00ff */
[----:B---3--:R-:W-:-:S04]  /*e3a0*/  ISETP.NE.AND P0, PT, R2, RZ, PT ;  /* 0x000000ff0200720c */ /* 0x008fc80003f05270 */
[----:B------:R-:W-:Y:S01]  /*e3b0*/  FSEL R21, RZ, 1.875, !P0 ;  /* 0x3ff00000ff157808 */ /* 0x000fe20004000000 */
[----:B------:R-:W-:Y:S08]  /*e3c0*/  BRA `(.L_x_3354) ;  /* 0x0000000800807947 */ /* 0x000ff00003800000 */
.L_x_3363:
[----:B------:R0:W5:Y:S01]  /*e3d0*/  LDG.E.64 R20, desc[UR36][R2.64] ;  /* 0x0000002402147981 */ /* 0x000162000c1e1b00 */
[----:B------:R-:W-:Y:S05]  /*e3e0*/  BRA `(.L_x_3354) ;  /* 0x0000000800787947 */ /* 0x000fea0003800000 */
.L_x_3362:
[----:B------:R-:W-:-:S13]  /*e3f0*/  ISETP.NE.AND P0, PT, R0, 0xf, PT ;  /* 0x0000000f0000780c */ /* 0x000fda0003f05270 */
[----:B------:R-:W-:Y:S05]  /*e400*/  @!P0 BRA `(.L_x_3364) ;  /* 0x0000000000a48947 */ /* 0x000fea0003800000 */
[----:B------:R-:W-:-:S13]  /*e410*/  ISETP.NE.AND P0, PT, R0, 0x17, PT ;  /* 0x000000170000780c */ /* 0x000fda0003f05270 */
[----:B------:R-:W-:Y:S05]  /*e420*/  @!P0 BRA `(.L_x_3365) ;  /* 0x0000000000608947 */ /* 0x000fea0003800000 */
[----:B------:R-:W-:-:S13]  /*e430*/  ISETP.NE.AND P0, PT, R0, 0x18, PT ;  /* 0x000000180000780c */ /* 0x000fda0003f05270 */
[----:B------:R-:W-:Y:S05]  /*e440*/  @P0 BRA `(.L_x_3353) ;  /* 0x0000000800040947 */ /* 0x000fea0003800000 */
[----:B------:R-:W3:Y:S01]  /*e450*/  LDG.E.U8 R0, desc[UR36][R2.64] ;  /* 0x0000002402007981 */ /* 0x000ee2000c1e1100 */
[----:B------:R-:W-:Y:S02]  /*e460*/  IMAD.MOV.U32 R8, RZ, RZ, -0x800000 ;  /* 0xff800000ff087424 */ /* 0x000fe400078e00ff */
[----:B---3--:R-:W-:-:S05]  /*e470*/  IMAD.SHL.U32 R0, R0, 0x1000000, RZ ;  /* 0x0100000000007824 */ /* 0x008fca00078e00ff */
        /* <DEDUP_REMOVED lines=17> */
[----:B------:R0:W3:Y:S01]  /*e590*/  F2F.F64.F32 R20, R5 ;  /* 0x0000000500147310 */ /* 0x0000e20000201800 */
[----:B------:R-:W-:Y:S05]  /*e5a0*/  BRA `(.L_x_3354) ;  /* 0x0000000800087947 */ /* 0x000fea0003800000 */
.L_x_3365:
[----:B------:R-:W3:Y:S02]  /*e5b0*/  LDG.E.U8 R2, desc[UR36][R2.64] ;  /* 0x0000002402027981 */ /* 0x000ee4000c1e1100 */
[C---:B---3--:R-:W-:Y:S01]  /*e5c0*/  SHF.L.U32 R0, R2.reuse, 0x19, RZ ;  /* 0x0000001902007819 */ /* 0x048fe200000006ff */
        /* <DEDUP_REMOVED lines=11> */
[----:B------:R0:W3:Y:S01]  /*e680*/  F2F.F64.F32 R20, R4 ;  /* 0x0000000400147310 */ /* 0x0000e20000201800 */
[----:B------:R-:W-:Y:S05]  /*e690*/  BRA `(.L_x_3354) ;  /* 0x0000000400cc7947 */ /* 0x000fea0003800000 */
.L_x_3364:
[----:B------:R-:W3:Y:S02]  /*e6a0*/  LDG.E.U16 R0, desc[UR36][R2.64] ;  /* 0x0000002402007981 */ /* 0x000ee4000c1e1500 */
[----:B---3--:R-:W-:-:S04]  /*e6b0*/  IMAD.U32 R0, R0, 0x10000, RZ ;  /* 0x0001000000007824 */ /* 0x008fc800078e00ff */
[----:B------:R-:W-:-:S04]  /*e6c0*/  FMUL.FTZ R0, R0, 1 ;  /* 0x3f80000000007820 */ /* 0x000fc80000410000 */
[----:B------:R0:W3:Y:S01]  /*e6d0*/  F2F.F64.F32 R20, R0 ;  /* 0x0000000000147310 */ /* 0x0000e20000201800 */
[----:B------:R-:W-:Y:S05]  /*e6e0*/  BRA `(.L_x_3354) ;  /* 0x0000000400b87947 */ /* 0x000fea0003800000 */
.L_x_3361:
        /* <DEDUP_REMOVED lines=9> */
[----:B---3--:R0:W3:Y:S01]  /*e780*/  I2F.F64.U16 R20, R2 ;  /* 0x0000000200147312 */ /* 0x0080e20000101800 */
[----:B------:R-:W-:Y:S05]  /*e790*/  BRA `(.L_x_3354) ;  /* 0x00000004008c7947 */ /* 0x000fea0003800000 */
.L_x_3368:
[----:B------:R-:W3:Y:S01]  /*e7a0*/  LDG.E.U8 R2, desc[UR36][R2.64] ;  /* 0x0000002402027981 */ /* 0x000ee2000c1e1100 */
[----:B------:R-:W-:Y:S01]  /*e7b0*/  BSSY B0, `(.L_x_3369) ;  /* 0x0000018000007945 */ /* 0x000fe20003800000 */
[----:B------:R-:W-:Y:S01]  /*e7c0*/  IMAD.MOV.U32 R0, RZ, RZ, RZ ;  /* 0x000000ffff007224 */ /* 0x000fe200078e00ff */
[----:B---3--:R-:W-:-:S13]  /*e7d0*/  ISETP.NE.AND P0, PT, R2, RZ, PT ;  /* 0x000000ff0200720c */ /* 0x008fda0003f05270 */
        /* <DEDUP_REMOVED lines=17> */
.L_x_3372:
[----:B------:R-:W-:Y:S05]  /*e8f0*/  BSYNC B1 ;  /* 0x0000000000017941 */ /* 0x000fea0003800000 */
.L_x_3371:
[----:B------:R-:W-:Y:S02]  /*e900*/  LEA R3, R0, 0x3b800000, 0x17 ;  /* 0x3b80000000037811 */ /* 0x000fe400078eb8ff */
[----:B------:R-:W-:-:S04]  /*e910*/  SHF.L.U32 R0, R2, 0x14, RZ ;  /* 0x0000001402007819 */ /* 0x000fc800000006ff */
[----:B------:R-:W-:-:S07]  /*e920*/  LOP3.LUT R0, R3, R0, R4, 0xfe, !PT ;  /* 0x0000000003007212 */ /* 0x000fce00078efe04 */
.L_x_3370:
[----:B------:R-:W-:Y:S05]  /*e930*/  BSYNC B0 ;  /* 0x0000000000007941 */ /* 0x000fea0003800000 */
.L_x_3369:
[----:B------:R-:W-:-:S04]  /*e940*/  FMUL.FTZ R0, R0, 1 ;  /* 0x3f80000000007820 */ /* 0x000fc80000410000 */
[----:B------:R0:W3:Y:S01]  /*e950*/  F2F.F64.F32 R20, R0 ;  /* 0x0000000000147310 */ /* 0x0000e20000201800 */
[----:B------:R-:W-:Y:S05]  /*e960*/  BRA `(.L_x_3354) ;  /* 0x0000000400187947 */ /* 0x000fea0003800000 */
.L_x_3367:
        /* <DEDUP_REMOVED lines=21> */
.L_x_3376:
[----:B------:R-:W-:Y:S05]  /*eac0*/  BSYNC B1 ;  /* 0x0000000000017941 */ /* 0x000fea0003800000 */
.L_x_3375:
[----:B------:R-:W-:Y:S01]  /*ead0*/  LEA R3, R0, 0x37800000, 0x17 ;  /* 0x3780000000037811 */ /* 0x000fe200078eb8ff */
[----:B------:R-:W-:-:S05]  /*eae0*/  IMAD.SHL.U32 R0, R2, 0x200000, RZ ;  /* 0x0020000002007824 */ /* 0x000fca00078e00ff */
[----:B------:R-:W-:-:S07]  /*eaf0*/  LOP3.LUT R0, R3, R0, R4, 0xfe, !PT ;  /* 0x0000000003007212 */ /* 0x000fce00078efe04 */
.L_x_3374:
[----:B------:R-:W-:Y:S05]  /*eb00*/  BSYNC B0 ;  /* 0x0000000000007941 */ /* 0x000fea0003800000 */
.L_x_3373:
[----:B------:R-:W-:-:S04]  /*eb10*/  FMUL.FTZ R0, R0, 1 ;  /* 0x3f80000000007820 */ /* 0x000fc80000410000 */
[----:B------:R0:W3:Y:S01]  /*eb20*/  F2F.F64.F32 R20, R0 ;  /* 0x0000000000147310 */ /* 0x0000e20000201800 */
[----:B------:R-:W-:Y:S05]  /*eb30*/  BRA `(.L_x_3354) ;  /* 0x0000000000a47947 */ /* 0x000fea0003800000 */
.L_x_3366:
[----:B------:R-:W-:-:S13]  /*eb40*/  ISETP.NE.AND P0, PT, R0, 0x1c, PT ;  /* 0x0000001c0000780c */ /* 0x000fda0003f05270 */
[----:B------:R-:W-:Y:S05]  /*eb50*/  @!P0 BRA `(.L_x_3377) ;  /* 0x0000000000948947 */ /* 0x000fea0003800000 */
[----:B------:R-:W-:-:S13]  /*eb60*/  ISETP.NE.AND P0, PT, R0, 0x1d, PT ;  /* 0x0000001d0000780c */ /* 0x000fda0003f05270 */
[----:B------:R-:W-:Y:S05]  /*eb70*/  @!P0 BRA `(.L_x_3378) ;  /* 0x0000000000808947 */ /* 0x000fea0003800000 */
[----:B------:R-:W-:-:S13]  /*eb80*/  ISETP.NE.AND P0, PT, R0, 0x2c, PT ;  /* 0x0000002c0000780c */ /* 0x000fda0003f05270 */
[----:B------:R-:W-:Y:S05]  /*eb90*/  @P0 BRA `(.L_x_3353) ;  /* 0x0000000000300947 */ /* 0x000fea0003800000 */
[----:B------:R-:W3:Y:S01]  /*eba0*/  LDG.E.U8 R2, desc[UR36][R2.64] ;  /* 0x0000002402027981 */ /* 0x000ee2000c1e1100 */
[----:B------:R-:W-:Y:S01]  /*ebb0*/  BSSY B0, `(.L_x_3379) ;  /* 0x0000007000007945 */ /* 0x000fe20003800000 */
[----:B------:R-:W-:Y:S01]  /*ebc0*/  IMAD.MOV.U32 R0, RZ, RZ, 0x400000 ;  /* 0x00400000ff007424 */ /* 0x000fe200078e00ff */
[----:B---3--:R-:W-:-:S13]  /*ebd0*/  ISETP.NE.AND P0, PT, R2, RZ, PT ;  /* 0x000000ff0200720c */ /* 0x008fda0003f05270 */
[----:B------:R-:W-:Y:S05]  /*ebe0*/  @!P0 BRA `(.L_x_3380) ;  /* 0x00000000000c8947 */ /* 0x000fea0003800000 */
[----:B------:R-:W-:-:S13]  /*ebf0*/  ISETP.NE.AND P0, PT, R2, 0xff, PT ;  /* 0x000000ff0200780c */ /* 0x000fda0003f05270 */
[----:B------:R-:W-:Y:S02]  /*ec00*/  @!P0 IMAD.MOV.U32 R0, RZ, RZ, 0x7f800001 ;  /* 0x7f800001ff008424 */ /* 0x000fe400078e00ff */
[----:B------:R-:W-:-:S07]  /*ec10*/  @P0 IMAD.SHL.U32 R0, R2, 0x800000, RZ ;  /* 0x0080000002000824 */ /* 0x000fce00078e00ff */
.L_x_3380:
[----:B------:R-:W-:Y:S05]  /*ec20*/  BSYNC B0 ;  /* 0x0000000000007941 */ /* 0x000fea0003800000 */
.L_x_3379:
[----:B------:R-:W-:-:S04]  /*ec30*/  FMUL.FTZ R0, R0, 1 ;  /* 0x3f80000000007820 */ /* 0x000fc80000410000 */
[----:B------:R0:W3:Y:S01]  /*ec40*/  F2F.F64.F32 R20, R0 ;  /* 0x0000000000147310 */ /* 0x0000e20000201800 */
[----:B------:R-:W-:Y:S05]  /*ec50*/  BRA `(.L_x_3354) ;  /* 0x00000000005c7947 */ /* 0x000fea0003800000 */
.L_x_3353:
[----:B------:R-:W-:Y:S01]  /*ec60*/  MOV R0, 0x0 ;  /* 0x0000000000007802 */ /* 0x000fe20000000f00 */
[----:B------:R-:W-:Y:S01]  /*ec70*/  ULDC.64 UR4, c[0x4][0x128] ;  /* 0x01004a0000047ab9 */ /* 0x000fe20000000a00 */
[----:B------:R-:W-:Y:S01]  /*ec80*/  ULDC.64 UR6, c[0x4][0x8] ;  /* 0x0100020000067ab9 */ /* 0x000fe20000000a00 */
[----:B------:R-:W-:Y:S01]  /*ec90*/  MOV R4, UR4 ;  /* 0x0000000400047c02 */ /* 0x000fe20008000f00 */
[----:B------:R0:W3:Y:S01]  /*eca0*/  LDC.64 R2, c[0x4][R0] ;  /* 0x0100000000027b82 */ /* 0x0000e20000000a00 */
        /* <DEDUP_REMOVED lines=10> */
[----:B-12345:R-:W-:Y:S05]  /*ed50*/  CALL.ABS.NOINC R2 ;  /* 0x0000000002007343 */ /* 0x03efea0003c00000 */
.L_x_3381:
[----:B------:R-:W-:Y:S01]  /*ed60*/  CS2R R20, SRZ ;  /* 0x0000000000147805 */ /* 0x000fe2000001ff00 */
[----:B------:R-:W-:Y:S06]  /*ed70*/  BRA `(.L_x_3354) ;  /* 0x0000000000147947 */ /* 0x000fec0003800000 */
.L_x_3378:
[----:B------:R-:W3:Y:S02]  /*ed80*/  LDG.E.64 R20, desc[UR36][R2.64] ;  /* 0x0000002402147981 */ /* 0x000ee4000c1e1b00 */
[----:B---3--:R-:W0:Y:S01]  /*ed90*/  I2F.F64.U64 R20, R20 ;  /* 0x0000001400147312 */ /* 0x008e220000301800 */
[----:B------:R-:W-:Y:S05]  /*eda0*/  BRA `(.L_x_3354) ;  /* 0x0000000000087947 */ /* 0x000fea0003800000 */
.L_x_3377:
[----:B------:R-:W3:Y:S02]  /*edb0*/  LDG.E R2, desc[UR36][R2.64] ;  /* 0x0000002402027981 */ /* 0x000ee4000c1e1900 */
[----:B---3--:R0:W3:Y:S02]  /*edc0*/  I2F.F64.U32 R20, R2 ;  /* 0x0000000200147312 */ /* 0x0080e40000201800 */
.L_x_3354:
[----:B0-----:R-:W-:Y:S01]  /*edd0*/  HFMA2.MMA R2, -RZ, RZ, 1323, -4.565715789794921875e-05 ;  /* 0x652b82feff027435 */ /* 0x001fe200000001ff */
[----:B------:R-:W-:Y:S01]  /*ede0*/  IMAD.MOV.U32 R3, RZ, RZ, 0x3ff71547 ;  /* 0x3ff71547ff037424 */ /* 0x000fe200078e00ff */
[----:B------:R-:W-:Y:S01]  /*edf0*/  BSSY B0, `(.L_x_3382) ;  /* 0x000004c000007945 */ /* 0x000fe20003800000 */
[----:B------:R-:W-:Y:S01]  /*ee00*/  IMAD.MOV.U32 R12, RZ, RZ, -0x105c611 ;  /* 0xfefa39efff0c7424 */ /* 0x000fe200078e00ff */
[----:B---3-5:R-:W-:Y:S01]  /*ee10*/  FSETP.GEU.FTZ.AND P2, PT, |R21|, 4.1917929649353027344, PT ;  /* 0x4086232b1500780b */ /* 0x028fe20003f5e200 */
        /* <DEDUP_REMOVED lines=73> */
.L_x_3383:
[----:B------:R-:W-:Y:S05]  /*f2b0*/  BSYNC B0 ;  /* 0x0000000000007941 */ /* 0x000fea0003800000 */
.L_x_3382:
        /* <DEDUP_REMOVED lines=15> */
.L_x_3385:
[----:B------:R-:W-:Y:S05]  /*f3b0*/  BSYNC B0 ;  /* 0x0000000000007941 */ /* 0x000fea0003800000 */
.L_x_3384:
        /* <DEDUP_REMOVED lines=85> */
.L_x_3387:
        /* <DEDUP_REMOVED lines=19> */
[----:B-12-4-:R-:W-:Y:S05]  /*fa40*/  CALL.REL.NOINC `($__internal_1_$__cuda_sm20_div_rn_f64_full) ;  /* 0x0000007800747944 */ /* 0x016fea0003c00000 */
.L_x_3390:
[----:B------:R-:W-:Y:S05]  /*fa50*/  BSYNC B1 ;  /* 0x0000000000017941 */ /* 0x000fea0003800000 */
.L_x_3389:
        /* <DEDUP_REMOVED lines=29> */
.L_x_3388:
[----:B------:R-:W-:Y:S05]  /*fc30*/  BSYNC B0 ;  /* 0x0000000000007941 */ /* 0x000fea0003800000 */
.L_x_3386:
        /* <DEDUP_REMOVED lines=22> */
[----:B------:R0:W3:Y:S02]  /*fda0*/  F2F.F64.F32 R4, R2 ;  /* 0x0000000200047310 */ /* 0x0000e40000201800 */
[----:B0-----:R-:W-:Y:S01]  /*fdb0*/  FMUL.FTZ R2, R0, 1 ;  /* 0x3f80000000027820 */ /* 0x001fe20000410000 */
[----:B---3--:R-:W-:Y:S01]  /*fdc0*/  DFMA R4, -R4, UR4, R6 ;  /* 0x0000000404047c2b */ /* 0x008fe20008000106 */
        /* <DEDUP_REMOVED lines=45> */
.L_x_3392:
        /* <DEDUP_REMOVED lines=35> */
.L_x_3393:
[----:B------:R-:W-:Y:S05]  /*102d0*/  BSYNC B0 ;  /* 0x0000000000007941 */ /* 0x000fea0003800000 */
.L_x_3391:
        /* <DEDUP_REMOVED lines=17> */
[----:B-12-4-:R-:W-:Y:S05]  /*103f0*/  CALL.REL.NOINC `($__internal_0_$__cuda_sm20_dblrcp_rn_slowpath_v3) ;  /* 0x0000006c00687944 */ /* 0x016fea0003c00000 */
.L_x_3395:
[----:B------:R-:W-:Y:S05]  /*10400*/  BSYNC B0 ;  /* 0x0000000000007941 */ /* 0x000fea0003800000 */
.L_x_3394:
[----:B------:R-:W0:Y:S01]  /*10410*/  LDC.U8 R2, c[0x0][0x491] ;  /* 0x00012440ff027b82 */ /* 0x000e220000000000 */
[----:B------:R-:W-:-:S08]  /*10420*/  DMUL R4, R4, R20 ;  /* 0x0000001404047228 */ /* 0x000fd00000000000 */
[----:B------:R-:W-:-:S08]  /*10430*/  DFMA R4, R12, R4, R10 ;  /* 0x000000040c04722b */ /* 0x000fd0000000000a */
[----:B-12-4-:R-:W-:Y:S01]  /*10440*/  DMUL R4, R4, R18 ;  /* 0x0000001204047228 */ /* 0x016fe20000000000 */
        /* <DEDUP_REMOVED lines=14> */
.L_x_3399:
[----:B------:R-:W0:Y:S02]  /*10530*/  F2I.S64.F64.TRUNC R4, R4 ;  /* 0x0000000400047311 */ /* 0x000e24000030d900 */
[----:B0-----:R-:W-:-:S05]  /*10540*/  MOV R3, R4 ;  /* 0x0000000400037202 */ /* 0x001fca0000000f00 */
[----:B------:R0:W-:Y:S01]  /*10550*/  STG.E.U8 desc[UR36][R22.64], R3 ;  /* 0x0000000316007986 */ /* 0x0001e2000c101124 */
[----:B------:R-:W-:Y:S05]  /*10560*/  BRA `(.L_x_3401) ;  /* 0x0000000c00f87947 */ /* 0x000fea0003800000 */
.L_x_3398:
        /* <DEDUP_REMOVED lines=9> */
.L_x_3403:
[----:B------:R-:W0:Y:S02]  /*10600*/  F2I.F64.TRUNC R5, R4 ;  /* 0x0000000400057311 */ /* 0x000e24000030d100 */
[----:B0-----:R0:W-:Y:S01]  /*10610*/  STG.E desc[UR36][R22.64], R5 ;  /* 0x0000000516007986 */ /* 0x0011e2000c101924 */
[----:B------:R-:W-:Y:S05]  /*10620*/  BRA `(.L_x_3401) ;  /* 0x0000000c00c87947 */ /* 0x000fea0003800000 */
.L_x_3402:
[----:B------:R-:W0:Y:S02]  /*10630*/  F2I.F64.TRUNC R5, R4 ;  /* 0x0000000400057311 */ /* 0x000e24000030d100 */
[----:B0-----:R0:W-:Y:S01]  /*10640*/  STG.E.U16 desc[UR36][R22.64], R5 ;  /* 0x0000000516007986 */ /* 0x0011e2000c101524 */
[----:B------:R-:W-:Y:S05]  /*10650*/  BRA `(.L_x_3401) ;  /* 0x0000000c00bc7947 */ /* 0x000fea0003800000 */
.L_x_3397:
        /* <DEDUP_REMOVED lines=13> */
.L_x_3405:
        /* <DEDUP_REMOVED lines=8> */
.L_x_3404:
        /* <DEDUP_REMOVED lines=14> */
.L_x_3407:
        /* <DEDUP_REMOVED lines=9> */
.L_x_3406:
[----:B------:R0:W-:Y:S01]  /*10920*/  STG.E.64 desc[UR36][R22.64], R4 ;  /* 0x0000000416007986 */ /* 0x0001e2000c101b24 */
[----:B------:R-:W-:Y:S05]  /*10930*/  BRA `(.L_x_3401) ;  /* 0x0000000c00047947 */ /* 0x000fea0003800000 */
.L_x_3396:
        /* <DEDUP_REMOVED lines=12> */
.L_x_3410:
[----:B------:R-:W-:-:S05]  /*10a00*/  CS2R R6, SRZ ;  /* 0x0000000000067805 */ /* 0x000fca000001ff00 */
[----:B------:R0:W-:Y:S01]  /*10a10*/  STG.E.128 desc[UR36][R22.64], R4 ;  /* 0x0000000416007986 */ /* 0x0001e2000c101d24 */
[----:B------:R-:W-:Y:S05]  /*10a20*/  BRA `(.L_x_3401) ;  /* 0x0000000800c87947 */ /* 0x000fea0003800000 */
.L_x_3409:
        /* <DEDUP_REMOVED lines=25> */
.L_x_3414:
[----:B------:R-:W-:Y:S05]  /*10bc0*/  BSYNC B0 ;  /* 0x0000000000007941 */ /* 0x000fea0003800000 */
.L_x_3413:
[----:B------:R-:W-:-:S05]  /*10bd0*/  LOP3.LUT R3, R0, R3, RZ, 0xfc, !PT ;  /* 0x0000000300037212 */ /* 0x000fca00078efcff */
[----:B------:R0:W-:Y:S01]  /*10be0*/  STG.E.U8 desc[UR36][R22.64], R3 ;  /* 0x0000000316007986 */ /* 0x0001e2000c101124 */
[----:B------:R-:W-:Y:S05]  /*10bf0*/  BRA `(.L_x_3401) ;  /* 0x0000000800547947 */ /* 0x000fea0003800000 */
.L_x_3412:
        /* <DEDUP_REMOVED lines=17> */
.L_x_3416:
[----:B------:R-:W-:Y:S01]  /*10d10*/  IMAD.MOV.U32 R0, RZ, RZ, 0x7f ;  /* 0x0000007fff007424 */ /* 0x000fe200078e00ff */
[----:B------:R-:W-:-:S04]  /*10d20*/  ISETP.GT.U32.AND P0, PT, R2, 0x7f800000, PT ;  /* 0x7f8000000200780c */ /* 0x000fc80003f04070 */
[----:B------:R-:W-:-:S09]  /*10d30*/  SEL R0, R0, 0x7c, P0 ;  /* 0x0000007c00007807 */ /* 0x000fd20000000000 */
.L_x_3417:
[----:B------:R-:W-:Y:S05]  /*10d40*/  BSYNC B0 ;  /* 0x0000000000007941 */ /* 0x000fea0003800000 */
.L_x_3415:
[----:B------:R-:W-:-:S04]  /*10d50*/  LOP3.LUT R2, R3, 0x80000000, RZ, 0xc0, !PT ;  /* 0x8000000003027812 */ /* 0x000fc800078ec0ff */
[----:B------:R-:W-:-:S04]  /*10d60*/  SHF.R.U32.HI R3, RZ, 0x18, R2 ;  /* 0x00000018ff037819 */ /* 0x000fc80000011602 */
[----:B------:R-:W-:-:S05]  /*10d70*/  LOP3.LUT R3, R0, R3, RZ, 0xfc, !PT ;  /* 0x0000000300037212 */ /* 0x000fca00078efcff */
[----:B------:R0:W-:Y:S01]  /*10d80*/  STG.E.U8 desc[UR36][R22.64], R3 ;  /* 0x0000000316007986 */ /* 0x0001e2000c101124 */
[----:B------:R-:W-:Y:S05]  /*10d90*/  BRA `(.L_x_3401) ;  /* 0x0000000400ec7947 */ /* 0x000fea0003800000 */
.L_x_3411:
        /* <DEDUP_REMOVED lines=8> */
.L_x_3408:
        /* <DEDUP_REMOVED lines=11> */
.L_x_3420:
        /* <DEDUP_REMOVED lines=21> */
.L_x_3423:
[----:B------:R-:W-:-:S04]  /*11020*/  LOP3.LUT R2, R3, 0x80000000, RZ, 0xc0, !PT ;  /* 0x8000000003027812 */ /* 0x000fc800078ec0ff */
[----:B------:R-:W-:-:S04]  /*11030*/  SHF.R.U32.HI R3, RZ, 0x18, R2 ;  /* 0x00000018ff037819 */ /* 0x000fc80000011602 */
[----:B------:R-:W-:-:S04]  /*11040*/  LOP3.LUT R0, R0, R3, RZ, 0xfc, !PT ;  /* 0x0000000300007212 */ /* 0x000fc800078efcff */
[----:B------:R-:W-:-:S07]  /*11050*/  PRMT R11, R0, 0x7610, R11 ;  /* 0x00007610000b7816 */ /* 0x000fce000000000b */
.L_x_3422:
[----:B------:R-:W-:Y:S05]  /*11060*/  BSYNC B0 ;  /* 0x0000000000007941 */ /* 0x000fea0003800000 */
.L_x_3421:
[----:B------:R0:W-:Y:S01]  /*11070*/  STG.E.U8 desc[UR36][R22.64], R11 ;  /* 0x0000000b16007986 */ /* 0x0001e2000c101124 */
[----:B------:R-:W-:Y:S05]  /*11080*/  BRA `(.L_x_3401) ;  /* 0x0000000400307947 */ /* 0x000fea0003800000 */
.L_x_3419:
        /* <DEDUP_REMOVED lines=21> */
.L_x_3426:
[----:B------:R-:W-:-:S04]  /*111e0*/  LOP3.LUT R2, R3, 0x80000000, RZ, 0xc0, !PT ;  /* 0x8000000003027812 */ /* 0x000fc800078ec0ff */
[----:B------:R-:W-:-:S04]  /*111f0*/  SHF.R.U32.HI R3, RZ, 0x18, R2 ;  /* 0x00000018ff037819 */ /* 0x000fc80000011602 */
[----:B------:R-:W-:-:S04]  /*11200*/  LOP3.LUT R0, R0, R3, RZ, 0xfc, !PT ;  /* 0x0000000300007212 */ /* 0x000fc800078efcff */
[----:B------:R-:W-:-:S07]  /*11210*/  PRMT R11, R0, 0x7610, R11 ;  /* 0x00007610000b7816 */ /* 0x000fce000000000b */
.L_x_3425:
[----:B------:R-:W-:Y:S05]  /*11220*/  BSYNC B0 ;  /* 0x0000000000007941 */ /* 0x000fea0003800000 */
.L_x_3424:
[----:B------:R3:W-:Y:S01]  /*11230*/  STG.E.U8 desc[UR36][R22.64], R11 ;  /* 0x0000000b16007986 */ /* 0x0007e2000c101124 */
[----:B------:R-:W-:Y:S05]  /*11240*/  BRA `(.L_x_3401) ;  /* 0x0000000000c07947 */ /* 0x000fea0003800000 */
.L_x_3418:
        /* <DEDUP_REMOVED lines=26> */
.L_x_3400:
        /* <DEDUP_REMOVED lines=16> */
.L_x_3429:
[----:B------:R-:W-:Y:S05]  /*114f0*/  BRA `(.L_x_3401) ;  /* 0x0000000000147947 */ /* 0x000fea0003800000 */
.L_x_3428:
[----:B------:R-:W0:Y:S02]  /*11500*/  F2I.U64.F64.TRUNC R4, R4 ;  /* 0x0000000400047311 */ /* 0x000e24000030d800 */
[----:B0-----:R1:W-:Y:S01]  /*11510*/  STG.E.64 desc[UR36][R22.64], R4 ;  /* 0x0000000416007986 */ /* 0x0013e2000c101b24 */
[----:B------:R-:W-:Y:S05]  /*11520*/  BRA `(.L_x_3401) ;  /* 0x0000000000087947 */ /* 0x000fea0003800000 */
.L_x_3427:
[----:B------:R-:W0:Y:S02]  /*11530*/  F2I.U32.F64.TRUNC R5, R4 ;  /* 0x0000000400057311 */ /* 0x000e24000030d000 */
[----:B0-----:R0:W-:Y:S02]  /*11540*/  STG.E desc[UR36][R22.64], R5 ;  /* 0x0000000516007986 */ /* 0x0011e4000c101924 */
.L_x_3401:
[----:B------:R-:W-:-:S07]  /*11550*/  VIADD R17, R17, 0x80 ;  /* 0x0000008011117836 */ /* 0x000fce0000000000 */
.L_x_3314:
[----:B------:R-:W-:Y:S05]  /*11560*/  BSYNC B6 ;  /* 0x0000000000067941 */ /* 0x000fea0003800000 */
.L_x_3313:
[----:B------:R-:W-:Y:S02]  /*11570*/  ULDC UR4, c[0x0][0x210] ;  /* 0x0000840000047ab9 */ /* 0x000fe40000000800 */
[----:B------:R-:W-:-:S13]  /*11580*/  ISETP.GE.AND P0, PT, R17, UR4, PT ;  /* 0x0000000411007c0c */ /* 0x000fda000bf06270 */
[----:B------:R-:W-:Y:S05]  /*11590*/  @P0 EXIT ;  /* 0x000000000000094d */ /* 0x000fea0003800000 */
[----:B0-----:R-:W0:Y:S01]  /*115a0*/  LDC R6, c[0x0][0x218] ;  /* 0x00008600ff067b82 */ /* 0x001e220000000800 */
[----:B-1234-:R-:W-:Y:S02]  /*115b0*/  IMAD.MOV.U32 R22, RZ, RZ, RZ ;  /* 0x000000ffff167224 */ /* 0x01efe400078e00ff */
        /* <DEDUP_REMOVED lines=352> */
.L_x_3430:
        /* <DEDUP_REMOVED lines=21> */
.L_x_3434:
[----:B------:R-:W2:Y:S02]  /*12d10*/  LDG.E.U8 R2, desc[UR36][R2.64] ;  /* 0x0000002402027981 */ /* 0x000ea4000c1e1100 */
[----:B--2---:R2:W3:Y:S01]  /*12d20*/  I2F.F64.U16 R16, R2 ;  /* 0x0000000200107312 */ /* 0x0044e20000101800 */
[----:B------:R-:W-:Y:S05]  /*12d30*/  BRA `(.L_x_3436) ;  /* 0x0000000c00707947 */ /* 0x000fea0003800000 */
.L_x_3433:
        /* <DEDUP_REMOVED lines=9> */
.L_x_3438:
[----:B------:R-:W2:Y:S02]  /*12dd0*/  LDG.E R2, desc[UR36][R2.64] ;  /* 0x0000002402027981 */ /* 0x000ea4000c1e1900 */
[----:B--2---:R0:W1:Y:S01]  /*12de0*/  I2F.F64 R16, R2 ;  /* 0x0000000200107312 */ /* 0x0040620000201c00 */
[----:B------:R-:W-:Y:S05]  /*12df0*/  BRA `(.L_x_3436) ;  /* 0x0000000c00407947 */ /* 0x000fea0003800000 */
.L_x_3437:
[----:B------:R-:W2:Y:S02]  /*12e00*/  LDG.E.U16 R2, desc[UR36][R2.64] ;  /* 0x0000002402027981 */ /* 0x000ea4000c1e1500 */
[----:B--2---:R4:W0:Y:S01]  /*12e10*/  I2F.F64.S16 R16, R2 ;  /* 0x0000000200107312 */ /* 0x0048220000101c00 */
[----:B------:R-:W-:Y:S05]  /*12e20*/  BRA `(.L_x_3436) ;  /* 0x0000000c00347947 */ /* 0x000fea0003800000 */
.L_x_3432:
        /* <DEDUP_REMOVED lines=10> */
.L_x_3440:
[----:B------:R-:W2:Y:S02]  /*12ed0*/  LDG.E.U16 R0, desc[UR36][R2.64] ;  /* 0x0000002402007981 */ /* 0x000ea4000c1e1500 */
[----:B--2---:R-:W-:-:S05]  /*12ee0*/  HADD2.F32 R0, -RZ, R0.H0_H0 ;  /* 0x20000000ff007230 */ /* 0x004fca0000004100 */
[----:B------:R-:W-:-:S04]  /*12ef0*/  FMUL.FTZ R0, R0, 1 ;  /* 0x3f80000000007820 */ /* 0x000fc80000410000 */
[----:B------:R0:W1:Y:S01]  /*12f00*/  F2F.F64.F32 R16, R0 ;  /* 0x0000000000107310 */ /* 0x0000620000201800 */
[----:B------:R-:W-:Y:S05]  /*12f10*/  BRA `(.L_x_3436) ;  /* 0x0000000800f87947 */ /* 0x000fea0003800000 */
.L_x_3439:
        /* <DEDUP_REMOVED lines=10> */
.L_x_3442:
[----:B------:R-:W2:Y:S02]  /*12fc0*/  LDG.E.U16 R2, desc[UR36][R2.64] ;  /* 0x0000002402027981 */ /* 0x000ea4000c1e1500 */
[----:B--2---:R-:W-:-:S05]  /*12fd0*/  HADD2.F32 R0, -RZ, R2.H0_H0 ;  /* 0x20000002ff007230 */ /* 0x004fca0000004100 */
[----:B------:R-:W-:-:S04]  /*12fe0*/  FMUL.FTZ R0, R0, 1 ;  /* 0x3f80000000007820 */ /* 0x000fc80000410000 */
[----:B------:R0:W1:Y:S01]  /*12ff0*/  F2F.F64.F32 R16, R0 ;  /* 0x0000000000107310 */ /* 0x0000620000201800 */
[----:B------:R-:W-:Y:S05]  /*13000*/  BRA `(.L_x_3436) ;  /* 0x0000000800bc7947 */ /* 0x000fea0003800000 */
.L_x_3441:
[----:B------:R0:W5:Y:S01]  /*13010*/  LDG.E.64 R16, desc[UR36][R2.64] ;  /* 0x0000002402107981 */ /* 0x000162000c1e1b00 */
[----:B------:R-:W-:Y:S05]  /*13020*/  BRA `(.L_x_3436) ;  /* 0x0000000800b47947 */ /* 0x000fea0003800000 */
.L_x_3431:
        /* <DEDUP_REMOVED lines=13> */
.L_x_3445:
[----:B------:R0:W5:Y:S01]  /*13100*/  LDG.E.64 R16, desc[UR36][R2.64] ;  /* 0x0000002402107981 */ /* 0x000162000c1e1b00 */
[----:B------:R-:W-:Y:S05]  /*13110*/  BRA `(.L_x_3436) ;  /* 0x0000000800787947 */ /* 0x000fea0003800000 */
.L_x_3444:
        /* <DEDUP_REMOVED lines=28> */
.L_x_3447:
        /* <DEDUP_REMOVED lines=15> */
.L_x_3446:
[----:B------:R-:W2:Y:S02]  /*133d0*/  LDG.E.U16 R0, desc[UR36][R2.64] ;  /* 0x0000002402007981 */ /* 0x000ea4000c1e1500 */
[----:B--2---:R-:W-:-:S04]  /*133e0*/  IMAD.U32 R0, R0, 0x10000, RZ ;  /* 0x0001000000007824 */ /* 0x004fc800078e00ff */
[----:B------:R-:W-:-:S04]  /*133f0*/  FMUL.FTZ R0, R0, 1 ;  /* 0x3f80000000007820 */ /* 0x000fc80000410000 */
[----:B------:R0:W1:Y:S01]  /*13400*/  F2F.F64.F32 R16, R0 ;  /* 0x0000000000107310 */ /* 0x0000620000201800 */
[----:B------:R-:W-:Y:S05]  /*13410*/  BRA `(.L_x_3436) ;  /* 0x0000000400b87947 */ /* 0x000fea0003800000 */
.L_x_3443:
        /* <DEDUP_REMOVED lines=11> */
.L_x_3450:
        /* <DEDUP_REMOVED lines=21> */
.L_x_3454:
[----:B------:R-:W-:Y:S05]  /*13620*/  BSYNC B1 ;  /* 0x0000000000017941 */ /* 0x000fea0003800000 */
.L_x_3453:
[----:B------:R-:W-:Y:S01]  /*13630*/  LEA R3, R0, 0x3b800000, 0x17 ;  /* 0x3b80000000037811 */ /* 0x000fe200078eb8ff */
[----:B------:R-:W-:-:S05]  /*13640*/  IMAD.SHL.U32 R0, R2, 0x100000, RZ ;  /* 0x0010000002007824 */ /* 0x000fca00078e00ff */
[----:B------:R-:W-:-:S07]  /*13650*/  LOP3.LUT R0, R3, R0, R4, 0xfe, !PT ;  /* 0x0000000003007212 */ /* 0x000fce00078efe04 */
.L_x_3452:
[----:B------:R-:W-:Y:S05]  /*13660*/  BSYNC B0 ;  /* 0x0000000000007941 */ /* 0x000fea0003800000 */
.L_x_3451:
[----:B------:R-:W-:-:S04]  /*13670*/  FMUL.FTZ R0, R0, 1 ;  /* 0x3f80000000007820 */ /* 0x000fc80000410000 */
[----:B------:R0:W1:Y:S01]  /*13680*/  F2F.F64.F32 R16, R0 ;  /* 0x0000000000107310 */ /* 0x0000620000201800 */
[----:B------:R-:W-:Y:S05]  /*13690*/  BRA `(.L_x_3436) ;  /* 0x0000000400187947 */ /* 0x000fea0003800000 */
.L_x_3449:
        /* <DEDUP_REMOVED lines=21> */
.L_x_3458:
[----:B------:R-:W-:Y:S05]  /*137f0*/  BSYNC B1 ;  /* 0x0000000000017941 */ /* 0x000fea0003800000 */
.L_x_3457:
[----:B------:R-:W-:Y:S01]  /*13800*/  LEA R3, R0, 0x37800000, 0x17 ;  /* 0x3780000000037811 */ /* 0x000fe200078eb8ff */
[----:B------:R-:W-:-:S05]  /*13810*/  IMAD.SHL.U32 R0, R2, 0x200000, RZ ;  /* 0x0020000002007824 */ /* 0x000fca00078e00ff */
[----:B------:R-:W-:-:S07]  /*13820*/  LOP3.LUT R0, R3, R0, R4, 0xfe, !PT ;  /* 0x0000000003007212 */ /* 0x000fce00078efe04 */
.L_x_3456:
[----:B------:R-:W-:Y:S05]  /*13830*/  BSYNC B0 ;  /* 0x0000000000007941 */ /* 0x000fea0003800000 */
.L_x_3455:
[----:B------:R-:W-:-:S04]  /*13840*/  FMUL.FTZ R0, R0, 1 ;  /* 0x3f80000000007820 */ /* 0x000fc80000410000 */
[----:B------:R0:W1:Y:S01]  /*13850*/  F2F.F64.F32 R16, R0 ;  /* 0x0000000000107310 */ /* 0x0000620000201800 */
[----:B------:R-:W-:Y:S05]  /*13860*/  BRA `(.L_x_3436) ;  /* 0x0000000000a47947 */ /* 0x000fea0003800000 */
.L_x_3448:
        /* <DEDUP_REMOVED lines=14> */
.L_x_3462:
[----:B------:R-:W-:Y:S05]  /*13950*/  BSYNC B0 ;  /* 0x0000000000007941 */ /* 0x000fea0003800000 */
.L_x_3461:
[----:B------:R-:W-:-:S04]  /*13960*/  FMUL.FTZ R0, R0, 1 ;  /* 0x3f80000000007820 */ /* 0x000fc80000410000 */
[----:B------:R0:W1:Y:S01]  /*13970*/  F2F.F64.F32 R16, R0 ;  /* 0x0000000000107310 */ /* 0x0000620000201800 */
[----:B------:R-:W-:Y:S05]  /*13980*/  BRA `(.L_x_3436) ;  /* 0x00000000005c7947 */ /* 0x000fea0003800000 */
.L_x_3435:
        /* <DEDUP_REMOVED lines=16> */
.L_x_3463:
[----:B------:R-:W-:Y:S01]  /*13a90*/  CS2R R16, SRZ ;  /* 0x0000000000107805 */ /* 0x000fe2000001ff00 */
[----:B------:R-:W-:Y:S06]  /*13aa0*/  BRA `(.L_x_3436) ;  /* 0x0000000000147947 */ /* 0x000fec0003800000 */
.L_x_3460:
[----:B------:R-:W2:Y:S02]  /*13ab0*/  LDG.E.64 R16, desc[UR36][R2.64] ;  /* 0x0000002402107981 */ /* 0x000ea4000c1e1b00 */
[----:B--2---:R-:W0:Y:S01]  /*13ac0*/  I2F.F64.U64 R16, R16 ;  /* 0x0000001000107312 */ /* 0x004e220000301800 */
[----:B------:R-:W-:Y:S05]  /*13ad0*/  BRA `(.L_x_3436) ;  /* 0x0000000000087947 */ /* 0x000fea0003800000 */
.L_x_3459:
[----:B------:R-:W2:Y:S02]  /*13ae0*/  LDG.E R2, desc[UR36][R2.64] ;  /* 0x0000002402027981 */ /* 0x000ea4000c1e1900 */
[----:B--2---:R0:W1:Y:S02]  /*13af0*/  I2F.F64.U32 R16, R2 ;  /* 0x0000000200107312 */ /* 0x0040640000201800 */
.L_x_3436:
[----:B0-2-4-:R-:W0:Y:S01]  /*13b00*/  LDC.U8 R2, c[0x0][0x493] ;  /* 0x000124c0ff027b82 */ /* 0x015e220000000000 */
[----:B------:R-:W-:Y:S02]  /*13b10*/  ULDC.64 UR4, c[0x0][0x488] ;  /* 0x0001220000047ab9 */ /* 0x000fe40000000a00 */
[----:B------:R-:W-:-:S05]  /*13b20*/  IADD3 R22, P0, R22, UR4, RZ ;  /* 0x0000000416167c10 */ /* 0x000fca000ff1e0ff */
        /* <DEDUP_REMOVED lines=15> */
.L_x_3467:
[----:B------:R-:W2:Y:S02]  /*13c20*/  LDG.E.U8 R22, desc[UR36][R22.64] ;  /* 0x0000002416167981 */ /* 0x000ea4000c1e1100 */
[----:B--2---:R0:W2:Y:S01]  /*13c30*/  I2F.F64.U16 R24, R22 ;  /* 0x0000001600187312 */ /* 0x0040a20000101800 */
[----:B------:R-:W-:Y:S05]  /*13c40*/  BRA `(.L_x_3469) ;  /* 0x0000000c00707947 */ /* 0x000fea0003800000 */
.L_x_3466:
        /* <DEDUP_REMOVED lines=9> */
.L_x_3471:
[----:B------:R-:W2:Y:S02]  /*13ce0*/  LDG.E R22, desc[UR36][R22.64] ;  /* 0x0000002416167981 */ /* 0x000ea4000c1e1900 */
[----:B--2---:R0:W2:Y:S01]  /*13cf0*/  I2F.F64 R24, R22 ;  /* 0x0000001600187312 */ /* 0x0040a20000201c00 */
[----:B------:R-:W-:Y:S05]  /*13d00*/  BRA `(.L_x_3469) ;  /* 0x0000000c00407947 */ /* 0x000fea0003800000 */
.L_x_3470:
[----:B------:R-:W2:Y:S02]  /*13d10*/  LDG.E.U16 R22, desc[UR36][R22.64] ;  /* 0x0000002416167981 */ /* 0x000ea4000c1e1500 */
[----:B--2---:R0:W2:Y:S01]  /*13d20*/  I2F.F64.S16 R24, R22 ;  /* 0x0000001600187312 */ /* 0x0040a20000101c00 */
[----:B------:R-:W-:Y:S05]  /*13d30*/  BRA `(.L_x_3469) ;  /* 0x0000000c00347947 */ /* 0x000fea0003800000 */
.L_x_3465:
        /* <DEDUP_REMOVED lines=10> */
.L_x_3473:
[----:B------:R-:W2:Y:S02]  /*13de0*/  LDG.E.U16 R0, desc[UR36][R22.64] ;  /* 0x0000002416007981 */ /* 0x000ea4000c1e1500 */
[----:B--2---:R-:W-:-:S05]  /*13df0*/  HADD2.F32 R0, -RZ, R0.H0_H0 ;  /* 0x20000000ff007230 */ /* 0x004fca0000004100 */
[----:B------:R-:W-:-:S04]  /*13e00*/  FMUL.FTZ R0, R0, 1 ;  /* 0x3f80000000007820 */ /* 0x000fc80000410000 */
[----:B------:R0:W2:Y:S01]  /*13e10*/  F2F.F64.F32 R24, R0 ;  /* 0x0000000000187310 */ /* 0x0000a20000201800 */
[----:B------:R-:W-:Y:S05]  /*13e20*/  BRA `(.L_x_3469) ;  /* 0x0000000800f87947 */ /* 0x000fea0003800000 */
.L_x_3472:
        /* <DEDUP_REMOVED lines=10> */
.L_x_3475:
[----:B------:R-:W2:Y:S02]  /*13ed0*/  LDG.E.U16 R22, desc[UR36][R22.64] ;  /* 0x0000002416167981 */ /* 0x000ea4000c1e1500 */
[----:B--2---:R-:W-:-:S05]  /*13ee0*/  HADD2.F32 R0, -RZ, R22.H0_H0 ;  /* 0x20000016ff007230 */ /* 0x004fca0000004100 */
[----:B------:R-:W-:-:S04]  /*13ef0*/  FMUL.FTZ R0, R0, 1 ;  /* 0x3f80000000007820 */ /* 0x000fc80000410000 */
[----:B------:R0:W2:Y:S01]  /*13f00*/  F2F.F64.F32 R24, R0 ;  /* 0x0000000000187310 */ /* 0x0000a20000201800 */
[----:B------:R-:W-:Y:S05]  /*13f10*/  BRA `(.L_x_3469) ;  /* 0x0000000800bc7947 */ /* 0x000fea0003800000 */
.L_x_3474:
[----:B------:R0:W5:Y:S01]  /*13f20*/  LDG.E.64 R24, desc[UR36][R22.64] ;  /* 0x0000002416187981 */ /* 0x000162000c1e1b00 */
[----:B------:R-:W-:Y:S05]  /*13f30*/  BRA `(.L_x_3469) ;  /* 0x0000000800b47947 */ /* 0x000fea0003800000 */
.L_x_3464:
        /* <DEDUP_REMOVED lines=13> */
.L_x_3478:
[----:B------:R0:W5:Y:S01]  /*14010*/  LDG.E.64 R24, desc[UR36][R22.64] ;  /* 0x0000002416187981 */ /* 0x000162000c1e1b00 */
[----:B------:R-:W-:Y:S05]  /*14020*/  BRA `(.L_x_3469) ;  /* 0x0000000800787947 */ /* 0x000fea0003800000 */
.L_x_3477:
        /* <DEDUP_REMOVED lines=28> */
.L_x_3480:
[----:B------:R-:W2:Y:S02]  /*141f0*/  LDG.E.U8 R3, desc[UR36][R22.64] ;  /* 0x0000002416037981 */ /* 0x000ea4000c1e1100 */
[----:B--2---:R-:W-:-:S04]  /*14200*/  SHF.L.U32 R0, R3, 0x19, RZ ;  /* 0x0000001903007819 */ /* 0x004fc800000006ff */
        /* <DEDUP_REMOVED lines=13> */
.L_x_3479:
[----:B------:R-:W2:Y:S02]  /*142e0*/  LDG.E.U16 R0, desc[UR36][R22.64] ;  /* 0x0000002416007981 */ /* 0x000ea4000c1e1500 */
[----:B--2---:R-:W-:-:S04]  /*142f0*/  IMAD.U32 R0, R0, 0x10000, RZ ;  /* 0x0001000000007824 */ /* 0x004fc800078e00ff */
[----:B------:R-:W-:-:S04]  /*14300*/  FMUL.FTZ R0, R0, 1 ;  /* 0x3f80000000007820 */ /* 0x000fc80000410000 */
[----:B------:R0:W2:Y:S01]  /*14310*/  F2F.F64.F32 R24, R0 ;  /* 0x0000000000187310 */ /* 0x0000a20000201800 */
[----:B------:R-:W-:Y:S05]  /*14320*/  BRA `(.L_x_3469) ;  /* 0x0000000400b87947 */ /* 0x000fea0003800000 */
.L_x_3476:
        /* <DEDUP_REMOVED lines=11> */
.L_x_3483:
        /* <DEDUP_REMOVED lines=21> */
.L_x_3487:
[----:B------:R-:W-:Y:S05]  /*14530*/  BSYNC B1 ;  /* 0x0000000000017941 */ /* 0x000fea0003800000 */
.L_x_3486:
[----:B------:R-:W-:Y:S02]  /*14540*/  LEA R3, R0, 0x3b800000, 0x17 ;  /* 0x3b80000000037811 */ /* 0x000fe400078eb8ff */
[----:B------:R-:W-:-:S04]  /*14550*/  SHF.L.U32 R0, R2, 0x14, RZ ;  /* 0x0000001402007819 */ /* 0x000fc800000006ff */
[----:B------:R-:W-:-:S07]  /*14560*/  LOP3.LUT R0, R3, R0, R4, 0xfe, !PT ;  /* 0x0000000003007212 */ /* 0x000fce00078efe04 */
.L_x_3485:
[----:B------:R-:W-:Y:S05]  /*14570*/  BSYNC B0 ;  /* 0x0000000000007941 */ /* 0x000fea0003800000 */
.L_x_3484:
[----:B------:R-:W-:-:S04]  /*14580*/  FMUL.FTZ R0, R0, 1 ;  /* 0x3f80000000007820 */ /* 0x000fc80000410000 */
[----:B------:R4:W0:Y:S01]  /*14590*/  F2F.F64.F32 R24, R0 ;  /* 0x0000000000187310 */ /* 0x0008220000201800 */
[----:B------:R-:W-:Y:S05]  /*145a0*/  BRA `(.L_x_3469) ;  /* 0x0000000400187947 */ /* 0x000fea0003800000 */
.L_x_3482:
        /* <DEDUP_REMOVED lines=21> */
.L_x_3491:
[----:B------:R-:W-:Y:S05]  /*14700*/  BSYNC B1 ;  /* 0x0000000000017941 */ /* 0x000fea0003800000 */
.L_x_3490:
[----:B------:R-:W-:Y:S01]  /*14710*/  LEA R3, R0, 0x37800000, 0x17 ;  /* 0x3780000000037811 */ /* 0x000fe200078eb8ff */
[----:B------:R-:W-:-:S05]  /*14720*/  IMAD.SHL.U32 R0, R2, 0x200000, RZ ;  /* 0x0020000002007824 */ /* 0x000fca00078e00ff */
[----:B------:R-:W-:-:S07]  /*14730*/  LOP3.LUT R0, R3, R0, R4, 0xfe, !PT ;  /* 0x0000000003007212 */ /* 0x000fce00078efe04 */
.L_x_3489:
[----:B------:R-:W-:Y:S05]  /*14740*/  BSYNC B0 ;  /* 0x0000000000007941 */ /* 0x000fea0003800000 */
.L_x_3488:
[----:B------:R-:W-:-:S04]  /*14750*/  FMUL.FTZ R0, R0, 1 ;  /* 0x3f80000000007820 */ /* 0x000fc80000410000 */
[----:B------:R0:W2:Y:S01]  /*14760*/  F2F.F64.F32 R24, R0 ;  /* 0x0000000000187310 */ /* 0x0000a20000201800 */
[----:B------:R-:W-:Y:S05]  /*14770*/  BRA `(.L_x_3469) ;  /* 0x0000000000a47947 */ /* 0x000fea0003800000 */
.L_x_3481:
        /* <DEDUP_REMOVED lines=14> */
.L_x_3495:
[----:B------:R-:W-:Y:S05]  /*14860*/  BSYNC B0 ;  /* 0x0000000000007941 */ /* 0x000fea0003800000 */
.L_x_3494:
[----:B------:R-:W-:-:S04]  /*14870*/  FMUL.FTZ R0, R0, 1 ;  /* 0x3f80000000007820 */ /* 0x000fc80000410000 */
[----:B------:R0:W2:Y:S01]  /*14880*/  F2F.F64.F32 R24, R0 ;  /* 0x0000000000187310 */ /* 0x0000a20000201800 */
[----:B------:R-:W-:Y:S05]  /*14890*/  BRA `(.L_x_3469) ;  /* 0x00000000005c7947 */ /* 0x000fea0003800000 */
.L_x_3468:
[----:B------:R-:W-:Y:S01]  /*148a0*/  MOV R0, 0x0 ;  /* 0x0000000000007802 */ /* 0x000fe20000000f00 */
[----:B------:R-:W-:Y:S01]  /*148b0*/  ULDC.64 UR4, c[0x4][0x128] ;  /* 0x01004a0000047ab9 */ /* 0x000fe20000000a00 */
[----:B------:R-:W-:Y:S01]  /*148c0*/  ULDC.64 UR6, c[0x4][0x8] ;  /* 0x0100020000067ab9 */ /* 0x000fe20000000a00 */
[----:B------:R-:W-:Y:S01]  /*148d0*/  MOV R4, UR4 ;  /* 0x0000000400047c02 */ /* 0x000fe20008000f00 */
[----:B------:R0:W2:Y:S01]  /*148e0*/  LDC.64 R2, c[0x4][R0] ;  /* 0x0100000000027b82 */ /* 0x0000a20000000a00 */
        /* <DEDUP_REMOVED lines=11> */
.L_x_3496:
[----:B------:R-:W-:Y:S01]  /*149a0*/  CS2R R24, SRZ ;  /* 0x0000000000187805 */ /* 0x000fe2000001ff00 */
[----:B------:R-:W-:Y:S06]  /*149b0*/  BRA `(.L_x_3469) ;  /* 0x0000000000147947 */ /* 0x000fec0003800000 */
.L_x_3493:
[----:B------:R-:W2:Y:S02]  /*149c0*/  LDG.E.64 R24, desc[UR36][R22.64] ;  /* 0x0000002416187981 */ /* 0x000ea4000c1e1b00 */
[----:B--2---:R-:W0:Y:S01]  /*149d0*/  I2F.F64.U64 R24, R24 ;  /* 0x0000001800187312 */ /* 0x004e220000301800 */
[----:B------:R-:W-:Y:S05]  /*149e0*/  BRA `(.L_x_3469) ;  /* 0x0000000000087947 */ /* 0x000fea0003800000 */
.L_x_3492:
[----:B------:R-:W2:Y:S02]  /*149f0*/  LDG.E R22, desc[UR36][R22.64] ;  /* 0x0000002416167981 */ /* 0x000ea4000c1e1900 */
[----:B--2---:R0:W2:Y:S02]  /*14a00*/  I2F.F64.U32 R24, R22 ;  /* 0x0000001600187312 */ /* 0x0040a40000201800 */
.L_x_3469:
[----:B0-----:R-:W-:Y:S01]  /*14a10*/  HFMA2.MMA R2, -RZ, RZ, 1323, -4.565715789794921875e-05 ;  /* 0x652b82feff027435 */ /* 0x001fe200000001ff */
[----:B------:R-:W-:Y:S01]  /*14a20*/  IMAD.MOV.U32 R3, RZ, RZ, 0x3ff71547 ;  /* 0x3ff71547ff037424 */ /* 0x000fe200078e00ff */
[----:B------:R-:W-:Y:S01]  /*14a30*/  BSSY B0, `(.L_x_3497) ;  /* 0x000004c000007945 */ /* 0x000fe20003800000 */
[----:B------:R-:W-:Y:S01]  /*14a40*/  IMAD.MOV.U32 R12, RZ, RZ, -0x105c611 ;  /* 0xfefa39efff0c7424 */ /* 0x000fe200078e00ff */
[----:B--2--5:R-:W-:Y:S01]  /*14a50*/  FSETP.GEU.FTZ.AND P2, PT, |R25|, 4.1917929649353027344, PT ;  /* 0x4086232b1900780b */ /* 0x024fe20003f5e200 */
        /* <DEDUP_REMOVED lines=64> */
[----:B----4-:R-:W-:Y:S02]  /*14e60*/  @!P1 LEA.HI R0, R4, R4, RZ, 0x1 ;  /* 0x0000000404009211 */ /* 0x010fe400078f08ff */
        /* <DEDUP_REMOVED lines=8> */
.L_x_3498:
[----:B------:R-:W-:Y:S05]  /*14ef0*/  BSYNC B0 ;  /* 0x0000000000007941 */ /* 0x000fea0003800000 */
.L_x_3497:
[----:B------:R-:W-:Y:S04]  /*14f00*/  BSSY B0, `(.L_x_3499) ;  /* 0x000000f000007945 */ /* 0x000fe80003800000 */
[----:B------:R-:W-:Y:S05]  /*14f10*/  @!P2 BRA `(.L_x_3500) ;  /* 0x000000000034a947 */ /* 0x000fea0003800000 */
[----:B------:R-:W-:Y:S01]  /*14f20*/  FSETP.GEU.FTZ.AND P0, PT, |R25|, 4.2275390625, PT ;  /* 0x408748001900780b */ /* 0x000fe20003f1e200 */
[C---:B------:R-:W-:Y:S02]  /*14f30*/  DADD R4, R24.reuse, +INF ;  /* 0x7ff0000018047429 */ /* 0x040fe40000000000 */
[----:B------:R-:W-:-:S08]  /*14f40*/  DSETP.GEU.AND P1, PT, R24, RZ, PT ;  /* 0x000000ff1800722a */ /* 0x000fd00003f2e000 */
[----:B------:R-:W-:Y:S02]  /*14f50*/  FSEL R23, R5, RZ, P1 ;  /* 0x000000ff05177208 */ /* 0x000fe40000800000 */
[----:B----4-:R-:W-:Y:S02]  /*14f60*/  @!P0 LEA.HI R0, R2, R2, RZ, 0x1 ;  /* 0x0000000202008211 */ /* 0x010fe400078f08ff */
        /* <DEDUP_REMOVED lines=8> */
.L_x_3500:
[----:B------:R-:W-:Y:S05]  /*14ff0*/  BSYNC B0 ;  /* 0x0000000000007941 */ /* 0x000fea0003800000 */
.L_x_3499:
        /* <DEDUP_REMOVED lines=12> */
[----:B----4-:R-:W-:-:S05]  /*150c0*/  VIADD R0, R13, 0xffffffff ;  /* 0xffffffff0d007836 */ /* 0x010fca0000000000 */
        /* <DEDUP_REMOVED lines=72> */
.L_x_3502:
        /* <DEDUP_REMOVED lines=13> */
[----:B----4-:R-:W-:-:S05]  /*15620*/  FFMA R0, RZ, R11, R29 ;  /* 0x0000000bff007223 */ /* 0x010fca000000001d */
[----:B------:R-:W-:-:S13]  /*15630*/  FSETP.GT.AND P0, PT, |R0|, 1.469367938527859385e-39, PT ;  /* 0x001000000000780b */ /* 0x000fda0003f04200 */
[----:B------:R-:W-:Y:S05]  /*15640*/  @P0 BRA P1, `(.L_x_3505) ;  /* 0x0000000000100947 */ /* 0x000fea0000800000 */
[----:B------:R-:W-:Y:S01]  /*15650*/  IMAD.MOV.U32 R14, RZ, RZ, R22 ;  /* 0x000000ffff0e7224 */ /* 0x000fe200078e0016 */
[----:B------:R-:W-:Y:S01]  /*15660*/  MOV R0, 0x15690 ;  /* 0x0001569000007802 */ /* 0x000fe20000000f00 */
[----:B------:R-:W-:-:S07]  /*15670*/  IMAD.MOV.U32 R15, RZ, RZ, R23 ;  /* 0x000000ffff0f7224 */ /* 0x000fce00078e0017 */
[----:B-1-3--:R-:W-:Y:S05]  /*15680*/  CALL.REL.NOINC `($__internal_1_$__cuda_sm20_div_rn_f64_full) ;  /* 0x0000001c00647944 */ /* 0x00afea0003c00000 */
.L_x_3505:
[----:B------:R-:W-:Y:S05]  /*15690*/  BSYNC B1 ;  /* 0x0000000000017941 */ /* 0x000fea0003800000 */
.L_x_3504:
        /* <DEDUP_REMOVED lines=29> */
.L_x_3503:
[----:B------:R-:W-:Y:S05]  /*15870*/  BSYNC B0 ;  /* 0x0000000000007941 */ /* 0x000fea0003800000 */
.L_x_3501:
        /* <DEDUP_REMOVED lines=70> */
.L_x_3507:
        /* <DEDUP_REMOVED lines=35> */
.L_x_3508:
[----:B------:R-:W-:Y:S05]  /*15f10*/  BSYNC B0 ;  /* 0x0000000000007941 */ /* 0x000fea0003800000 */
.L_x_3506:
        /* <DEDUP_REMOVED lines=18> */
.L_x_3510:
[----:B------:R-:W-:Y:S05]  /*16040*/  BSYNC B0 ;  /* 0x0000000000007941 */ /* 0x000fea0003800000 */
.L_x_3509:
        /* <DEDUP_REMOVED lines=16> */
[----:B0-----:R-:W-:Y:S01]  /*16150*/  STG.E.U8 desc[UR36][R18.64], R5 ;  /* 0x0000000512007986 */ /* 0x001fe2000c101124 */
[----:B------:R-:W-:Y:S05]  /*16160*/  EXIT ;  /* 0x000000000000794d */ /* 0x000fea0003800000 */
.L_x_3514:
[----:B------:R-:W0:Y:S02]  /*16170*/  F2I.S64.F64.TRUNC R4, R4 ;  /* 0x0000000400047311 */ /* 0x000e24000030d900 */
[----:B0-----:R-:W-:-:S05]  /*16180*/  MOV R3, R4 ;  /* 0x0000000400037202 */ /* 0x001fca0000000f00 */
[----:B------:R-:W-:Y:S01]  /*16190*/  STG.E.U8 desc[UR36][R18.64], R3 ;  /* 0x0000000312007986 */ /* 0x000fe2000c101124 */
[----:B------:R-:W-:Y:S05]  /*161a0*/  EXIT ;  /* 0x000000000000794d */ /* 0x000fea0003800000 */
.L_x_3513:
[----:B------:R-:W-:-:S13]  /*161b0*/  ISETP.NE.AND P0, PT, R0, 0x2, PT ;  /* 0x000000020000780c */ /* 0x000fda0003f05270 */
[----:B------:R-:W-:Y:S05]  /*161c0*/  @!P0 BRA `(.L_x_3516) ;  /* 0x0000000000288947 */ /* 0x000fea0003800000 */
[----:B------:R-:W-:-:S13]  /*161d0*/  ISETP.NE.AND P0, PT, R0, 0x3, PT ;  /* 0x000000030000780c */ /* 0x000fda0003f05270 */
[----:B------:R-:W-:Y:S05]  /*161e0*/  @!P0 BRA `(.L_x_3517) ;  /* 0x0000000000148947 */ /* 0x000fea0003800000 */
[----:B------:R-:W-:-:S13]  /*161f0*/  ISETP.NE.AND P0, PT, R0, 0x4, PT ;  /* 0x000000040000780c */ /* 0x000fda0003f05270 */
[----:B------:R-:W-:Y:S05]  /*16200*/  @P0 BRA `(.L_x_3515) ;  /* 0x0000000c00880947 */ /* 0x000fea0003800000 */
[----:B------:R-:W0:Y:S02]  /*16210*/  F2I.S64.F64.TRUNC R4, R4 ;  /* 0x0000000400047311 */ /* 0x000e24000030d900 */
[----:B0-----:R-:W-:Y:S01]  /*16220*/  STG.E.64 desc[UR36][R18.64], R4 ;  /* 0x0000000412007986 */ /* 0x001fe2000c101b24 */
[----:B------:R-:W-:Y:S05]  /*16230*/  EXIT ;  /* 0x000000000000794d */ /* 0x000fea0003800000 */
.L_x_3517:
[----:B------:R-:W0:Y:S02]  /*16240*/  F2I.F64.TRUNC R5, R4 ;  /* 0x0000000400057311 */ /* 0x000e24000030d100 */
[----:B0-----:R-:W-:Y:S01]  /*16250*/  STG.E desc[UR36][R18.64], R5 ;  /* 0x0000000512007986 */ /* 0x001fe2000c101924 */
[----:B------:R-:W-:Y:S05]  /*16260*/  EXIT ;  /* 0x000000000000794d */ /* 0x000fea0003800000 */
.L_x_3516:
[----:B------:R-:W0:Y:S02]  /*16270*/  F2I.F64.TRUNC R5, R4 ;  /* 0x0000000400057311 */ /* 0x000e24000030d100 */
[----:B0-----:R-:W-:Y:S01]  /*16280*/  STG.E.U16 desc[UR36][R18.64], R5 ;  /* 0x0000000512007986 */ /* 0x001fe2000c101524 */
[----:B------:R-:W-:Y:S05]  /*16290*/  EXIT ;  /* 0x000000000000794d */ /* 0x000fea0003800000 */
.L_x_3512:
        /* <DEDUP_REMOVED lines=11> */
[----:B------:R-:W-:Y:S01]  /*16350*/  STG.E desc[UR36][R18.64], R3 ;  /* 0x0000000312007986 */ /* 0x000fe2000c101924 */
[----:B------:R-:W-:Y:S05]  /*16360*/  EXIT ;  /* 0x000000000000794d */ /* 0x000fea0003800000 */
.L_x_3519:
[----:B------:R-:W-:Y:S01]  /*16370*/  UMOV UR4, 0xf0000000 ;  /* 0xf000000000047882 */ /* 0x000fe20000000000 */
[----:B------:R-:W-:Y:S01]  /*16380*/  UMOV UR5, 0x380fffff ;  /* 0x380fffff00057882 */ /* 0x000fe20000000000 */
[----:B------:R-:W0:Y:S01]  /*16390*/  F2F.F32.F64 R0, R4 ;  /* 0x0000000400007310 */ /* 0x000e220000301000 */
[----:B------:R-:W-:-:S14]  /*163a0*/  DSETP.GEU.AND P0, PT, |R4|, UR4, PT ;  /* 0x0000000404007e2a */ /* 0x000fdc000bf0e200 */
[----:B0-----:R-:W-:-:S05]  /*163b0*/  @!P0 FMUL R0, R0, 1.175494350822287508e-38 ;  /* 0x0080000000008820 */ /* 0x001fca0000400000 */
[----:B------:R-:W-:-:S05]  /*163c0*/  F2FP.F16.F32.PACK_AB R0, RZ, R0 ;  /* 0x00000000ff00723e */ /* 0x000fca00000000ff */
[----:B------:R-:W-:Y:S01]  /*163d0*/  STG.E.U16 desc[UR36][R18.64], R0 ;  /* 0x0000000012007986 */ /* 0x000fe2000c101524 */
[----:B------:R-:W-:Y:S05]  /*163e0*/  EXIT ;  /* 0x000000000000794d */ /* 0x000fea0003800000 */
.L_x_3518:
        /* <DEDUP_REMOVED lines=12> */
[----:B------:R-:W-:Y:S01]  /*164b0*/  STG.E.64 desc[UR36][R18.64], R2 ;  /* 0x0000000212007986 */ /* 0x000fe2000c101b24 */
[----:B------:R-:W-:Y:S05]  /*164c0*/  EXIT ;  /* 0x000000000000794d */ /* 0x000fea0003800000 */
.L_x_3521:
[----:B------:R-:W-:Y:S01]  /*164d0*/  UMOV UR4, 0xf0000000 ;  /* 0xf000000000047882 */ /* 0x000fe20000000000 */
[----:B------:R-:W-:Y:S01]  /*164e0*/  UMOV UR5, 0x380fffff ;  /* 0x380fffff00057882 */ /* 0x000fe20000000000 */
[----:B------:R-:W0:Y:S01]  /*164f0*/  F2F.F32.F64 R0, R4 ;  /* 0x0000000400007310 */ /* 0x000e220000301000 */
[----:B------:R-:W-:-:S14]  /*16500*/  DSETP.GEU.AND P0, PT, |R4|, UR4, PT ;  /* 0x0000000404007e2a */ /* 0x000fdc000bf0e200 */
[----:B0-----:R-:W-:-:S05]  /*16510*/  @!P0 FMUL R0, R0, 1.175494350822287508e-38 ;  /* 0x0080000000008820 */ /* 0x001fca0000400000 */
[----:B------:R-:W-:-:S04]  /*16520*/  F2FP.F16.F32.PACK_AB R3, RZ, R0 ;  /* 0x00000000ff03723e */ /* 0x000fc800000000ff */
[----:B------:R-:W-:-:S05]  /*16530*/  PRMT R3, R3, 0x5410, RZ ;  /* 0x0000541003037816 */ /* 0x000fca00000000ff */
[----:B------:R-:W-:Y:S01]  /*16540*/  STG.E desc[UR36][R18.64], R3 ;  /* 0x0000000312007986 */ /* 0x000fe2000c101924 */
[----:B------:R-:W-:Y:S05]  /*16550*/  EXIT ;  /* 0x000000000000794d */ /* 0x000fea0003800000 */
.L_x_3520:
[----:B------:R-:W-:Y:S01]  /*16560*/  STG.E.64 desc[UR36][R18.64], R4 ;  /* 0x0000000412007986 */ /* 0x000fe2000c101b24 */
[----:B------:R-:W-:Y:S05]  /*16570*/  EXIT ;  /* 0x000000000000794d */ /* 0x000fea0003800000 */
.L_x_3511:
        /* <DEDUP_REMOVED lines=10> */
[----:B------:R-:W-:Y:S01]  /*16620*/  STG.E.U8 desc[UR36][R18.64], R3 ;  /* 0x0000000312007986 */ /* 0x000fe2000c101124 */
[----:B------:R-:W-:Y:S05]  /*16630*/  EXIT ;  /* 0x000000000000794d */ /* 0x000fea0003800000 */
.L_x_3524:
[----:B------:R-:W-:-:S05]  /*16640*/  CS2R R6, SRZ ;  /* 0x0000000000067805 */ /* 0x000fca000001ff00 */
[----:B------:R-:W-:Y:S01]  /*16650*/  STG.E.128 desc[UR36][R18.64], R4 ;  /* 0x0000000412007986 */ /* 0x000fe2000c101d24 */
[----:B------:R-:W-:Y:S05]  /*16660*/  EXIT ;  /* 0x000000000000794d */ /* 0x000fea0003800000 */
.L_x_3523:
        /* <DEDUP_REMOVED lines=25> */
.L_x_3528:
[----:B------:R-:W-:Y:S05]  /*16800*/  BSYNC B0 ;  /* 0x0000000000007941 */ /* 0x000fea0003800000 */
.L_x_3527:
[----:B------:R-:W-:-:S05]  /*16810*/  LOP3.LUT R3, R0, R3, RZ, 0xfc, !PT ;  /* 0x0000000300037212 */ /* 0x000fca00078efcff */
[----:B------:R-:W-:Y:S01]  /*16820*/  STG.E.U8 desc[UR36][R18.64], R3 ;  /* 0x0000000312007986 */ /* 0x000fe2000c101124 */
[----:B------:R-:W-:Y:S05]  /*16830*/  EXIT ;  /* 0x000000000000794d */ /* 0x000fea0003800000 */
.L_x_3526:
        /* <DEDUP_REMOVED lines=17> */
.L_x_3530:
[----:B------:R-:W-:Y:S01]  /*16950*/  IMAD.MOV.U32 R0, RZ, RZ, 0x7f ;  /* 0x0000007fff007424 */ /* 0x000fe200078e00ff */
[----:B------:R-:W-:-:S04]  /*16960*/  ISETP.GT.U32.AND P0, PT, R2, 0x7f800000, PT ;  /* 0x7f8000000200780c */ /* 0x000fc80003f04070 */
[----:B------:R-:W-:-:S09]  /*16970*/  SEL R0, R0, 0x7c, P0 ;  /* 0x0000007c00007807 */ /* 0x000fd20000000000 */
.L_x_3531:
[----:B------:R-:W-:Y:S05]  /*16980*/  BSYNC B0 ;  /* 0x0000000000007941 */ /* 0x000fea0003800000 */
.L_x_3529:
[----:B------:R-:W-:-:S04]  /*16990*/  LOP3.LUT R2, R3, 0x80000000, RZ, 0xc0, !PT ;  /* 0x8000000003027812 */ /* 0x000fc800078ec0ff */
[----:B------:R-:W-:-:S04]  /*169a0*/  SHF.R.U32.HI R3, RZ, 0x18, R2 ;  /* 0x00000018ff037819 */ /* 0x000fc80000011602 */
[----:B------:R-:W-:-:S05]  /*169b0*/  LOP3.LUT R3, R0, R3, RZ, 0xfc, !PT ;  /* 0x0000000300037212 */ /* 0x000fca00078efcff */
[----:B------:R-:W-:Y:S01]  /*169c0*/  STG.E.U8 desc[UR36][R18.64], R3 ;  /* 0x0000000312007986 */ /* 0x000fe2000c101124 */
[----:B------:R-:W-:Y:S05]  /*169d0*/  EXIT ;  /* 0x000000000000794d */ /* 0x000fea0003800000 */
.L_x_3525:
[----:B------:R-:W-:Y:S01]  /*169e0*/  UMOV UR4, 0xf0000000 ;  /* 0xf000000000047882 */ /* 0x000fe20000000000 */
[----:B------:R-:W-:Y:S01]  /*169f0*/  UMOV UR5, 0x380fffff ;  /* 0x380fffff00057882 */ /* 0x000fe20000000000 */
[----:B------:R-:W0:Y:S01]  /*16a00*/  F2F.F32.F64 R0, R4 ;  /* 0x0000000400007310 */ /* 0x000e220000301000 */
[----:B------:R-:W-:-:S14]  /*16a10*/  DSETP.GEU.AND P0, PT, |R4|, UR4, PT ;  /* 0x0000000404007e2a */ /* 0x000fdc000bf0e200 */
[----:B0-----:R-:W-:-:S05]  /*16a20*/  @!P0 FMUL R0, R0, 1.175494350822287508e-38 ;  /* 0x0080000000008820 */ /* 0x001fca0000400000 */
[----:B------:R-:W-:-:S05]  /*16a30*/  F2FP.BF16.F32.PACK_AB R0, RZ, R0 ;  /* 0x00000000ff00723e */ /* 0x000fca00000010ff */
[----:B------:R-:W-:Y:S01]  /*16a40*/  STG.E.U16 desc[UR36][R18.64], R0 ;  /* 0x0000000012007986 */ /* 0x000fe2000c101524 */
[----:B------:R-:W-:Y:S05]  /*16a50*/  EXIT ;  /* 0x000000000000794d */ /* 0x000fea0003800000 */
.L_x_3522:
        /* <DEDUP_REMOVED lines=9> */
[----:B0-----:R-:W-:Y:S01]  /*16af0*/  STG.E.U16 desc[UR36][R18.64], R5 ;  /* 0x0000000512007986 */ /* 0x001fe2000c101524 */
[----:B------:R-:W-:Y:S05]  /*16b00*/  EXIT ;  /* 0x000000000000794d */ /* 0x000fea0003800000 */
.L_x_3534:
        /* <DEDUP_REMOVED lines=21> */
.L_x_3537:
[----:B------:R-:W-:-:S04]  /*16c60*/  LOP3.LUT R2, R3, 0x80000000, RZ, 0xc0, !PT ;  /* 0x8000000003027812 */ /* 0x000fc800078ec0ff */
[----:B------:R-:W-:-:S04]  /*16c70*/  SHF.R.U32.HI R3, RZ, 0x18, R2 ;  /* 0x00000018ff037819 */ /* 0x000fc80000011602 */
[----:B------:R-:W-:-:S04]  /*16c80*/  LOP3.LUT R0, R0, R3, RZ, 0xfc, !PT ;  /* 0x0000000300007212 */ /* 0x000fc800078efcff */
[----:B------:R-:W-:-:S07]  /*16c90*/  PRMT R9, R0, 0x7610, R9 ;  /* 0x0000761000097816 */ /* 0x000fce0000000009 */
.L_x_3536:
[----:B------:R-:W-:Y:S05]  /*16ca0*/  BSYNC B0 ;  /* 0x0000000000007941 */ /* 0x000fea0003800000 */
.L_x_3535:
[----:B------:R-:W-:Y:S01]  /*16cb0*/  STG.E.U8 desc[UR36][R18.64], R9 ;  /* 0x0000000912007986 */ /* 0x000fe2000c101124 */
[----:B------:R-:W-:Y:S05]  /*16cc0*/  EXIT ;  /* 0x000000000000794d */ /* 0x000fea0003800000 */
.L_x_3533:
        /* <DEDUP_REMOVED lines=21> */
.L_x_3540:
[----:B------:R-:W-:-:S04]  /*16e20*/  LOP3.LUT R2, R3, 0x80000000, RZ, 0xc0, !PT ;  /* 0x8000000003027812 */ /* 0x000fc800078ec0ff */
[----:B------:R-:W-:-:S04]  /*16e30*/  SHF.R.U32.HI R3, RZ, 0x18, R2 ;  /* 0x00000018ff037819 */ /* 0x000fc80000011602 */
[----:B------:R-:W-:-:S04]  /*16e40*/  LOP3.LUT R0, R0, R3, RZ, 0xfc, !PT ;  /* 0x0000000300007212 */ /* 0x000fc800078efcff */
[----:B------:R-:W-:-:S07]  /*16e50*/  PRMT R9, R0, 0x7610, R9 ;  /* 0x0000761000097816 */ /* 0x000fce0000000009 */
.L_x_3539:
[----:B------:R-:W-:Y:S05]  /*16e60*/  BSYNC B0 ;  /* 0x0000000000007941 */ /* 0x000fea0003800000 */
.L_x_3538:
[----:B------:R-:W-:Y:S01]  /*16e70*/  STG.E.U8 desc[UR36][R18.64], R9 ;  /* 0x0000000912007986 */ /* 0x000fe2000c101124 */
[----:B------:R-:W-:Y:S05]  /*16e80*/  EXIT ;  /* 0x000000000000794d */ /* 0x000fea0003800000 */
.L_x_3532:
        /* <DEDUP_REMOVED lines=24> */
[----:B------:R-:W-:Y:S01]  /*17010*/  STG.E.U8 desc[UR36][R18.64], R3 ;  /* 0x0000000312007986 */ /* 0x000fe2000c101124 */
[----:B------:R-:W-:Y:S05]  /*17020*/  EXIT ;  /* 0x000000000000794d */ /* 0x000fea0003800000 */
.L_x_3515:
        /* <DEDUP_REMOVED lines=16> */
.L_x_3543:
[----:B------:R-:W-:Y:S05]  /*17130*/  EXIT ;  /* 0x000000000000794d */ /* 0x000fea0003800000 */
.L_x_3542:
[----:B------:R-:W0:Y:S02]  /*17140*/  F2I.U64.F64.TRUNC R4, R4 ;  /* 0x0000000400047311 */ /* 0x000e24000030d800 */
[----:B0-----:R-:W-:Y:S01]  /*17150*/  STG.E.64 desc[UR36][R18.64], R4 ;  /* 0x0000000412007986 */ /* 0x001fe2000c101b24 */
[----:B------:R-:W-:Y:S05]  /*17160*/  EXIT ;  /* 0x000000000000794d */ /* 0x000fea0003800000 */
.L_x_3541:
[----:B------:R-:W0:Y:S02]  /*17170*/  F2I.U32.F64.TRUNC R5, R4 ;  /* 0x0000000400057311 */ /* 0x000e24000030d000 */
[----:B0-----:R-:W-:Y:S01]  /*17180*/  STG.E desc[UR36][R18.64], R5 ;  /* 0x0000000512007986 */ /* 0x001fe2000c101924 */
[----:B------:R-:W-:Y:S05]  /*17190*/  EXIT ;  /* 0x000000000000794d */ /* 0x000fea0003800000 */
        .weak           $__internal_0_$__cuda_sm20_dblrcp_rn_slowpath_v3
        .type           $__internal_0_$__cuda_sm20_dblrcp_rn_slowpath_v3,@function
        .size           $__internal_0_$__cuda_sm20_dblrcp_rn_slowpath_v3,($__internal_1_$__cuda_sm20_div_rn_f64_full - $__internal_0_$__cuda_sm20_dblrcp_rn_slowpath_v3)
$__internal_0_$__cuda_sm20_dblrcp_rn_slowpath_v3:
[----:B------:R-:W-:Y:S01]  /*171a0*/  IMAD.MOV.U32 R7, RZ, RZ, R3 ;  /* 0x000000ffff077224 */ /* 0x000fe200078e0003 */
[----:B------:R-:W-:Y:S05]  /*171b0*/  BSSY B1, `(.L_x_3544) ;  /* 0x0000023000017945 */ /* 0x000fea0003800000 */
[----:B------:R-:W-:-:S14]  /*171c0*/  DSETP.GTU.AND P0, PT, |R6|, +INF , PT ;  /* 0x7ff000000600742a */ /* 0x000fdc0003f0c200 */
[----:B------:R-:W-:Y:S05]  /*171d0*/  @P0 BRA `(.L_x_3545) ;  /* 0x0000000000780947 */ /* 0x000fea0003800000 */
[----:B------:R-:W-:-:S05]  /*171e0*/  LOP3.LUT R3, R3, 0x7fffffff, RZ, 0xc0, !PT ;  /* 0x7fffffff03037812 */ /* 0x000fca00078ec0ff */
[----:B------:R-:W-:-:S05]  /*171f0*/  VIADD R4, R3, 0xffffffff ;  /* 0xffffffff03047836 */ /* 0x000fca0000000000 */
[----:B------:R-:W-:-:S13]  /*17200*/  ISETP.GE.U32.AND P0, PT, R4, 0x7fefffff, PT ;  /* 0x7fefffff0400780c */ /* 0x000fda0003f06070 */
[----:B------:R-:W-:Y:S01]  /*17210*/  @P0 LOP3.LUT R5, R7, 0x7ff00000, RZ, 0x3c, !PT ;  /* 0x7ff0000007050812 */ /* 0x000fe200078e3cff */
[----:B------:R-:W-:Y:S01]  /*17220*/  @P0 IMAD.MOV.U32 R4, RZ, RZ, RZ ;  /* 0x000000ffff040224 */ /* 0x000fe200078e00ff */
[----:B------:R-:W-:Y:S06]  /*17230*/  @P0 BRA `(.L_x_3546) ;  /* 0x0000000000680947 */ /* 0x000fec0003800000 */
[----:B------:R-:W-:-:S13]  /*17240*/  ISETP.GE.U32.AND P0, PT, R3, 0x1000001, PT ;  /* 0x010000010300780c */ /* 0x000fda0003f06070 */
[----:B------:R-:W-:Y:S05]  /*17250*/  @!P0 BRA `(.L_x_3547) ;  /* 0x0000000000348947 */ /* 0x000fea0003800000 */
[----:B------:R-:W-:Y:S02]  /*17260*/  VIADD R5, R7, 0xc0200000 ;  /* 0xc020000007057836 */ /* 0x000fe40000000000 */
[----:B------:R-:W-:Y:S02]  /*17270*/  IMAD.MOV.U32 R4, RZ, RZ, R6 ;  /* 0x000000ffff047224 */ /* 0x000fe400078e0006 */
[----:B------:R-:W0:Y:S04]  /*17280*/  MUFU.RCP64H R3, R5 ;  /* 0x0000000500037308 */ /* 0x000e280000001800 */
[----:B0-----:R-:W-:-:S08]  /*17290*/  DFMA R8, -R4, R2, 1 ;  /* 0x3ff000000408742b */ /* 0x001fd00000000102 */
[----:B------:R-:W-:-:S08]  /*172a0*/  DFMA R8, R8, R8, R8 ;  /* 0x000000080808722b */ /* 0x000fd00000000008 */
[----:B------:R-:W-:-:S08]  /*172b0*/  DFMA R8, R2, R8, R2 ;  /* 0x000000080208722b */ /* 0x000fd00000000002 */
[----:B------:R-:W-:-:S08]  /*172c0*/  DFMA R2, -R4, R8, 1 ;  /* 0x3ff000000402742b */ /* 0x000fd00000000108 */
[----:B------:R-:W-:-:S08]  /*172d0*/  DFMA R2, R8, R2, R8 ;  /* 0x000000020802722b */ /* 0x000fd00000000008 */
[----:B------:R-:W-:-:S08]  /*172e0*/  DMUL R2, R2, 2.2250738585072013831e-308 ;  /* 0x0010000002027828 */ /* 0x000fd00000000000 */
[----:B------:R-:W-:-:S08]  /*172f0*/  DFMA R6, -R6, R2, 1 ;  /* 0x3ff000000606742b */ /* 0x000fd00000000102 */
[----:B------:R-:W-:-:S08]  /*17300*/  DFMA R6, R6, R6, R6 ;  /* 0x000000060606722b */ /* 0x000fd00000000006 */
[----:B------:R-:W-:Y:S01]  /*17310*/  DFMA R4, R2, R6, R2 ;  /* 0x000000060204722b */ /* 0x000fe20000000002 */
[----:B------:R-:W-:Y:S10]  /*17320*/  BRA `(.L_x_3546) ;  /* 0x00000000002c7947 */ /* 0x000ff40003800000 */
.L_x_3547:
[----:B------:R-:W-:-:S06]  /*17330*/  DMUL R6, R6, 8.11296384146066816958e+31 ;  /* 0x4690000006067828 */ /* 0x000fcc0000000000 */
[----:B------:R-:W0:Y:S02]  /*17340*/  MUFU.RCP64H R3, R7 ;  /* 0x0000000700037308 */ /* 0x000e240000001800 */
[----:B0-----:R-:W-:-:S08]  /*17350*/  DFMA R4, -R6, R2, 1 ;  /* 0x3ff000000604742b */ /* 0x001fd00000000102 */
[----:B------:R-:W-:-:S08]  /*17360*/  DFMA R4, R4, R4, R4 ;  /* 0x000000040404722b */ /* 0x000fd00000000004 */
[----:B------:R-:W-:-:S08]  /*17370*/  DFMA R4, R2, R4, R2 ;  /* 0x000000040204722b */ /* 0x000fd00000000002 */
[----:B------:R-:W-:-:S08]  /*17380*/  DFMA R2, -R6, R4, 1 ;  /* 0x3ff000000602742b */ /* 0x000fd00000000104 */
[----:B------:R-:W-:-:S08]  /*17390*/  DFMA R2, R4, R2, R4 ;  /* 0x000000020402722b */ /* 0x000fd00000000004 */
[----:B------:R-:W-:Y:S01]  /*173a0*/  DMUL R4, R2, 8.11296384146066816958e+31 ;  /* 0x4690000002047828 */ /* 0x000fe20000000000 */
[----:B------:R-:W-:Y:S10]  /*173b0*/  BRA `(.L_x_3546) ;  /* 0x0000000000087947 */ /* 0x000ff40003800000 */
.L_x_3545:
[----:B------:R-:W-:Y:S01]  /*173c0*/  LOP3.LUT R5, R7, 0x80000, RZ, 0xfc, !PT ;  /* 0x0008000007057812 */ /* 0x000fe200078efcff */
[----:B------:R-:W-:-:S07]  /*173d0*/  IMAD.MOV.U32 R4, RZ, RZ, R6 ;  /* 0x000000ffff047224 */ /* 0x000fce00078e0006 */
.L_x_3546:
[----:B------:R-:W-:Y:S05]  /*173e0*/  BSYNC B1 ;  /* 0x0000000000017941 */ /* 0x000fea0003800000 */
.L_x_3544:
[----:B------:R-:W-:Y:S01]  /*173f0*/  MOV R2, R0 ;  /* 0x0000000000027202 */ /* 0x000fe20000000f00 */
[----:B------:R-:W-:-:S04]  /*17400*/  IMAD.MOV.U32 R3, RZ, RZ, 0x0 ;  /* 0x00000000ff037424 */ /* 0x000fc800078e00ff */
[----:B------:R-:W-:Y:S05]  /*17410*/  RET.REL.NODEC R2 `(_ZN2at6native18elementwise_kernelILi128ELi4EZNS0_15gpu_kernel_implIZZZNS0_61_GLOBAL__N__b29612f4_23_ActivationMishKernel_cu_f5210f67_354820mish_backward_kernelERNS_14TensorIteratorEENKUlvE_clEvENKUlvE_clEvEUlddE_EEvRNS_18TensorIteratorBaseERKT_EUliE_EEviT1_) ;  /* 0xfffffe8802f87950 */ /* 0x000fea0003c3ffff */
        .weak           $__internal_1_$__cuda_sm20_div_rn_f64_full
        .type           $__internal_1_$__cuda_sm20_div_rn_f64_full,@function
        .size           $__internal_1_$__cuda_sm20_div_rn_f64_full,(.L_x_8554 - $__internal_1_$__cuda_sm20_div_rn_f64_full)
$__internal_1_$__cuda_sm20_div_rn_f64_full:
[C---:B------:R-:W-:Y:S01]  /*17420*/  FSETP.GEU.AND P0, PT, |R11|.reuse, 1.469367938527859385e-39, PT ;  /* 0x001000000b00780b */ /* 0x040fe20003f0e200 */
[----:B------:R-:W-:Y:S01]  /*17430*/  IMAD.MOV.U32 R30, RZ, RZ, 0x1 ;  /* 0x00000001ff1e7424 */ /* 0x000fe200078e00ff */
[----:B------:R-:W-:Y:S01]  /*17440*/  LOP3.LUT R8, R11, 0x800fffff, RZ, 0xc0, !PT ;  /* 0x800fffff0b087812 */ /* 0x000fe200078ec0ff */
[----:B------:R-:W-:Y:S01]  /*17450*/  IMAD.MOV.U32 R12, RZ, RZ, R14 ;  /* 0x000000ffff0c7224 */ /* 0x000fe200078e000e */
[C---:B------:R-:W-:Y:S01]  /*17460*/  FSETP.GEU.AND P2, PT, |R15|.reuse, 1.469367938527859385e-39, PT ;  /* 0x001000000f00780b */ /* 0x040fe20003f4e200 */
[----:B------:R-:W-:Y:S01]  /*17470*/  BSSY B2, `(.L_x_3548) ;  /* 0x0000053000027945 */ /* 0x000fe20003800000 */
[----:B------:R-:W-:Y:S01]  /*17480*/  LOP3.LUT R9, R8, 0x3ff00000, RZ, 0xfc, !PT ;  /* 0x3ff0000008097812 */ /* 0x000fe200078efcff */
[----:B------:R-:W-:Y:S01]  /*17490*/  IMAD.MOV.U32 R8, RZ, RZ, R10 ;  /* 0x000000ffff087224 */ /* 0x000fe200078e000a */
[----:B------:R-:W-:Y:S02]  /*174a0*/  LOP3.LUT R2, R15, 0x7ff00000, RZ, 0xc0, !PT ;  /* 0x7ff000000f027812 */ /* 0x000fe400078ec0ff */
[----:B------:R-:W-:-:S03]  /*174b0*/  LOP3.LUT R5, R11, 0x7ff00000, RZ, 0xc0, !PT ;  /* 0x7ff000000b057812 */ /* 0x000fc600078ec0ff */
[----:B------:R-:W-:Y:S01]  /*174c0*/  @!P0 DMUL R8, R10, 8.98846567431157953865e+307 ;  /* 0x7fe000000a088828 */ /* 0x000fe20000000000 */
[----:B------:R-:W-:-:S03]  /*174d0*/  ISETP.GE.U32.AND P1, PT, R2, R5, PT ;  /* 0x000000050200720c */ /* 0x000fc60003f26070 */
[----:B------:R-:W-:Y:S01]  /*174e0*/  @!P2 LOP3.LUT R3, R11, 0x7ff00000, RZ, 0xc0, !PT ;  /* 0x7ff000000b03a812 */ /* 0x000fe200078ec0ff */
[----:B------:R-:W-:Y:S01]  /*174f0*/  @!P2 IMAD.MOV.U32 R28, RZ, RZ, RZ ;  /* 0x000000ffff1ca224 */ /* 0x000fe200078e00ff */
[----:B------:R-:W0:Y:S02]  /*17500*/  MUFU.RCP64H R31, R9 ;  /* 0x00000009001f7308 */ /* 0x000e240000001800 */
[----:B------:R-:W-:Y:S01]  /*17510*/  @!P2 ISETP.GE.U32.AND P3, PT, R2, R3, PT ;  /* 0x000000030200a20c */ /* 0x000fe20003f66070 */
[----:B------:R-:W-:Y:S01]  /*17520*/  IMAD.MOV.U32 R3, RZ, RZ, 0x1ca00000 ;  /* 0x1ca00000ff037424 */ /* 0x000fe200078e00ff */
[----:B------:R-:W-:-:S04]  /*17530*/  @!P0 LOP3.LUT R5, R9, 0x7ff00000, RZ, 0xc0, !PT ;  /* 0x7ff0000009058812 */ /* 0x000fc800078ec0ff */
[----:B------:R-:W-:-:S04]  /*17540*/  SEL R13, R3, 0x63400000, !P1 ;  /* 0x63400000030d7807 */ /* 0x000fc80004800000 */
[----:B------:R-:W-:Y:S01]  /*17550*/  LOP3.LUT R13, R13, 0x800fffff, R15, 0xf8, !PT ;  /* 0x800fffff0d0d7812 */ /* 0x000fe200078ef80f */
[----:B0-----:R-:W-:-:S08]  /*17560*/  DFMA R6, R30, -R8, 1 ;  /* 0x3ff000001e06742b */ /* 0x001fd00000000808 */
[----:B------:R-:W-:-:S08]  /*17570*/  DFMA R6, R6, R6, R6 ;  /* 0x000000060606722b */ /* 0x000fd00000000006 */
[----:B------:R-:W-:Y:S01]  /*17580*/  DFMA R30, R30, R6, R30 ;  /* 0x000000061e1e722b */ /* 0x000fe2000000001e */
[----:B------:R-:W-:-:S04]  /*17590*/  @!P2 SEL R7, R3, 0x63400000, !P3 ;  /* 0x634000000307a807 */ /* 0x000fc80005800000 */
[----:B------:R-:W-:-:S03]  /*175a0*/  @!P2 LOP3.LUT R4, R7, 0x80000000, R15, 0xf8, !PT ;  /* 0x800000000704a812 */ /* 0x000fc600078ef80f */
[----:B------:R-:W-:Y:S01]  /*175b0*/  DFMA R6, R30, -R8, 1 ;  /* 0x3ff000001e06742b */ /* 0x000fe20000000808 */
[----:B------:R-:W-:Y:S01]  /*175c0*/  @!P2 LOP3.LUT R29, R4, 0x100000, RZ, 0xfc, !PT ;  /* 0x00100000041da812 */ /* 0x000fe200078efcff */
[----:B------:R-:W-:-:S05]  /*175d0*/  IMAD.MOV.U32 R4, RZ, RZ, R2 ;  /* 0x000000ffff047224 */ /* 0x000fca00078e0002 */
[----:B------:R-:W-:Y:S02]  /*175e0*/  @!P2 DFMA R12, R12, 2, -R28 ;  /* 0x400000000c0ca82b */ /* 0x000fe4000000081c */
[----:B------:R-:W-:Y:S01]  /*175f0*/  DFMA R30, R30, R6, R30 ;  /* 0x000000061e1e722b */ /* 0x000fe2000000001e */
[----:B------:R-:W-:-:S07]  /*17600*/  IADD3 R7, R5, -0x1, RZ ;  /* 0xffffffff05077810 */ /* 0x000fce0007ffe0ff */
[----:B------:R-:W-:Y:S01]  /*17610*/  @!P2 LOP3.LUT R4, R13, 0x7ff00000, RZ, 0xc0, !PT ;  /* 0x7ff000000d04a812 */ /* 0x000fe200078ec0ff */
[----:B------:R-:W-:-:S04]  /*17620*/  DMUL R28, R30, R12 ;  /* 0x0000000c1e1c7228 */ /* 0x000fc80000000000 */
[----:B------:R-:W-:-:S04]  /*17630*/  VIADD R6, R4, 0xffffffff ;  /* 0xffffffff04067836 */ /* 0x000fc80000000000 */
[----:B------:R-:W-:Y:S01]  /*17640*/  DFMA R32, R28, -R8, R12 ;  /* 0x800000081c20722b */ /* 0x000fe2000000000c */
[----:B------:R-:W-:-:S04]  /*17650*/  ISETP.GT.U32.AND P0, PT, R6, 0x7feffffe, PT ;  /* 0x7feffffe0600780c */ /* 0x000fc80003f04070 */
[----:B------:R-:W-:-:S03]  /*17660*/  ISETP.GT.U32.OR P0, PT, R7, 0x7feffffe, P0 ;  /* 0x7feffffe0700780c */ /* 0x000fc60000704470 */
[----:B------:R-:W-:-:S10]  /*17670*/  DFMA R6, R30, R32, R28 ;  /* 0x000000201e06722b */ /* 0x000fd4000000001c */
[----:B------:R-:W-:Y:S05]  /*17680*/  @P0 BRA `(.L_x_3549) ;  /* 0x0000000000700947 */ /* 0x000fea0003800000 */
[----:B------:R-:W-:-:S04]  /*17690*/  LOP3.LUT R5, R11, 0x7ff00000, RZ, 0xc0, !PT ;  /* 0x7ff000000b057812 */ /* 0x000fc800078ec0ff */
[CC--:B------:R-:W-:Y:S02]  /*176a0*/  VIADDMNMX R4, R2.reuse, -R5.reuse, 0xb9600000, !PT ;  /* 0xb960000002047446 */ /* 0x0c0fe40007800905 */
[----:B------:R-:W-:Y:S02]  /*176b0*/  ISETP.GE.U32.AND P0, PT, R2, R5, PT ;  /* 0x000000050200720c */ /* 0x000fe40003f06070 */
[----:B------:R-:W-:Y:S02]  /*176c0*/  VIMNMX R4, R4, 0x46a00000, PT ;  /* 0x46a0000004047848 */ /* 0x000fe40003fe0100 */
[----:B------:R-:W-:-:S05]  /*176d0*/  SEL R3, R3, 0x63400000, !P0 ;  /* 0x6340000003037807 */ /* 0x000fca0004000000 */
[----:B------:R-:W-:Y:S02]  /*176e0*/  IMAD.IADD R3, R4, 0x1, -R3 ;  /* 0x0000000104037824 */ /* 0x000fe400078e0a03 */
[----:B------:R-:W-:Y:S02]  /*176f0*/  IMAD.MOV.U32 R4, RZ, RZ, RZ ;  /* 0x000000ffff047224 */ /* 0x000fe400078e00ff */
[----:B------:R-:W-:-:S06]  /*17700*/  VIADD R5, R3, 0x7fe00000 ;  /* 0x7fe0000003057836 */ /* 0x000fcc0000000000 */
[----:B------:R-:W-:-:S10]  /*17710*/  DMUL R28, R6, R4 ;  /* 0x00000004061c7228 */ /* 0x000fd40000000000 */
[----:B------:R-:W-:-:S13]  /*17720*/  FSETP.GTU.AND P0, PT, |R29|, 1.469367938527859385e-39, PT ;  /* 0x001000001d00780b */ /* 0x000fda0003f0c200 */
[----:B------:R-:W-:Y:S05]  /*17730*/  @P0 BRA `(.L_x_3550) ;  /* 0x0000000000980947 */ /* 0x000fea0003800000 */
[----:B------:R-:W-:-:S06]  /*17740*/  DFMA R8, R6, -R8, R12 ;  /* 0x800000080608722b */ /* 0x000fcc000000000c */
[----:B------:R-:W-:-:S04]  /*17750*/  IMAD.MOV.U32 R8, RZ, RZ, RZ ;  /* 0x000000ffff087224 */ /* 0x000fc800078e00ff */
[C---:B------:R-:W-:Y:S02]  /*17760*/  FSETP.NEU.AND P0, PT, R9.reuse, RZ, PT ;  /* 0x000000ff0900720b */ /* 0x040fe40003f0d000 */
[----:B------:R-:W-:-:S04]  /*17770*/  LOP3.LUT R10, R9, 0x80000000, R11, 0x48, !PT ;  /* 0x80000000090a7812 */ /* 0x000fc800078e480b */
[----:B------:R-:W-:-:S07]  /*17780*/  LOP3.LUT R9, R10, R5, RZ, 0xfc, !PT ;  /* 0x000000050a097212 */ /* 0x000fce00078efcff */
[----:B------:R-:W-:Y:S05]  /*17790*/  @!P0 BRA `(.L_x_3550) ;  /* 0x0000000000808947 */ /* 0x000fea0003800000 */
[----:B------:R-:W-:Y:S01]  /*177a0*/  IMAD.MOV R5, RZ, RZ, -R3 ;  /* 0x000000ffff057224 */ /* 0x000fe200078e0a03 */
[----:B------:R-:W-:Y:S01]  /*177b0*/  IADD3 R3, -R3, -0x43300000, RZ ;  /* 0xbcd0000003037810 */ /* 0x000fe20007ffe1ff */
[----:B------:R-:W-:-:S06]  /*177c0*/  IMAD.MOV.U32 R4, RZ, RZ, RZ ;  /* 0x000000ffff047224 */ /* 0x000fcc00078e00ff */
[----:B------:R-:W-:Y:S02]  /*177d0*/  DFMA R4, R28, -R4, R6 ;  /* 0x800000041c04722b */ /* 0x000fe40000000006 */
[----:B------:R-:W-:-:S08]  /*177e0*/  DMUL.RP R6, R6, R8 ;  /* 0x0000000806067228 */ /* 0x000fd00000008000 */
[----:B------:R-:W-:Y:S02]  /*177f0*/  FSETP.NEU.AND P0, PT, |R5|, R3, PT ;  /* 0x000000030500720b */ /* 0x000fe40003f0d200 */
[----:B------:R-:W-:Y:S02]  /*17800*/  LOP3.LUT R10, R7, R10, RZ, 0x3c, !PT ;  /* 0x0000000a070a7212 */ /* 0x000fe400078e3cff */
[----:B------:R-:W-:Y:S02]  /*17810*/  FSEL R2, R6, R28, !P0 ;  /* 0x0000001c06027208 */ /* 0x000fe40004000000 */
[----:B------:R-:W-:-:S03]  /*17820*/  FSEL R29, R10, R29, !P0 ;  /* 0x0000001d0a1d7208 */ /* 0x000fc60004000000 */
[----:B------:R-:W-:Y:S01]  /*17830*/  IMAD.MOV.U32 R28, RZ, RZ, R2 ;  /* 0x000000ffff1c7224 */ /* 0x000fe200078e0002 */
[----:B------:R-:W-:Y:S06]  /*17840*/  BRA `(.L_x_3550) ;  /* 0x0000000000547947 */ /* 0x000fec0003800000 */
.L_x_3549:
[----:B------:R-:W-:-:S14]  /*17850*/  DSETP.NAN.AND P0, PT, R14, R14, PT ;  /* 0x0000000e0e00722a */ /* 0x000fdc0003f08000 */
[----:B------:R-:W-:Y:S05]  /*17860*/  @P0 BRA `(.L_x_3551) ;  /* 0x0000000000440947 */ /* 0x000fea0003800000 */
[----:B------:R-:W-:-:S14]  /*17870*/  DSETP.NAN.AND P0, PT, R10, R10, PT ;  /* 0x0000000a0a00722a */ /* 0x000fdc0003f08000 */
[----:B------:R-:W-:Y:S05]  /*17880*/  @P0 BRA `(.L_x_3552) ;  /* 0x0000000000300947 */ /* 0x000fea0003800000 */
[----:B------:R-:W-:Y:S01]  /*17890*/  ISETP.NE.AND P0, PT, R4, R5, PT ;  /* 0x000000050400720c */ /* 0x000fe20003f05270 */
[----:B------:R-:W-:Y:S01]  /*178a0*/  IMAD.MOV.U32 R28, RZ, RZ, 0x0 ;  /* 0x00000000ff1c7424 */ /* 0x000fe200078e00ff */
[----:B------:R-:W-:-:S11]  /*178b0*/  MOV R29, 0xfff80000 ;  /* 0xfff80000001d7802 */ /* 0x000fd60000000f00 */
[----:B------:R-:W-:Y:S05]  /*178c0*/  @!P0 BRA `(.L_x_3550) ;  /* 0x0000000000348947 */ /* 0x000fea0003800000 */
[----:B------:R-:W-:Y:S02]  /*178d0*/  ISETP.NE.AND P0, PT, R4, 0x7ff00000, PT ;  /* 0x7ff000000400780c */ /* 0x000fe40003f05270 */
[----:B------:R-:W-:Y:S02]  /*178e0*/  LOP3.LUT R29, R15, 0x80000000, R11, 0x48, !PT ;  /* 0x800000000f1d7812 */ /* 0x000fe400078e480b */
[----:B------:R-:W-:-:S13]  /*178f0*/  ISETP.EQ.OR P0, PT, R5, RZ, !P0 ;  /* 0x000000ff0500720c */ /* 0x000fda0004702670 */
[----:B------:R-:W-:Y:S01]  /*17900*/  @P0 LOP3.LUT R2, R29, 0x7ff00000, RZ, 0xfc, !PT ;  /* 0x7ff000001d020812 */ /* 0x000fe200078efcff */
[----:B------:R-:W-:Y:S02]  /*17910*/  @!P0 IMAD.MOV.U32 R28, RZ, RZ, RZ ;  /* 0x000000ffff1c8224 */ /* 0x000fe400078e00ff */
[----:B------:R-:W-:Y:S02]  /*17920*/  @P0 IMAD.MOV.U32 R28, RZ, RZ, RZ ;  /* 0x000000ffff1c0224 */ /* 0x000fe400078e00ff */
[----:B------:R-:W-:Y:S01]  /*17930*/  @P0 IMAD.MOV.U32 R29, RZ, RZ, R2 ;  /* 0x000000ffff1d0224 */ /* 0x000fe200078e0002 */
[----:B------:R-:W-:Y:S06]  /*17940*/  BRA `(.L_x_3550) ;  /* 0x0000000000147947 */ /* 0x000fec0003800000 */
.L_x_3552:
[----:B------:R-:W-:Y:S01]  /*17950*/  LOP3.LUT R29, R11, 0x80000, RZ, 0xfc, !PT ;  /* 0x000800000b1d7812 */ /* 0x000fe200078efcff */
[----:B------:R-:W-:Y:S01]  /*17960*/  IMAD.MOV.U32 R28, RZ, RZ, R10 ;  /* 0x000000ffff1c7224 */ /* 0x000fe200078e000a */
[----:B------:R-:W-:Y:S06]  /*17970*/  BRA `(.L_x_3550) ;  /* 0x0000000000087947 */ /* 0x000fec0003800000 */
.L_x_3551:
[----:B------:R-:W-:Y:S01]  /*17980*/  LOP3.LUT R29, R15, 0x80000, RZ, 0xfc, !PT ;  /* 0x000800000f1d7812 */ /* 0x000fe200078efcff */
[----:B------:R-:W-:-:S07]  /*17990*/  IMAD.MOV.U32 R28, RZ, RZ, R14 ;  /* 0x000000ffff1c7224 */ /* 0x000fce00078e000e */
.L_x_3550:
[----:B------:R-:W-:Y:S05]  /*179a0*/  BSYNC B2 ;  /* 0x0000000000027941 */ /* 0x000fea0003800000 */
.L_x_3548:
[----:B------:R-:W-:Y:S02]  /*179b0*/  IMAD.MOV.U32 R2, RZ, RZ, R0 ;  /* 0x000000ffff027224 */ /* 0x000fe400078e0000 */
[----:B------:R-:W-:-:S04]  /*179c0*/  IMAD.MOV.U32 R3, RZ, RZ, 0x0 ;  /* 0x00000000ff037424 */ /* 0x000fc800078e00ff */
[----:B------:R-:W-:Y:S05]  /*179d0*/  RET.REL.NODEC R2 `(_ZN2at6native18elementwise_kernelILi128ELi4EZNS0_15gpu_kernel_implIZZZNS0_61_GLOBAL__N__b29612f4_23_ActivationMishKernel_cu_f5210f67_354820mish_backward_kernelERNS_14TensorIteratorEENKUlvE_clEvENKUlvE_clEvEUlddE_EEvRNS_18TensorIteratorBaseERKT_EUliE_EEviT1_) ;  /* 0xfffffe8402887950 */ /* 0x000fea0003c3ffff */
.L_x_3553:
        /* <DEDUP_REMOVED lines=10> */
.L_x_8554:


//--------------------- .text._ZN2at6native27unrolled_elementwise_kernelIZZZNS0_61_GLOBAL__N__b29612f4_23_ActivationMishKernel_cu_f5210f67_354820mish_backward_kernelERNS_14TensorIteratorEENKUlvE_clEvENKUlvE_clEvEUlddE_St5arrayIPcLm3EELi4E23TrivialOffsetCalculatorILi2EjESB_ILi1EjENS0_6memory12LoadWithCastILi2EEENSE_13StoreWithCastILi1EEEEEviT_T0_T2_T3_T4_T5_ --------------------------
	.section	.text._ZN2at6native27unrolled_elementwise_kernelIZZZNS0_61_GLOBAL__N__b29612f4_23_ActivationMishKernel_cu_f5210f67_354820mish_backward_kernelERNS_14TensorIteratorEENKUlvE_clEvENKUlvE_clEvEUlddE_St5arrayIPcLm3EELi4E23TrivialOffsetCalculatorILi2EjESB_ILi1EjENS0_6memory12LoadWithCastILi2EEENSE_13StoreWithCastILi1EEEEEviT_T0_T2_T3_T4_T5_,"ax",@progbits
	.align	128
        .global         _ZN2at6native27unrolled_elementwise_kernelIZZZNS0_61_GLOBAL__N__b29612f4_23_ActivationMishKernel_cu_f5210f67_354820mish_backward_kernelERNS_14TensorIteratorEENKUlvE_clEvENKUlvE_clEvEUlddE_St5arrayIPcLm3EELi4E23TrivialOffsetCalculatorILi2EjESB_ILi1EjENS0_6memory12LoadWithCastILi2EEENSE_13StoreWithCastILi1EEEEEviT_T0_T2_T3_T4_T5_
        .type           _ZN2at6native27unrolled_elementwise_kernelIZZZNS0_61_GLOBAL__N__b29612f4_23_ActivationMishKernel_cu_f5210f67_354820mish_backward_kernelERNS_14TensorIteratorEENKUlvE_clEvENKUlvE_clEvEUlddE_St5arrayIPcLm3EELi4E23TrivialOffsetCalculatorILi2EjESB_ILi1EjENS0_6memory12LoadWithCastILi2EEENSE_13StoreWithCastILi1EEEEEviT_T0_T2_T3_T4_T5_,@function
        .size           _ZN2at6native27unrolled_elementwise_kernelIZZZNS0_61_GLOBAL__N__b29612f4_23_ActivationMishKernel_cu_f5210f67_354820mish_backward_kernelERNS_14TensorIteratorEENKUlvE_clEvENKUlvE_clEvEUlddE_St5arrayIPcLm3EELi4E23TrivialOffsetCalculatorILi2EjESB_ILi1EjENS0_6memory12LoadWithCastILi2EEENSE_13StoreWithCastILi1EEEEEviT_T0_T2_T3_T4_T5_,(.L_x_8556 - _ZN2at6native27unrolled_elementwise_kernelIZZZNS0_61_GLOBAL__N__b29612f4_23_ActivationMishKernel_cu_f5210f67_354820mish_backward_kernelERNS_14TensorIteratorEENKUlvE_clEvENKUlvE_clEvEUlddE_St5arrayIPcLm3EELi4E23TrivialOffsetCalculatorILi2EjESB_ILi1EjENS0_6memory12LoadWithCastILi2EEENSE_13StoreWithCastILi1EEEEEviT_T0_T2_T3_T4_T5_)
        .other          _ZN2at6native27unrolled_elementwise_kernelIZZZNS0_61_GLOBAL__N__b29612f4_23_ActivationMishKernel_cu_f5210f67_354820mish_backward_kernelERNS_14TensorIteratorEENKUlvE_clEvENKUlvE_clEvEUlddE_St5arrayIPcLm3EELi4E23TrivialOffsetCalculatorILi2EjESB_ILi1EjENS0_6memory12LoadWithCastILi2EEENSE_13StoreWithCastILi1EEEEEviT_T0_T2_T3_T4_T5_,@"STO_CUDA_ENTRY STV_DEFAULT"
_ZN2at6native27unrolled_elementwise_kernelIZZZNS0_61_GLOBAL__N__b29612f4_23_ActivationMishKernel_cu_f5210f67_354820mish_backward_kernelERNS_14TensorIteratorEENKUlvE_clEvENKUlvE_clEvEUlddE_St5arrayIPcLm3EELi4E23TrivialOffsetCalculatorILi2EjESB_ILi1EjENS0_6memory12LoadWithCastILi2EEENSE_13StoreWithCastILi1EEEEEviT_T0_T2_T3_T4_T5_:
.text._ZN2at6native27unrolled_elementwise_kernelIZZZNS0_61_GLOBAL__N__b29612f4_23_ActivationMishKernel_cu_f5210f67_354820mish_backward_kernelERNS_14TensorIteratorEENKUlvE_clEvENKUlvE_clEvEUlddE_St5arrayIPcLm3EELi4E23TrivialOffsetCalculatorILi2EjESB_ILi1EjENS0_6memory12LoadWithCastILi2EEENSE_13StoreWithCastILi1EEEEEviT_T0_T2_T3_T4_T5_:
[----:B------:R-:W0:Y:S01]  /*0000*/  LDC R1, c[0x0][0x28] ;  /* 0x00000a00ff017b82 */ /* 0x000e220000000800 */
[----:B------:R-:W1:Y:S07]  /*0010*/  S2R R34, SR_CTAID.X ;  /* 0x0000000000227919 */ /* 0x000e6e0000002500 */
[----:B------:R-:W1:Y:S01]  /*0020*/  LDC R41, c[0x0][0x210] ;  /* 0x00008400ff297b82 */ /* 0x000e620000000800 */
[----:B------:R-:W-:Y:S01]  /*0030*/  ULDC.64 UR36, c[0x0][0x208] ;  /* 0x0000820000247ab9 */ /* 0x000fe20000000a00 */
[----:B------:R-:W-:Y:S01]  /*0040*/  BSSY B6, `(.L_x_3554) ;  /* 0x00001f3000067945 */ /* 0x000fe20003800000 */
[----:B------:R-:W2:Y:S01]  /*0050*/  S2R R36, SR_TID.X ;  /* 0x0000000000247919 */ /* 0x000ea20000002100 */
[----:B0-----:R-:W-:Y:S01]  /*0060*/  VIADD R1, R1, 0xfffffff8 ;  /* 0xfffffff801017836 */ /* 0x001fe20000000000 */
[----:B------:R-:W-:-:S02]  /*0070*/  CS2R R28, SRZ ;  /* 0x00000000001c7805 */ /* 0x000fc4000001ff00 */
[----:B------:R-:W-:Y:S02]  /*0080*/  CS2R R22, SRZ ;  /* 0x0000000000167805 */ /* 0x000fe4000001ff00 */
[----:B------:R-:W-:Y:S01]  /*0090*/  CS2R R24, SRZ ;  /* 0x0000000000187805 */ /* 0x000fe2000001ff00 */
[----:B------:R-:W0:Y:S08]  /*00a0*/  LDC.U8 R35, c[0x0][0x234] ;  /* 0x00008d00ff237b82 */ /* 0x000e300000000000 */
[----:B------:R-:W3:Y:S01]  /*00b0*/  LDC.U8 R32, c[0x0][0x235] ;  /* 0x00008d40ff207b82 */ /* 0x000ee20000000000 */
[----:B-1----:R-:W-:-:S05]  /*00c0*/  IMAD R41, R34, -0x200, R41 ;  /* 0xfffffe0022297824 */ /* 0x002fca00078e0229 */
[----:B--2---:R-:W-:-:S13]  /*00d0*/  ISETP.GE.AND P0, PT, R36, R41, PT ;  /* 0x000000292400720c */ /* 0x004fda0003f06270 */
        /* <DEDUP_REMOVED lines=21> */
.L_x_3559:
[----:B------:R-:W2:Y:S02]  /*0230*/  LDG.E.U8 R2, desc[UR36][R2.64] ;  /* 0x0000002402027981 */ /* 0x000ea4000c1e1100 */
[----:B--2---:R0:W1:Y:S01]  /*0240*/  I2F.F64.U16 R22, R2 ;  /* 0x0000000200167312 */ /* 0x0040620000101800 */
[----:B------:R-:W-:Y:S05]  /*0250*/  BRA `(.L_x_3561) ;  /* 0x0000000c00747947 */ /* 0x000fea0003800000 */
.L_x_3558:
        /* <DEDUP_REMOVED lines=9> */
.L_x_3563:
[----:B------:R-:W2:Y:S02]  /*02f0*/  LDG.E R2, desc[UR36][R2.64] ;  /* 0x0000002402027981 */ /* 0x000ea4000c1e1900 */
[----:B--2---:R1:W2:Y:S01]  /*0300*/  I2F.F64 R22, R2 ;  /* 0x0000000200167312 */ /* 0x0042a20000201c00 */
[----:B------:R-:W-:Y:S05]  /*0310*/  BRA `(.L_x_3561) ;  /* 0x0000000c00447947 */ /* 0x000fea0003800000 */
.L_x_3562:
[----:B------:R-:W2:Y:S02]  /*0320*/  LDG.E.U16 R2, desc[UR36][R2.64] ;  /* 0x0000002402027981 */ /* 0x000ea4000c1e1500 */
[----:B--2---:R4:W0:Y:S01]  /*0330*/  I2F.F64.S16 R22, R2 ;  /* 0x0000000200167312 */ /* 0x0048220000101c00 */
[----:B------:R-:W-:Y:S05]  /*0340*/  BRA `(.L_x_3561) ;  /* 0x0000000c00387947 */ /* 0x000fea0003800000 */
.L_x_3557:
        /* <DEDUP_REMOVED lines=10> */
.L_x_3565:
[----:B------:R-:W2:Y:S02]  /*03f0*/  LDG.E.U16 R0, desc[UR36][R2.64] ;  /* 0x0000002402007981 */ /* 0x000ea4000c1e1500 */
[----:B--2---:R-:W-:-:S05]  /*0400*/  HADD2.F32 R0, -RZ, R0.H0_H0 ;  /* 0x20000000ff007230 */ /* 0x004fca0000004100 */
[----:B------:R-:W-:-:S04]  /*0410*/  FMUL.FTZ R0, R0, 1 ;  /* 0x3f80000000007820 */ /* 0x000fc80000410000 */
[----:B------:R0:W1:Y:S01]  /*0420*/  F2F.F64.F32 R22, R0 ;  /* 0x0000000000167310 */ /* 0x0000620000201800 */
[----:B------:R-:W-:Y:S05]  /*0430*/  BRA `(.L_x_3561) ;  /* 0x0000000800fc7947 */ /* 0x000fea0003800000 */
.L_x_3564:
        /* <DEDUP_REMOVED lines=10> */
.L_x_3567:
[----:B------:R-:W2:Y:S02]  /*04e0*/  LDG.E.U16 R2, desc[UR36][R2.64] ;  /* 0x0000002402027981 */ /* 0x000ea4000c1e1500 */
[----:B--2---:R-:W-:-:S05]  /*04f0*/  HADD2.F32 R0, -RZ, R2.H0_H0 ;  /* 0x20000002ff007230 */ /* 0x004fca0000004100 */
[----:B------:R-:W-:-:S04]  /*0500*/  FMUL.FTZ R0, R0, 1 ;  /* 0x3f80000000007820 */ /* 0x000fc80000410000 */
[----:B------:R0:W1:Y:S01]  /*0510*/  F2F.F64.F32 R22, R0 ;  /* 0x0000000000167310 */ /* 0x0000620000201800 */
[----:B------:R-:W-:Y:S05]  /*0520*/  BRA `(.L_x_3561) ;  /* 0x0000000800c07947 */ /* 0x000fea0003800000 */
.L_x_3566:
[----:B------:R0:W5:Y:S01]  /*0530*/  LDG.E.64 R22, desc[UR36][R2.64] ;  /* 0x0000002402167981 */ /* 0x000162000c1e1b00 */
[----:B------:R-:W-:Y:S05]  /*0540*/  BRA `(.L_x_3561) ;  /* 0x0000000800b87947 */ /* 0x000fea0003800000 */
.L_x_3556:
        /* <DEDUP_REMOVED lines=13> */
.L_x_3570:
[----:B------:R0:W5:Y:S01]  /*0620*/  LDG.E.64 R22, desc[UR36][R2.64] ;  /* 0x0000002402167981 */ /* 0x000162000c1e1b00 */
[----:B------:R-:W-:Y:S05]  /*0630*/  BRA `(.L_x_3561) ;  /* 0x00000008007c7947 */ /* 0x000fea0003800000 */
.L_x_3569:
        /* <DEDUP_REMOVED lines=28> */
.L_x_3572:
        /* <DEDUP_REMOVED lines=16> */
.L_x_3571:
[----:B------:R-:W2:Y:S02]  /*0900*/  LDG.E.U16 R0, desc[UR36][R2.64] ;  /* 0x0000002402007981 */ /* 0x000ea4000c1e1500 */
[----:B--2---:R-:W-:-:S04]  /*0910*/  IMAD.U32 R0, R0, 0x10000, RZ ;  /* 0x0001000000007824 */ /* 0x004fc800078e00ff */
[----:B------:R-:W-:-:S04]  /*0920*/  FMUL.FTZ R0, R0, 1 ;  /* 0x3f80000000007820 */ /* 0x000fc80000410000 */
[----:B------:R0:W1:Y:S01]  /*0930*/  F2F.F64.F32 R22, R0 ;  /* 0x0000000000167310 */ /* 0x0000620000201800 */
[----:B------:R-:W-:Y:S05]  /*0940*/  BRA `(.L_x_3561) ;  /* 0x0000000400b87947 */ /* 0x000fea0003800000 */
.L_x_3568:
        /* <DEDUP_REMOVED lines=11> */
.L_x_3575:
        /* <DEDUP_REMOVED lines=21> */
.L_x_3579:
[----:B------:R-:W-:Y:S05]  /*0b50*/  BSYNC B1 ;  /* 0x0000000000017941 */ /* 0x000fea0003800000 */
.L_x_3578:
[----:B------:R-:W-:Y:S01]  /*0b60*/  LEA R3, R0, 0x3b800000, 0x17 ;  /* 0x3b80000000037811 */ /* 0x000fe200078eb8ff */
[----:B------:R-:W-:-:S05]  /*0b70*/  IMAD.SHL.U32 R0, R2, 0x100000, RZ ;  /* 0x0010000002007824 */ /* 0x000fca00078e00ff */
[----:B------:R-:W-:-:S07]  /*0b80*/  LOP3.LUT R0, R3, R0, R4, 0xfe, !PT ;  /* 0x0000000003007212 */ /* 0x000fce00078efe04 */
.L_x_3577:
[----:B------:R-:W-:Y:S05]  /*0b90*/  BSYNC B0 ;  /* 0x0000000000007941 */ /* 0x000fea0003800000 */
.L_x_3576:
[----:B------:R-:W-:-:S04]  /*0ba0*/  FMUL.FTZ R0, R0, 1 ;  /* 0x3f80000000007820 */ /* 0x000fc80000410000 */
[----:B------:R0:W1:Y:S01]  /*0bb0*/  F2F.F64.F32 R22, R0 ;  /* 0x0000000000167310 */ /* 0x0000620000201800 */
[----:B------:R-:W-:Y:S05]  /*0bc0*/  BRA `(.L_x_3561) ;  /* 0x0000000400187947 */ /* 0x000fea0003800000 */
.L_x_3574:
        /* <DEDUP_REMOVED lines=21> */
.L_x_3583:
[----:B------:R-:W-:Y:S05]  /*0d20*/  BSYNC B1 ;  /* 0x0000000000017941 */ /* 0x000fea0003800000 */
.L_x_3582:
[----:B------:R-:W-:Y:S01]  /*0d30*/  LEA R3, R0, 0x37800000, 0x17 ;  /* 0x3780000000037811 */ /* 0x000fe200078eb8ff */
[----:B------:R-:W-:-:S05]  /*0d40*/  IMAD.SHL.U32 R0, R2, 0x200000, RZ ;  /* 0x0020000002007824 */ /* 0x000fca00078e00ff */
[----:B------:R-:W-:-:S07]  /*0d50*/  LOP3.LUT R0, R3, R0, R4, 0xfe, !PT ;  /* 0x0000000003007212 */ /* 0x000fce00078efe04 */
.L_x_3581:
[----:B------:R-:W-:Y:S05]  /*0d60*/  BSYNC B0 ;  /* 0x0000000000007941 */ /* 0x000fea0003800000 */
.L_x_3580:
[----:B------:R-:W-:-:S04]  /*0d70*/  FMUL.FTZ R0, R0, 1 ;  /* 0x3f80000000007820 */ /* 0x000fc80000410000 */
[----:B------:R0:W1:Y:S01]  /*0d80*/  F2F.F64.F32 R22, R0 ;  /* 0x0000000000167310 */ /* 0x0000620000201800 */
[----:B------:R-:W-:Y:S05]  /*0d90*/  BRA `(.L_x_3561) ;  /* 0x0000000000a47947 */ /* 0x000fea0003800000 */
.L_x_3573:
        /* <DEDUP_REMOVED lines=14> */
.L_x_3587:
[----:B------:R-:W-:Y:S05]  /*0e80*/  BSYNC B0 ;  /* 0x0000000000007941 */ /* 0x000fea0003800000 */
.L_x_3586:
[----:B------:R-:W-:-:S04]  /*0e90*/  FMUL.FTZ R0, R0, 1 ;  /* 0x3f80000000007820 */ /* 0x000fc80000410000 */
[----:B------:R0:W1:Y:S01]  /*0ea0*/  F2F.F64.F32 R22, R0 ;  /* 0x0000000000167310 */ /* 0x0000620000201800 */
[----:B------:R-:W-:Y:S05]  /*0eb0*/  BRA `(.L_x_3561) ;  /* 0x00000000005c7947 */ /* 0x000fea0003800000 */
.L_x_3560:
        /* <DEDUP_REMOVED lines=16> */
.L_x_3588:
[----:B------:R-:W-:Y:S01]  /*0fc0*/  CS2R R22, SRZ ;  /* 0x0000000000167805 */ /* 0x000fe2000001ff00 */
[----:B------:R-:W-:Y:S06]  /*0fd0*/  BRA `(.L_x_3561) ;  /* 0x0000000000147947 */ /* 0x000fec0003800000 */
.L_x_3585:
[----:B------:R-:W2:Y:S02]  /*0fe0*/  LDG.E.64 R22, desc[UR36][R2.64] ;  /* 0x0000002402167981 */ /* 0x000ea4000c1e1b00 */
[----:B--2---:R-:W0:Y:S01]  /*0ff0*/  I2F.F64.U64 R22, R22 ;  /* 0x0000001600167312 */ /* 0x004e220000301800 */
[----:B------:R-:W-:Y:S05]  /*1000*/  BRA `(.L_x_3561) ;  /* 0x0000000000087947 */ /* 0x000fea0003800000 */
.L_x_3584:
[----:B------:R-:W2:Y:S02]  /*1010*/  LDG.E R2, desc[UR36][R2.64] ;  /* 0x0000002402027981 */ /* 0x000ea4000c1e1900 */
[----:B--2---:R0:W1:Y:S02]  /*1020*/  I2F.F64.U32 R22, R2 ;  /* 0x0000000200167312 */ /* 0x0040640000201800 */
.L_x_3561:
[----:B01--4-:R-:W0:Y:S01]  /*1030*/  LDC.64 R2, c[0x0][0x228] ;  /* 0x00008a00ff027b82 */ /* 0x013e220000000a00 */
[----:B---3--:R-:W-:Y:S01]  /*1040*/  PRMT R0, R32, 0x9910, RZ ;  /* 0x0000991020007816 */ /* 0x008fe200000000ff */
        /* <DEDUP_REMOVED lines=17> */
.L_x_3592:
[----:B------:R-:W3:Y:S02]  /*1160*/  LDG.E.U8 R2, desc[UR36][R2.64] ;  /* 0x0000002402027981 */ /* 0x000ee4000c1e1100 */
[----:B---3--:R3:W4:Y:S01]  /*1170*/  I2F.F64.U16 R24, R2 ;  /* 0x0000000200187312 */ /* 0x0087220000101800 */
[----:B------:R-:W-:Y:S05]  /*1180*/  BRA `(.L_x_3594) ;  /* 0x0000000c00707947 */ /* 0x000fea0003800000 */
.L_x_3591:
        /* <DEDUP_REMOVED lines=9> */
.L_x_3596:
[----:B------:R-:W3:Y:S02]  /*1220*/  LDG.E R2, desc[UR36][R2.64] ;  /* 0x0000002402027981 */ /* 0x000ee4000c1e1900 */
[----:B---3--:R0:W1:Y:S01]  /*1230*/  I2F.F64 R24, R2 ;  /* 0x0000000200187312 */ /* 0x0080620000201c00 */
[----:B------:R-:W-:Y:S05]  /*1240*/  BRA `(.L_x_3594) ;  /* 0x0000000c00407947 */ /* 0x000fea0003800000 */
.L_x_3595:
[----:B------:R-:W3:Y:S02]  /*1250*/  LDG.E.U16 R2, desc[UR36][R2.64] ;  /* 0x0000002402027981 */ /* 0x000ee4000c1e1500 */
[----:B---3--:R0:W1:Y:S01]  /*1260*/  I2F.F64.S16 R24, R2 ;  /* 0x0000000200187312 */ /* 0x0080620000101c00 */
[----:B------:R-:W-:Y:S05]  /*1270*/  BRA `(.L_x_3594) ;  /* 0x0000000c00347947 */ /* 0x000fea0003800000 */
.L_x_3590:
        /* <DEDUP_REMOVED lines=10> */
.L_x_3598:
[----:B------:R-:W3:Y:S02]  /*1320*/  LDG.E.U16 R0, desc[UR36][R2.64] ;  /* 0x0000002402007981 */ /* 0x000ee4000c1e1500 */
[----:B---3--:R-:W-:-:S05]  /*1330*/  HADD2.F32 R0, -RZ, R0.H0_H0 ;  /* 0x20000000ff007230 */ /* 0x008fca0000004100 */
[----:B------:R-:W-:-:S04]  /*1340*/  FMUL.FTZ R0, R0, 1 ;  /* 0x3f80000000007820 */ /* 0x000fc80000410000 */
[----:B------:R0:W1:Y:S01]  /*1350*/  F2F.F64.F32 R24, R0 ;  /* 0x0000000000187310 */ /* 0x0000620000201800 */
[----:B------:R-:W-:Y:S05]  /*1360*/  BRA `(.L_x_3594) ;  /* 0x0000000800f87947 */ /* 0x000fea0003800000 */
.L_x_3597:
        /* <DEDUP_REMOVED lines=10> */
.L_x_3600:
[----:B------:R-:W3:Y:S02]  /*1410*/  LDG.E.U16 R2, desc[UR36][R2.64] ;  /* 0x0000002402027981 */ /* 0x000ee4000c1e1500 */
[----:B---3--:R-:W-:-:S05]  /*1420*/  HADD2.F32 R0, -RZ, R2.H0_H0 ;  /* 0x20000002ff007230 */ /* 0x008fca0000004100 */
[----:B------:R-:W-:-:S04]  /*1430*/  FMUL.FTZ R0, R0, 1 ;  /* 0x3f80000000007820 */ /* 0x000fc80000410000 */
[----:B------:R0:W1:Y:S01]  /*1440*/  F2F.F64.F32 R24, R0 ;  /* 0x0000000000187310 */ /* 0x0000620000201800 */
[----:B------:R-:W-:Y:S05]  /*1450*/  BRA `(.L_x_3594) ;  /* 0x0000000800bc7947 */ /* 0x000fea0003800000 */
.L_x_3599:
[----:B------:R0:W5:Y:S01]  /*1460*/  LDG.E.64 R24, desc[UR36][R2.64] ;  /* 0x0000002402187981 */ /* 0x000162000c1e1b00 */
[----:B------:R-:W-:Y:S05]  /*1470*/  BRA `(.L_x_3594) ;  /* 0x0000000800b47947 */ /* 0x000fea0003800000 */
.L_x_3589:
        /* <DEDUP_REMOVED lines=13> */
.L_x_3603:
[----:B------:R0:W5:Y:S01]  /*1550*/  LDG.E.64 R24, desc[UR36][R2.64] ;  /* 0x0000002402187981 */ /* 0x000162000c1e1b00 */
[----:B------:R-:W-:Y:S05]  /*1560*/  BRA `(.L_x_3594) ;  /* 0x0000000800787947 */ /* 0x000fea0003800000 */
.L_x_3602:
        /* <DEDUP_REMOVED lines=28> */
.L_x_3605:
[----:B------:R-:W3:Y:S02]  /*1730*/  LDG.E.U8 R2, desc[UR36][R2.64] ;  /* 0x0000002402027981 */ /* 0x000ee4000c1e1100 */
[C---:B---3--:R-:W-:Y:S02]  /*1740*/  IMAD.SHL.U32 R0, R2.reuse, 0x2000000, RZ ;  /* 0x0200000002007824 */ /* 0x048fe400078e00ff */
        /* <DEDUP_REMOVED lines=13> */
.L_x_3604:
[----:B------:R-:W3:Y:S02]  /*1820*/  LDG.E.U16 R0, desc[UR36][R2.64] ;  /* 0x0000002402007981 */ /* 0x000ee4000c1e1500 */
[----:B---3--:R-:W-:-:S04]  /*1830*/  IMAD.U32 R0, R0, 0x10000, RZ ;  /* 0x0001000000007824 */ /* 0x008fc800078e00ff */
[----:B------:R-:W-:-:S04]  /*1840*/  FMUL.FTZ R0, R0, 1 ;  /* 0x3f80000000007820 */ /* 0x000fc80000410000 */
[----:B------:R0:W1:Y:S01]  /*1850*/  F2F.F64.F32 R24, R0 ;  /* 0x0000000000187310 */ /* 0x0000620000201800 */
[----:B------:R-:W-:Y:S05]  /*1860*/  BRA `(.L_x_3594) ;  /* 0x0000000400b87947 */ /* 0x000fea0003800000 */
.L_x_3601:
        /* <DEDUP_REMOVED lines=11> */
.L_x_3608:
        /* <DEDUP_REMOVED lines=21> */
.L_x_3612:
[----:B------:R-:W-:Y:S05]  /*1a70*/  BSYNC B1 ;  /* 0x0000000000017941 */ /* 0x000fea0003800000 */
.L_x_3611:
[----:B------:R-:W-:Y:S01]  /*1a80*/  LEA R3, R0, 0x3b800000, 0x17 ;  /* 0x3b80000000037811 */ /* 0x000fe200078eb8ff */
[----:B------:R-:W-:-:S05]  /*1a90*/  IMAD.SHL.U32 R0, R2, 0x100000, RZ ;  /* 0x0010000002007824 */ /* 0x000fca00078e00ff */
[----:B------:R-:W-:-:S07]  /*1aa0*/  LOP3.LUT R0, R3, R0, R4, 0xfe, !PT ;  /* 0x0000000003007212 */ /* 0x000fce00078efe04 */
.L_x_3610:
[----:B------:R-:W-:Y:S05]  /*1ab0*/  BSYNC B0 ;  /* 0x0000000000007941 */ /* 0x000fea0003800000 */
.L_x_3609:
[----:B------:R-:W-:-:S04]  /*1ac0*/  FMUL.FTZ R0, R0, 1 ;  /* 0x3f80000000007820 */ /* 0x000fc80000410000 */
[----:B------:R0:W1:Y:S01]  /*1ad0*/  F2F.F64.F32 R24, R0 ;  /* 0x0000000000187310 */ /* 0x0000620000201800 */
[----:B------:R-:W-:Y:S05]  /*1ae0*/  BRA `(.L_x_3594) ;  /* 0x0000000400187947 */ /* 0x000fea0003800000 */
.L_x_3607:
        /* <DEDUP_REMOVED lines=21> */
.L_x_3616:
[----:B------:R-:W-:Y:S05]  /*1c40*/  BSYNC B1 ;  /* 0x0000000000017941 */ /* 0x000fea0003800000 */
.L_x_3615:
[----:B------:R-:W-:Y:S01]  /*1c50*/  LEA R3, R0, 0x37800000, 0x17 ;  /* 0x3780000000037811 */ /* 0x000fe200078eb8ff */
[----:B------:R-:W-:-:S05]  /*1c60*/  IMAD.SHL.U32 R0, R2, 0x200000, RZ ;  /* 0x0020000002007824 */ /* 0x000fca00078e00ff */
[----:B------:R-:W-:-:S07]  /*1c70*/  LOP3.LUT R0, R3, R0, R4, 0xfe, !PT ;  /* 0x0000000003007212 */ /* 0x000fce00078efe04 */
.L_x_3614:
[----:B------:R-:W-:Y:S05]  /*1c80*/  BSYNC B0 ;  /* 0x0000000000007941 */ /* 0x000fea0003800000 */
.L_x_3613:
[----:B------:R-:W-:-:S04]  /*1c90*/  FMUL.FTZ R0, R0, 1 ;  /* 0x3f80000000007820 */ /* 0x000fc80000410000 */
[----:B------:R0:W1:Y:S01]  /*1ca0*/  F2F.F64.F32 R24, R0 ;  /* 0x0000000000187310 */ /* 0x0000620000201800 */
[----:B------:R-:W-:Y:S05]  /*1cb0*/  BRA `(.L_x_3594) ;  /* 0x0000000000a47947 */ /* 0x000fea0003800000 */
.L_x_3606:
        /* <DEDUP_REMOVED lines=14> */
.L_x_3620:
[----:B------:R-:W-:Y:S05]  /*1da0*/  BSYNC B0 ;  /* 0x0000000000007941 */ /* 0x000fea0003800000 */
.L_x_3619:
[----:B------:R-:W-:-:S04]  /*1db0*/  FMUL.FTZ R0, R0, 1 ;  /* 0x3f80000000007820 */ /* 0x000fc80000410000 */
[----:B------:R0:W1:Y:S01]  /*1dc0*/  F2F.F64.F32 R24, R0 ;  /* 0x0000000000187310 */ /* 0x0000620000201800 */
[----:B------:R-:W-:Y:S05]  /*1dd0*/  BRA `(.L_x_3594) ;  /* 0x00000000005c7947 */ /* 0x000fea0003800000 */
.L_x_3593:
        /* <DEDUP_REMOVED lines=15> */
[----:B-12--5:R-:W-:Y:S05]  /*1ed0*/  CALL.ABS.NOINC R2 ;  /* 0x0000000002007343 */ /* 0x026fea0003c00000 */
.L_x_3621:
[----:B------:R-:W-:Y:S01]  /*1ee0*/  CS2R R24, SRZ ;  /* 0x0000000000187805 */ /* 0x000fe2000001ff00 */
[----:B------:R-:W-:Y:S06]  /*1ef0*/  BRA `(.L_x_3594) ;  /* 0x0000000000147947 */ /* 0x000fec0003800000 */
.L_x_3618:
[----:B------:R-:W3:Y:S02]  /*1f00*/  LDG.E.64 R24, desc[UR36][R2.64] ;  /* 0x0000002402187981 */ /* 0x000ee4000c1e1b00 */
[----:B---3--:R-:W0:Y:S01]  /*1f10*/  I2F.F64.U64 R24, R24 ;  /* 0x0000001800187312 */ /* 0x008e220000301800 */
[----:B------:R-:W-:Y:S05]  /*1f20*/  BRA `(.L_x_3594) ;  /* 0x0000000000087947 */ /* 0x000fea0003800000 */
.L_x_3617:
[----:B------:R-:W3:Y:S02]  /*1f30*/  LDG.E R2, desc[UR36][R2.64] ;  /* 0x0000002402027981 */ /* 0x000ee4000c1e1900 */
[----:B---3--:R0:W1:Y:S02]  /*1f40*/  I2F.F64.U32 R24, R2 ;  /* 0x0000000200187312 */ /* 0x0080640000201800 */
.L_x_3594:
[----:B------:R-:W2:Y:S02]  /*1f50*/  S2R R36, SR_TID.X ;  /* 0x0000000000247919 */ /* 0x000ea40000002100 */
[----:B--2---:R-:W-:-:S07]  /*1f60*/  VIADD R36, R36, 0x80 ;  /* 0x0000008024247836 */ /* 0x004fce0000000000 */
.L_x_3555:
[----:B------:R-:W-:Y:S05]  /*1f70*/  BSYNC B6 ;  /* 0x0000000000067941 */ /* 0x000fea0003800000 */
.L_x_3554:
[----:B------:R-:W-:Y:S01]  /*1f80*/  ISETP.GE.AND P0, PT, R36, R41, PT ;  /* 0x000000292400720c */ /* 0x000fe20003f06270 */
[----:B------:R-:W-:Y:S01]  /*1f90*/  BSSY B6, `(.L_x_3622) ;  /* 0x00001e9000067945 */ /* 0x000fe20003800000 */
[----:B------:R-:W-:-:S11]  /*1fa0*/  CS2R R26, SRZ ;  /* 0x00000000001a7805 */ /* 0x000fd6000001ff00 */
[----:B------:R-:W-:Y:S05]  /*1fb0*/  @P0 BRA `(.L_x_3623) ;  /* 0x0000001c00980947 */ /* 0x000fea0003800000 */
[----:B0--3--:R-:W0:Y:S01]  /*1fc0*/  LDC.64 R2, c[0x0][0x220] ;  /* 0x00008800ff027b82 */ /* 0x009e220000000a00 */
        /* <DEDUP_REMOVED lines=19> */
.L_x_3627:
[----:B------:R-:W2:Y:S02]  /*2100*/  LDG.E.U8 R2, desc[UR36][R2.64] ;  /* 0x0000002402027981 */ /* 0x000ea4000c1e1100 */
[----:B--2---:R0:W2:Y:S01]  /*2110*/  I2F.F64.U16 R28, R2 ;  /* 0x00000002001c7312 */ /* 0x0040a20000101800 */
[----:B------:R-:W-:Y:S05]  /*2120*/  BRA `(.L_x_3629) ;  /* 0x0000000c00707947 */ /* 0x000fea0003800000 */
.L_x_3626:
        /* <DEDUP_REMOVED lines=9> */
.L_x_3631:
[----:B------:R-:W2:Y:S02]  /*21c0*/  LDG.E R2, desc[UR36][R2.64] ;  /* 0x0000002402027981 */ /* 0x000ea4000c1e1900 */
[----:B--2---:R0:W2:Y:S01]  /*21d0*/  I2F.F64 R28, R2 ;  /* 0x00000002001c7312 */ /* 0x0040a20000201c00 */
[----:B------:R-:W-:Y:S05]  /*21e0*/  BRA `(.L_x_3629) ;  /* 0x0000000c00407947 */ /* 0x000fea0003800000 */
.L_x_3630:
[----:B------:R-:W2:Y:S02]  /*21f0*/  LDG.E.U16 R2, desc[UR36][R2.64] ;  /* 0x0000002402027981 */ /* 0x000ea4000c1e1500 */
[----:B--2---:R0:W2:Y:S01]  /*2200*/  I2F.F64.S16 R28, R2 ;  /* 0x00000002001c7312 */ /* 0x0040a20000101c00 */
[----:B------:R-:W-:Y:S05]  /*2210*/  BRA `(.L_x_3629) ;  /* 0x0000000c00347947 */ /* 0x000fea0003800000 */
.L_x_3625:
        /* <DEDUP_REMOVED lines=10> */
.L_x_3633:
[----:B------:R-:W2:Y:S02]  /*22c0*/  LDG.E.U16 R0, desc[UR36][R2.64] ;  /* 0x0000002402007981 */ /* 0x000ea4000c1e1500 */
[----:B--2---:R-:W-:-:S05]  /*22d0*/  HADD2.F32 R0, -RZ, R0.H0_H0 ;  /* 0x20000000ff007230 */ /* 0x004fca0000004100 */
[----:B------:R-:W-:-:S04]  /*22e0*/  FMUL.FTZ R0, R0, 1 ;  /* 0x3f80000000007820 */ /* 0x000fc80000410000 */
[----:B------:R0:W2:Y:S01]  /*22f0*/  F2F.F64.F32 R28, R0 ;  /* 0x00000000001c7310 */ /* 0x0000a20000201800 */
[----:B------:R-:W-:Y:S05]  /*2300*/  BRA `(.L_x_3629) ;  /* 0x0000000800f87947 */ /* 0x000fea0003800000 */
.L_x_3632:
        /* <DEDUP_REMOVED lines=10> */
.L_x_3635:
[----:B------:R-:W2:Y:S02]  /*23b0*/  LDG.E.U16 R2, desc[UR36][R2.64] ;  /* 0x0000002402027981 */ /* 0x000ea4000c1e1500 */
[----:B--2---:R-:W-:-:S05]  /*23c0*/  HADD2.F32 R0, -RZ, R2.H0_H0 ;  /* 0x20000002ff007230 */ /* 0x004fca0000004100 */
[----:B------:R-:W-:-:S04]  /*23d0*/  FMUL.FTZ R0, R0, 1 ;  /* 0x3f80000000007820 */ /* 0x000fc80000410000 */
[----:B------:R0:W2:Y:S01]  /*23e0*/  F2F.F64.F32 R28, R0 ;  /* 0x00000000001c7310 */ /* 0x0000a20000201800 */
[----:B------:R-:W-:Y:S05]  /*23f0*/  BRA `(.L_x_3629) ;  /* 0x0000000800bc7947 */ /* 0x000fea0003800000 */
.L_x_3634:
[----:B------:R0:W5:Y:S01]  /*2400*/  LDG.E.64 R28, desc[UR36][R2.64] ;  /* 0x00000024021c7981 */ /* 0x000162000c1e1b00 */
[----:B------:R-:W-:Y:S05]  /*2410*/  BRA `(.L_x_3629) ;  /* 0x0000000800b47947 */ /* 0x000fea0003800000 */
.L_x_3624:
        /* <DEDUP_REMOVED lines=13> */
.L_x_3638:
[----:B------:R0:W5:Y:S01]  /*24f0*/  LDG.E.64 R28, desc[UR36][R2.64] ;  /* 0x00000024021c7981 */ /* 0x000162000c1e1b00 */
[----:B------:R-:W-:Y:S05]  /*2500*/  BRA `(.L_x_3629) ;  /* 0x0000000800787947 */ /* 0x000fea0003800000 */
.L_x_3637:
        /* <DEDUP_REMOVED lines=28> */
.L_x_3640:
        /* <DEDUP_REMOVED lines=15> */
.L_x_3639:
[----:B------:R-:W2:Y:S02]  /*27c0*/  LDG.E.U16 R0, desc[UR36][R2.64] ;  /* 0x0000002402007981 */ /* 0x000ea4000c1e1500 */
[----:B--2---:R-:W-:-:S04]  /*27d0*/  IMAD.U32 R0, R0, 0x10000, RZ ;  /* 0x0001000000007824 */ /* 0x004fc800078e00ff */
[----:B------:R-:W-:-:S04]  /*27e0*/  FMUL.FTZ R0, R0, 1 ;  /* 0x3f80000000007820 */ /* 0x000fc80000410000 */
[----:B------:R2:W3:Y:S01]  /*27f0*/  F2F.F64.F32 R28, R0 ;  /* 0x00000000001c7310 */ /* 0x0004e20000201800 */
[----:B------:R-:W-:Y:S05]  /*2800*/  BRA `(.L_x_3629) ;  /* 0x0000000400b87947 */ /* 0x000fea0003800000 */
.L_x_3636:
        /* <DEDUP_REMOVED lines=11> */
.L_x_3643:
        /* <DEDUP_REMOVED lines=21> */
.L_x_3647:
[----:B------:R-:W-:Y:S05]  /*2a10*/  BSYNC B1 ;  /* 0x0000000000017941 */ /* 0x000fea0003800000 */
.L_x_3646:
[----:B------:R-:W-:Y:S01]  /*2a20*/  LEA R3, R0, 0x3b800000, 0x17 ;  /* 0x3b80000000037811 */ /* 0x000fe200078eb8ff */
[----:B------:R-:W-:-:S05]  /*2a30*/  IMAD.SHL.U32 R0, R2, 0x100000, RZ ;  /* 0x0010000002007824 */ /* 0x000fca00078e00ff */
[----:B------:R-:W-:-:S07]  /*2a40*/  LOP3.LUT R0, R3, R0, R4, 0xfe, !PT ;  /* 0x0000000003007212 */ /* 0x000fce00078efe04 */
.L_x_3645:
[----:B------:R-:W-:Y:S05]  /*2a50*/  BSYNC B0 ;  /* 0x0000000000007941 */ /* 0x000fea0003800000 */
.L_x_3644:
[----:B------:R-:W-:-:S04]  /*2a60*/  FMUL.FTZ R0, R0, 1 ;  /* 0x3f80000000007820 */ /* 0x000fc80000410000 */
[----:B------:R0:W2:Y:S01]  /*2a70*/  F2F.F64.F32 R28, R0 ;  /* 0x00000000001c7310 */ /* 0x0000a20000201800 */
[----:B------:R-:W-:Y:S05]  /*2a80*/  BRA `(.L_x_3629) ;  /* 0x0000000400187947 */ /* 0x000fea0003800000 */
.L_x_3642:
        /* <DEDUP_REMOVED lines=21> */
.L_x_3651:
[----:B------:R-:W-:Y:S05]  /*2be0*/  BSYNC B1 ;  /* 0x0000000000017941 */ /* 0x000fea0003800000 */
.L_x_3650:
[----:B------:R-:W-:Y:S01]  /*2bf0*/  LEA R3, R0, 0x37800000, 0x17 ;  /* 0x3780000000037811 */ /* 0x000fe200078eb8ff */
[----:B------:R-:W-:-:S05]  /*2c00*/  IMAD.SHL.U32 R0, R2, 0x200000, RZ ;  /* 0x0020000002007824 */ /* 0x000fca00078e00ff */
[----:B------:R-:W-:-:S07]  /*2c10*/  LOP3.LUT R0, R3, R0, R4, 0xfe, !PT ;  /* 0x0000000003007212 */ /* 0x000fce00078efe04 */
.L_x_3649:
[----:B------:R-:W-:Y:S05]  /*2c20*/  BSYNC B0 ;  /* 0x0000000000007941 */ /* 0x000fea0003800000 */
.L_x_3648:
[----:B------:R-:W-:-:S04]  /*2c30*/  FMUL.FTZ R0, R0, 1 ;  /* 0x3f80000000007820 */ /* 0x000fc80000410000 */
[----:B------:R0:W2:Y:S01]  /*2c40*/  F2F.F64.F32 R28, R0 ;  /* 0x00000000001c7310 */ /* 0x0000a20000201800 */
[----:B------:R-:W-:Y:S05]  /*2c50*/  BRA `(.L_x_3629) ;  /* 0x0000000000a47947 */ /* 0x000fea0003800000 */
.L_x_3641:
        /* <DEDUP_REMOVED lines=14> */
.L_x_3655:
[----:B------:R-:W-:Y:S05]  /*2d40*/  BSYNC B0 ;  /* 0x0000000000007941 */ /* 0x000fea0003800000 */
.L_x_3654:
[----:B------:R-:W-:-:S04]  /*2d50*/  FMUL.FTZ R0, R0, 1 ;  /* 0x3f80000000007820 */ /* 0x000fc80000410000 */
[----:B------:R0:W2:Y:S01]  /*2d60*/  F2F.F64.F32 R28, R0 ;  /* 0x00000000001c7310 */ /* 0x0000a20000201800 */
[----:B------:R-:W-:Y:S05]  /*2d70*/  BRA `(.L_x_3629) ;  /* 0x00000000005c7947 */ /* 0x000fea0003800000 */
.L_x_3628:
[----:B------:R-:W-:Y:S01]  /*2d80*/  MOV R0, 0x0 ;  /* 0x0000000000007802 */ /* 0x000fe20000000f00 */
[----:B------:R-:W-:Y:S01]  /*2d90*/  ULDC.64 UR4, c[0x4][0x128] ;  /* 0x01004a0000047ab9 */ /* 0x000fe20000000a00 */
[----:B------:R-:W-:Y:S01]  /*2da0*/  ULDC.64 UR6, c[0x4][0x8] ;  /* 0x0100020000067ab9 */ /* 0x000fe20000000a00 */
[----:B------:R-:W-:Y:S01]  /*2db0*/  IMAD.U32 R4, RZ, RZ, UR4 ;  /* 0x00000004ff047e24 */ /* 0x000fe2000f8e00ff */
        /* <DEDUP_REMOVED lines=12> */
.L_x_3656:
[----:B------:R-:W-:Y:S01]  /*2e80*/  CS2R R28, SRZ ;  /* 0x00000000001c7805 */ /* 0x000fe2000001ff00 */
[----:B------:R-:W-:Y:S06]  /*2e90*/  BRA `(.L_x_3629) ;  /* 0x0000000000147947 */ /* 0x000fec0003800000 */
.L_x_3653:
[----:B------:R-:W2:Y:S02]  /*2ea0*/  LDG.E.64 R28, desc[UR36][R2.64] ;  /* 0x00000024021c7981 */ /* 0x000ea4000c1e1b00 */
[----:B--2---:R-:W0:Y:S01]  /*2eb0*/  I2F.F64.U64 R28, R28 ;  /* 0x0000001c001c7312 */ /* 0x004e220000301800 */
[----:B------:R-:W-:Y:S05]  /*2ec0*/  BRA `(.L_x_3629) ;  /* 0x0000000000087947 */ /* 0x000fea0003800000 */
.L_x_3652:
[----:B------:R-:W2:Y:S02]  /*2ed0*/  LDG.E R2, desc[UR36][R2.64] ;  /* 0x0000002402027981 */ /* 0x000ea4000c1e1900 */
[----:B--2---:R0:W2:Y:S02]  /*2ee0*/  I2F.F64.U32 R28, R2 ;  /* 0x00000002001c7312 */ /* 0x0040a40000201800 */
.L_x_3629:
[----:B0-----:R-:W0:Y:S01]  /*2ef0*/  LDC.64 R2, c[0x0][0x228] ;  /* 0x00008a00ff027b82 */ /* 0x001e220000000a00 */
[----:B--2---:R-:W-:Y:S01]  /*2f00*/  PRMT R0, R32, 0x9910, RZ ;  /* 0x0000991020007816 */ /* 0x004fe200000000ff */
        /* <DEDUP_REMOVED lines=17> */
.L_x_3660:
[----:B------:R-:W2:Y:S02]  /*3020*/  LDG.E.U8 R2, desc[UR36][R2.64] ;  /* 0x0000002402027981 */ /* 0x000ea4000c1e1100 */
[----:B--2---:R0:W2:Y:S01]  /*3030*/  I2F.F64.U16 R26, R2 ;  /* 0x00000002001a7312 */ /* 0x0040a20000101800 */
[----:B------:R-:W-:Y:S05]  /*3040*/  BRA `(.L_x_3662) ;  /* 0x0000000c00707947 */ /* 0x000fea0003800000 */
.L_x_3659:
        /* <DEDUP_REMOVED lines=9> */
.L_x_3664:
[----:B------:R-:W2:Y:S02]  /*30e0*/  LDG.E R2, desc[UR36][R2.64] ;  /* 0x0000002402027981 */ /* 0x000ea4000c1e1900 */
[----:B--2---:R0:W2:Y:S01]  /*30f0*/  I2F.F64 R26, R2 ;  /* 0x00000002001a7312 */ /* 0x0040a20000201c00 */
[----:B------:R-:W-:Y:S05]  /*3100*/  BRA `(.L_x_3662) ;  /* 0x0000000c00407947 */ /* 0x000fea0003800000 */
.L_x_3663:
[----:B------:R-:W2:Y:S02]  /*3110*/  LDG.E.U16 R2, desc[UR36][R2.64] ;  /* 0x0000002402027981 */ /* 0x000ea4000c1e1500 */
[----:B--2---:R0:W2:Y:S01]  /*3120*/  I2F.F64.S16 R26, R2 ;  /* 0x00000002001a7312 */ /* 0x0040a20000101c00 */
[----:B------:R-:W-:Y:S05]  /*3130*/  BRA `(.L_x_3662) ;  /* 0x0000000c00347947 */ /* 0x000fea0003800000 */
.L_x_3658:
        /* <DEDUP_REMOVED lines=10> */
.L_x_3666:
[----:B------:R-:W2:Y:S02]  /*31e0*/  LDG.E.U16 R0, desc[UR36][R2.64] ;  /* 0x0000002402007981 */ /* 0x000ea4000c1e1500 */
[----:B--2---:R-:W-:-:S05]  /*31f0*/  HADD2.F32 R0, -RZ, R0.H0_H0 ;  /* 0x20000000ff007230 */ /* 0x004fca0000004100 */
[----:B------:R-:W-:-:S04]  /*3200*/  FMUL.FTZ R0, R0, 1 ;  /* 0x3f80000000007820 */ /* 0x000fc80000410000 */
[----:B------:R0:W2:Y:S01]  /*3210*/  F2F.F64.F32 R26, R0 ;  /* 0x00000000001a7310 */ /* 0x0000a20000201800 */
[----:B------:R-:W-:Y:S05]  /*3220*/  BRA `(.L_x_3662) ;  /* 0x0000000800f87947 */ /* 0x000fea0003800000 */
.L_x_3665:
        /* <DEDUP_REMOVED lines=10> */
.L_x_3668:
[----:B------:R-:W2:Y:S02]  /*32d0*/  LDG.E.U16 R2, desc[UR36][R2.64] ;  /* 0x0000002402027981 */ /* 0x000ea4000c1e1500 */
[----:B--2---:R-:W-:-:S05]  /*32e0*/  HADD2.F32 R0, -RZ, R2.H0_H0 ;  /* 0x20000002ff007230 */ /* 0x004fca0000004100 */
[----:B------:R-:W-:-:S04]  /*32f0*/  FMUL.FTZ R0, R0, 1 ;  /* 0x3f80000000007820 */ /* 0x000fc80000410000 */
[----:B------:R0:W2:Y:S01]  /*3300*/  F2F.F64.F32 R26, R0 ;  /* 0x00000000001a7310 */ /* 0x0000a20000201800 */
[----:B------:R-:W-:Y:S05]  /*3310*/  BRA `(.L_x_3662) ;  /* 0x0000000800bc7947 */ /* 0x000fea0003800000 */
.L_x_3667:
[----:B------:R0:W5:Y:S01]  /*3320*/  LDG.E.64 R26, desc[UR36][R2.64] ;  /* 0x00000024021a7981 */ /* 0x000162000c1e1b00 */
[----:B------:R-:W-:Y:S05]  /*3330*/  BRA `(.L_x_3662) ;  /* 0x0000000800b47947 */ /* 0x000fea0003800000 */
.L_x_3657:
        /* <DEDUP_REMOVED lines=13> */
.L_x_3671:
[----:B------:R0:W5:Y:S01]  /*3410*/  LDG.E.64 R26, desc[UR36][R2.64] ;  /* 0x00000024021a7981 */ /* 0x000162000c1e1b00 */
[----:B------:R-:W-:Y:S05]  /*3420*/  BRA `(.L_x_3662) ;  /* 0x0000000800787947 */ /* 0x000fea0003800000 */
.L_x_3670:
        /* <DEDUP_REMOVED lines=28> */
.L_x_3673:
        /* <DEDUP_REMOVED lines=15> */
.L_x_3672:
[----:B------:R-:W2:Y:S02]  /*36e0*/  LDG.E.U16 R0, desc[UR36][R2.64] ;  /* 0x0000002402007981 */ /* 0x000ea4000c1e1500 */
[----:B--2---:R-:W-:-:S04]  /*36f0*/  IMAD.U32 R0, R0, 0x10000, RZ ;  /* 0x0001000000007824 */ /* 0x004fc800078e00ff */
[----:B------:R-:W-:-:S04]  /*3700*/  FMUL.FTZ R0, R0, 1 ;  /* 0x3f80000000007820 */ /* 0x000fc80000410000 */
[----:B------:R0:W2:Y:S01]  /*3710*/  F2F.F64.F32 R26, R0 ;  /* 0x00000000001a7310 */ /* 0x0000a20000201800 */
[----:B------:R-:W-:Y:S05]  /*3720*/  BRA `(.L_x_3662) ;  /* 0x0000000400b87947 */ /* 0x000fea0003800000 */
.L_x_3669:
        /* <DEDUP_REMOVED lines=11> */
.L_x_3676:
        /* <DEDUP_REMOVED lines=21> */
.L_x_3680:
[----:B------:R-:W-:Y:S05]  /*3930*/  BSYNC B1 ;  /* 0x0000000000017941 */ /* 0x000fea0003800000 */
.L_x_3679:
[----:B------:R-:W-:Y:S01]  /*3940*/  LEA R3, R0, 0x3b800000, 0x17 ;  /* 0x3b80000000037811 */ /* 0x000fe200078eb8ff */
[----:B------:R-:W-:-:S05]  /*3950*/  IMAD.SHL.U32 R0, R2, 0x100000, RZ ;  /* 0x0010000002007824 */ /* 0x000fca00078e00ff */
[----:B------:R-:W-:-:S07]  /*3960*/  LOP3.LUT R0, R3, R0, R4, 0xfe, !PT ;  /* 0x0000000003007212 */ /* 0x000fce00078efe04 */
.L_x_3678:
[----:B------:R-:W-:Y:S05]  /*3970*/  BSYNC B0 ;  /* 0x0000000000007941 */ /* 0x000fea0003800000 */
.L_x_3677:
[----:B------:R-:W-:-:S04]  /*3980*/  FMUL.FTZ R0, R0, 1 ;  /* 0x3f80000000007820 */ /* 0x000fc80000410000 */
[----:B------:R0:W2:Y:S01]  /*3990*/  F2F.F64.F32 R26, R0 ;  /* 0x00000000001a7310 */ /* 0x0000a20000201800 */
[----:B------:R-:W-:Y:S05]  /*39a0*/  BRA `(.L_x_3662) ;  /* 0x0000000400187947 */ /* 0x000fea0003800000 */
.L_x_3675:
        /* <DEDUP_REMOVED lines=21> */
.L_x_3684:
[----:B------:R-:W-:Y:S05]  /*3b00*/  BSYNC B1 ;  /* 0x0000000000017941 */ /* 0x000fea0003800000 */
.L_x_3683:
[----:B------:R-:W-:Y:S01]  /*3b10*/  LEA R3, R0, 0x37800000, 0x17 ;  /* 0x3780000000037811 */ /* 0x000fe200078eb8ff */
[----:B------:R-:W-:-:S05]  /*3b20*/  IMAD.SHL.U32 R0, R2, 0x200000, RZ ;  /* 0x0020000002007824 */ /* 0x000fca00078e00ff */
[----:B------:R-:W-:-:S07]  /*3b30*/  LOP3.LUT R0, R3, R0, R4, 0xfe, !PT ;  /* 0x0000000003007212 */ /* 0x000fce00078efe04 */
.L_x_3682:
[----:B------:R-:W-:Y:S05]  /*3b40*/  BSYNC B0 ;  /* 0x0000000000007941 */ /* 0x000fea0003800000 */
.L_x_3681:
[----:B------:R-:W-:-:S04]  /*3b50*/  FMUL.FTZ R0, R0, 1 ;  /* 0x3f80000000007820 */ /* 0x000fc80000410000 */
[----:B------:R0:W2:Y:S01]  /*3b60*/  F2F.F64.F32 R26, R0 ;  /* 0x00000000001a7310 */ /* 0x0000a20000201800 */
[----:B------:R-:W-:Y:S05]  /*3b70*/  BRA `(.L_x_3662) ;  /* 0x0000000000a47947 */ /* 0x000fea0003800000 */
.L_x_3674:
        /* <DEDUP_REMOVED lines=14> */
.L_x_3688:
[----:B------:R-:W-:Y:S05]  /*3c60*/  BSYNC B0 ;  /* 0x0000000000007941 */ /* 0x000fea0003800000 */
.L_x_3687:
[----:B------:R-:W-:-:S04]  /*3c70*/  FMUL.FTZ R0, R0, 1 ;  /* 0x3f80000000007820 */ /* 0x000fc80000410000 */
[----:B------:R0:W2:Y:S01]  /*3c80*/  F2F.F64.F32 R26, R0 ;  /* 0x00000000001a7310 */ /* 0x0000a20000201800 */
[----:B------:R-:W-:Y:S05]  /*3c90*/  BRA `(.L_x_3662) ;  /* 0x00000000005c7947 */ /* 0x000fea0003800000 */
.L_x_3661:
        /* <DEDUP_REMOVED lines=16> */
.L_x_3689:
[----:B------:R-:W-:Y:S01]  /*3da0*/  CS2R R26, SRZ ;  /* 0x00000000001a7805 */ /* 0x000fe2000001ff00 */
[----:B------:R-:W-:Y:S06]  /*3db0*/  BRA `(.L_x_3662) ;  /* 0x0000000000147947 */ /* 0x000fec0003800000 */
.L_x_3686:
[----:B------:R-:W2:Y:S02]  /*3dc0*/  LDG.E.64 R26, desc[UR36][R2.64] ;  /* 0x00000024021a7981 */ /* 0x000ea4000c1e1b00 */
[----:B--2---:R-:W0:Y:S01]  /*3dd0*/  I2F.F64.U64 R26, R26 ;  /* 0x0000001a001a7312 */ /* 0x004e220000301800 */
[----:B------:R-:W-:Y:S05]  /*3de0*/  BRA `(.L_x_3662) ;  /* 0x0000000000087947 */ /* 0x000fea0003800000 */
.L_x_3685:
[----:B------:R-:W2:Y:S02]  /*3df0*/  LDG.E R2, desc[UR36][R2.64] ;  /* 0x0000002402027981 */ /* 0x000ea4000c1e1900 */
[----:B--2---:R0:W2:Y:S02]  /*3e00*/  I2F.F64.U32 R26, R2 ;  /* 0x00000002001a7312 */ /* 0x0040a40000201800 */
.L_x_3662:
[----:B------:R-:W-:-:S07]  /*3e10*/  VIADD R36, R36, 0x80 ;  /* 0x0000008024247836 */ /* 0x000fce0000000000 */
.L_x_3623:
[----:B------:R-:W-:Y:S05]  /*3e20*/  BSYNC B6 ;  /* 0x0000000000067941 */ /* 0x000fea0003800000 */
.L_x_3622:
[----:B------:R-:W-:Y:S01]  /*3e30*/  ISETP.GE.AND P0, PT, R36, R41, PT ;  /* 0x000000292400720c */ /* 0x000fe20003f06270 */
[----:B------:R-:W-:Y:S01]  /*3e40*/  BSSY B6, `(.L_x_3690) ;  /* 0x00001eb000067945 */ /* 0x000fe20003800000 */
[----:B------:R-:W-:Y:S02]  /*3e50*/  CS2R R16, SRZ ;  /* 0x0000000000107805 */ /* 0x000fe4000001ff00 */
[----:B------:R-:W-:Y:S02]  /*3e60*/  CS2R R30, SRZ ;  /* 0x00000000001e7805 */ /* 0x000fe4000001ff00 */
[----:B------:R-:W-:-:S07]  /*3e70*/  CS2R R18, SRZ ;  /* 0x0000000000127805 */ /* 0x000fce000001ff00 */
        /* <DEDUP_REMOVED lines=21> */
.L_x_3695:
[----:B------:R-:W3:Y:S02]  /*3fd0*/  LDG.E.U8 R2, desc[UR36][R2.64] ;  /* 0x0000002402027981 */ /* 0x000ee4000c1e1100 */
[----:B---3--:R0:W3:Y:S01]  /*3fe0*/  I2F.F64.U16 R30, R2 ;  /* 0x00000002001e7312 */ /* 0x0080e20000101800 */
[----:B------:R-:W-:Y:S05]  /*3ff0*/  BRA `(.L_x_3697) ;  /* 0x0000000c00707947 */ /* 0x000fea0003800000 */
.L_x_3694:
        /* <DEDUP_REMOVED lines=9> */
.L_x_3699:
[----:B------:R-:W3:Y:S02]  /*4090*/  LDG.E R2, desc[UR36][R2.64] ;  /* 0x0000002402027981 */ /* 0x000ee4000c1e1900 */
[----:B---3--:R0:W3:Y:S01]  /*40a0*/  I2F.F64 R30, R2 ;  /* 0x00000002001e7312 */ /* 0x0080e20000201c00 */
[----:B------:R-:W-:Y:S05]  /*40b0*/  BRA `(.L_x_3697) ;  /* 0x0000000c00407947 */ /* 0x000fea0003800000 */
.L_x_3698:
[----:B------:R-:W3:Y:S02]  /*40c0*/  LDG.E.U16 R2, desc[UR36][R2.64] ;  /* 0x0000002402027981 */ /* 0x000ee4000c1e1500 */
[----:B---3--:R0:W3:Y:S01]  /*40d0*/  I2F.F64.S16 R30, R2 ;  /* 0x00000002001e7312 */ /* 0x0080e20000101c00 */
[----:B------:R-:W-:Y:S05]  /*40e0*/  BRA `(.L_x_3697) ;  /* 0x0000000c00347947 */ /* 0x000fea0003800000 */
.L_x_3693:
        /* <DEDUP_REMOVED lines=10> */
.L_x_3701:
[----:B------:R-:W3:Y:S02]  /*4190*/  LDG.E.U16 R0, desc[UR36][R2.64] ;  /* 0x0000002402007981 */ /* 0x000ee4000c1e1500 */
[----:B---3--:R-:W-:-:S05]  /*41a0*/  HADD2.F32 R0, -RZ, R0.H0_H0 ;  /* 0x20000000ff007230 */ /* 0x008fca0000004100 */
[----:B------:R-:W-:-:S04]  /*41b0*/  FMUL.FTZ R0, R0, 1 ;  /* 0x3f80000000007820 */ /* 0x000fc80000410000 */
[----:B------:R0:W3:Y:S01]  /*41c0*/  F2F.F64.F32 R30, R0 ;  /* 0x00000000001e7310 */ /* 0x0000e20000201800 */
[----:B------:R-:W-:Y:S05]  /*41d0*/  BRA `(.L_x_3697) ;  /* 0x0000000800f87947 */ /* 0x000fea0003800000 */
.L_x_3700:
        /* <DEDUP_REMOVED lines=10> */
.L_x_3703:
[----:B------:R-:W3:Y:S02]  /*4280*/  LDG.E.U16 R2, desc[UR36][R2.64] ;  /* 0x0000002402027981 */ /* 0x000ee4000c1e1500 */
[----:B---3--:R-:W-:-:S05]  /*4290*/  HADD2.F32 R0, -RZ, R2.H0_H0 ;  /* 0x20000002ff007230 */ /* 0x008fca0000004100 */
[----:B------:R-:W-:-:S04]  /*42a0*/  FMUL.FTZ R0, R0, 1 ;  /* 0x3f80000000007820 */ /* 0x000fc80000410000 */
[----:B------:R0:W3:Y:S01]  /*42b0*/  F2F.F64.F32 R30, R0 ;  /* 0x00000000001e7310 */ /* 0x0000e20000201800 */
[----:B------:R-:W-:Y:S05]  /*42c0*/  BRA `(.L_x_3697) ;  /* 0x0000000800bc7947 */ /* 0x000fea0003800000 */
.L_x_3702:
[----:B------:R0:W5:Y:S01]  /*42d0*/  LDG.E.64 R30, desc[UR36][R2.64] ;  /* 0x00000024021e7981 */ /* 0x000162000c1e1b00 */
[----:B------:R-:W-:Y:S05]  /*42e0*/  BRA `(.L_x_3697) ;  /* 0x0000000800b47947 */ /* 0x000fea0003800000 */
.L_x_3692:
        /* <DEDUP_REMOVED lines=13> */
.L_x_3706:
[----:B------:R0:W5:Y:S01]  /*43c0*/  LDG.E.64 R30, desc[UR36][R2.64] ;  /* 0x00000024021e7981 */ /* 0x000162000c1e1b00 */
[----:B------:R-:W-:Y:S05]  /*43d0*/  BRA `(.L_x_3697) ;  /* 0x0000000800787947 */ /* 0x000fea0003800000 */
.L_x_3705:
        /* <DEDUP_REMOVED lines=28> */
.L_x_3708:
        /* <DEDUP_REMOVED lines=15> */
.L_x_3707:
[----:B------:R-:W3:Y:S02]  /*4690*/  LDG.E.U16 R0, desc[UR36][R2.64] ;  /* 0x0000002402007981 */ /* 0x000ee4000c1e1500 */
[----:B---3--:R-:W-:-:S04]  /*46a0*/  IMAD.U32 R0, R0, 0x10000, RZ ;  /* 0x0001000000007824 */ /* 0x008fc800078e00ff */
[----:B------:R-:W-:-:S04]  /*46b0*/  FMUL.FTZ R0, R0, 1 ;  /* 0x3f80000000007820 */ /* 0x000fc80000410000 */
[----:B------:R3:W0:Y:S01]  /*46c0*/  F2F.F64.F32 R30, R0 ;  /* 0x00000000001e7310 */ /* 0x0006220000201800 */
[----:B------:R-:W-:Y:S05]  /*46d0*/  BRA `(.L_x_3697) ;  /* 0x0000000400b87947 */ /* 0x000fea0003800000 */
.L_x_3704:
        /* <DEDUP_REMOVED lines=11> */
.L_x_3711:
        /* <DEDUP_REMOVED lines=21> */
.L_x_3715:
[----:B------:R-:W-:Y:S05]  /*48e0*/  BSYNC B1 ;  /* 0x0000000000017941 */ /* 0x000fea0003800000 */
.L_x_3714:
[----:B------:R-:W-:Y:S01]  /*48f0*/  LEA R3, R0, 0x3b800000, 0x17 ;  /* 0x3b80000000037811 */ /* 0x000fe200078eb8ff */
[----:B------:R-:W-:-:S05]  /*4900*/  IMAD.SHL.U32 R0, R2, 0x100000, RZ ;  /* 0x0010000002007824 */ /* 0x000fca00078e00ff */
[----:B------:R-:W-:-:S07]  /*4910*/  LOP3.LUT R0, R3, R0, R4, 0xfe, !PT ;  /* 0x0000000003007212 */ /* 0x000fce00078efe04 */
.L_x_3713:
[----:B------:R-:W-:Y:S05]  /*4920*/  BSYNC B0 ;  /* 0x0000000000007941 */ /* 0x000fea0003800000 */
.L_x_3712:
[----:B------:R-:W-:-:S04]  /*4930*/  FMUL.FTZ R0, R0, 1 ;  /* 0x3f80000000007820 */ /* 0x000fc80000410000 */
[----:B------:R0:W3:Y:S01]  /*4940*/  F2F.F64.F32 R30, R0 ;  /* 0x00000000001e7310 */ /* 0x0000e20000201800 */
[----:B------:R-:W-:Y:S05]  /*4950*/  BRA `(.L_x_3697) ;  /* 0x0000000400187947 */ /* 0x000fea0003800000 */
.L_x_3710:
        /* <DEDUP_REMOVED lines=21> */
.L_x_3719:
[----:B------:R-:W-:Y:S05]  /*4ab0*/  BSYNC B1 ;  /* 0x0000000000017941 */ /* 0x000fea0003800000 */
.L_x_3718:
[----:B------:R-:W-:Y:S01]  /*4ac0*/  LEA R3, R0, 0x37800000, 0x17 ;  /* 0x3780000000037811 */ /* 0x000fe200078eb8ff */
[----:B------:R-:W-:-:S05]  /*4ad0*/  IMAD.SHL.U32 R0, R2, 0x200000, RZ ;  /* 0x0020000002007824 */ /* 0x000fca00078e00ff */
[----:B------:R-:W-:-:S07]  /*4ae0*/  LOP3.LUT R0, R3, R0, R4, 0xfe, !PT ;  /* 0x0000000003007212 */ /* 0x000fce00078efe04 */
.L_x_3717:
[----:B------:R-:W-:Y:S05]  /*4af0*/  BSYNC B0 ;  /* 0x0000000000007941 */ /* 0x000fea0003800000 */
.L_x_3716:
[----:B------:R-:W-:-:S04]  /*4b00*/  FMUL.FTZ R0, R0, 1 ;  /* 0x3f80000000007820 */ /* 0x000fc80000410000 */
[----:B------:R0:W3:Y:S01]  /*4b10*/  F2F.F64.F32 R30, R0 ;  /* 0x00000000001e7310 */ /* 0x0000e20000201800 */
[----:B------:R-:W-:Y:S05]  /*4b20*/  BRA `(.L_x_3697) ;  /* 0x0000000000a47947 */ /* 0x000fea0003800000 */
.L_x_3709:
        /* <DEDUP_REMOVED lines=14> */
.L_x_3723:
[----:B------:R-:W-:Y:S05]  /*4c10*/  BSYNC B0 ;  /* 0x0000000000007941 */ /* 0x000fea0003800000 */
.L_x_3722:
[----:B------:R-:W-:-:S04]  /*4c20*/  FMUL.FTZ R0, R0, 1 ;  /* 0x3f80000000007820 */ /* 0x000fc80000410000 */
[----:B------:R0:W3:Y:S01]  /*4c30*/  F2F.F64.F32 R30, R0 ;  /* 0x00000000001e7310 */ /* 0x0000e20000201800 */
[----:B------:R-:W-:Y:S05]  /*4c40*/  BRA `(.L_x_3697) ;  /* 0x00000000005c7947 */ /* 0x000fea0003800000 */
.L_x_3696:
        /* <DEDUP_REMOVED lines=16> */
.L_x_3724:
[----:B------:R-:W-:Y:S01]  /*4d50*/  CS2R R30, SRZ ;  /* 0x00000000001e7805 */ /* 0x000fe2000001ff00 */
[----:B------:R-:W-:Y:S06]  /*4d60*/  BRA `(.L_x_3697) ;  /* 0x0000000000147947 */ /* 0x000fec0003800000 */
.L_x_3721:
[----:B------:R-:W3:Y:S02]  /*4d70*/  LDG.E.64 R30, desc[UR36][R2.64] ;  /* 0x00000024021e7981 */ /* 0x000ee4000c1e1b00 */
[----:B---3--:R-:W0:Y:S01]  /*4d80*/  I2F.F64.U64 R30, R30 ;  /* 0x0000001e001e7312 */ /* 0x008e220000301800 */
[----:B------:R-:W-:Y:S05]  /*4d90*/  BRA `(.L_x_3697) ;  /* 0x0000000000087947 */ /* 0x000fea0003800000 */
.L_x_3720:
[----:B------:R-:W3:Y:S02]  /*4da0*/  LDG.E R2, desc[UR36][R2.64] ;  /* 0x0000002402027981 */ /* 0x000ee4000c1e1900 */
[----:B---3--:R0:W3:Y:S02]  /*4db0*/  I2F.F64.U32 R30, R2 ;  /* 0x00000002001e7312 */ /* 0x0080e40000201800 */
.L_x_3697:
[----:B0-----:R-:W0:Y:S01]  /*4dc0*/  LDC.64 R2, c[0x0][0x228] ;  /* 0x00008a00ff027b82 */ /* 0x001e220000000a00 */
        /* <DEDUP_REMOVED lines=18> */
.L_x_3728:
[----:B------:R-:W3:Y:S02]  /*4ef0*/  LDG.E.U8 R2, desc[UR36][R2.64] ;  /* 0x0000002402027981 */ /* 0x000ee4000c1e1100 */
[----:B---3--:R0:W3:Y:S01]  /*4f00*/  I2F.F64.U16 R18, R2 ;  /* 0x0000000200127312 */ /* 0x0080e20000101800 */
[----:B------:R-:W-:Y:S05]  /*4f10*/  BRA `(.L_x_3730) ;  /* 0x0000000c00707947 */ /* 0x000fea0003800000 */
.L_x_3727:
        /* <DEDUP_REMOVED lines=9> */
.L_x_3732:
[----:B------:R-:W3:Y:S02]  /*4fb0*/  LDG.E R2, desc[UR36][R2.64] ;  /* 0x0000002402027981 */ /* 0x000ee4000c1e1900 */
[----:B---3--:R0:W3:Y:S01]  /*4fc0*/  I2F.F64 R18, R2 ;  /* 0x0000000200127312 */ /* 0x0080e20000201c00 */
[----:B------:R-:W-:Y:S05]  /*4fd0*/  BRA `(.L_x_3730) ;  /* 0x0000000c00407947 */ /* 0x000fea0003800000 */
.L_x_3731:
[----:B------:R-:W3:Y:S02]  /*4fe0*/  LDG.E.U16 R2, desc[UR36][R2.64] ;  /* 0x0000002402027981 */ /* 0x000ee4000c1e1500 */
[----:B---3--:R0:W3:Y:S01]  /*4ff0*/  I2F.F64.S16 R18, R2 ;  /* 0x0000000200127312 */ /* 0x0080e20000101c00 */
[----:B------:R-:W-:Y:S05]  /*5000*/  BRA `(.L_x_3730) ;  /* 0x0000000c00347947 */ /* 0x000fea0003800000 */
.L_x_3726:
        /* <DEDUP_REMOVED lines=10> */
.L_x_3734:
[----:B------:R-:W3:Y:S02]  /*50b0*/  LDG.E.U16 R0, desc[UR36][R2.64] ;  /* 0x0000002402007981 */ /* 0x000ee4000c1e1500 */
[----:B---3--:R-:W-:-:S05]  /*50c0*/  HADD2.F32 R0, -RZ, R0.H0_H0 ;  /* 0x20000000ff007230 */ /* 0x008fca0000004100 */
[----:B------:R-:W-:-:S04]  /*50d0*/  FMUL.FTZ R0, R0, 1 ;  /* 0x3f80000000007820 */ /* 0x000fc80000410000 */
[----:B------:R0:W3:Y:S01]  /*50e0*/  F2F.F64.F32 R18, R0 ;  /* 0x0000000000127310 */ /* 0x0000e20000201800 */
[----:B------:R-:W-:Y:S05]  /*50f0*/  BRA `(.L_x_3730) ;  /* 0x0000000800f87947 */ /* 0x000fea0003800000 */
.L_x_3733:
        /* <DEDUP_REMOVED lines=10> */
.L_x_3736:
[----:B------:R-:W3:Y:S02]  /*51a0*/  LDG.E.U16 R2, desc[UR36][R2.64] ;  /* 0x0000002402027981 */ /* 0x000ee4000c1e1500 */
[----:B---3--:R-:W-:-:S05]  /*51b0*/  HADD2.F32 R0, -RZ, R2.H0_H0 ;  /* 0x20000002ff007230 */ /* 0x008fca0000004100 */
[----:B------:R-:W-:-:S04]  /*51c0*/  FMUL.FTZ R0, R0, 1 ;  /* 0x3f80000000007820 */ /* 0x000fc80000410000 */
[----:B------:R0:W3:Y:S01]  /*51d0*/  F2F.F64.F32 R18, R0 ;  /* 0x0000000000127310 */ /* 0x0000e20000201800 */
[----:B------:R-:W-:Y:S05]  /*51e0*/  BRA `(.L_x_3730) ;  /* 0x0000000800bc7947 */ /* 0x000fea0003800000 */
.L_x_3735:
[----:B------:R0:W5:Y:S01]  /*51f0*/  LDG.E.64 R18, desc[UR36][R2.64] ;  /* 0x0000002402127981 */ /* 0x000162000c1e1b00 */
[----:B------:R-:W-:Y:S05]  /*5200*/  BRA `(.L_x_3730) ;  /* 0x0000000800b47947 */ /* 0x000fea0003800000 */
.L_x_3725:
        /* <DEDUP_REMOVED lines=13> */
.L_x_3739:
[----:B------:R0:W5:Y:S01]  /*52e0*/  LDG.E.64 R18, desc[UR36][R2.64] ;  /* 0x0000002402127981 */ /* 0x000162000c1e1b00 */
[----:B------:R-:W-:Y:S05]  /*52f0*/  BRA `(.L_x_3730) ;  /* 0x0000000800787947 */ /* 0x000fea0003800000 */
.L_x_3738:
        /* <DEDUP_REMOVED lines=28> */
.L_x_3741:
        /* <DEDUP_REMOVED lines=15> */
.L_x_3740:
[----:B------:R-:W3:Y:S02]  /*55b0*/  LDG.E.U16 R0, desc[UR36][R2.64] ;  /* 0x0000002402007981 */ /* 0x000ee4000c1e1500 */
[----:B---3--:R-:W-:-:S04]  /*55c0*/  IMAD.U32 R0, R0, 0x10000, RZ ;  /* 0x0001000000007824 */ /* 0x008fc800078e00ff */
[----:B------:R-:W-:-:S04]  /*55d0*/  FMUL.FTZ R0, R0, 1 ;  /* 0x3f80000000007820 */ /* 0x000fc80000410000 */
[----:B------:R0:W3:Y:S01]  /*55e0*/  F2F.F64.F32 R18, R0 ;  /* 0x0000000000127310 */ /* 0x0000e20000201800 */
[----:B------:R-:W-:Y:S05]  /*55f0*/  BRA `(.L_x_3730) ;  /* 0x0000000400b87947 */ /* 0x000fea0003800000 */
.L_x_3737:
        /* <DEDUP_REMOVED lines=11> */
.L_x_3744:
        /* <DEDUP_REMOVED lines=21> */
.L_x_3748:
[----:B------:R-:W-:Y:S05]  /*5800*/  BSYNC B1 ;  /* 0x0000000000017941 */ /* 0x000fea0003800000 */
.L_x_3747:
[----:B------:R-:W-:Y:S01]  /*5810*/  LEA R3, R0, 0x3b800000, 0x17 ;  /* 0x3b80000000037811 */ /* 0x000fe200078eb8ff */
[----:B------:R-:W-:-:S05]  /*5820*/  IMAD.SHL.U32 R0, R2, 0x100000, RZ ;  /* 0x0010000002007824 */ /* 0x000fca00078e00ff */
[----:B------:R-:W-:-:S07]  /*5830*/  LOP3.LUT R0, R3, R0, R4, 0xfe, !PT ;  /* 0x0000000003007212 */ /* 0x000fce00078efe04 */
.L_x_3746:
[----:B------:R-:W-:Y:S05]  /*5840*/  BSYNC B0 ;  /* 0x0000000000007941 */ /* 0x000fea0003800000 */
.L_x_3745:
[----:B------:R-:W-:-:S04]  /*5850*/  FMUL.FTZ R0, R0, 1 ;  /* 0x3f80000000007820 */ /* 0x000fc80000410000 */
[----:B------:R0:W3:Y:S01]  /*5860*/  F2F.F64.F32 R18, R0 ;  /* 0x0000000000127310 */ /* 0x0000e20000201800 */
[----:B------:R-:W-:Y:S05]  /*5870*/  BRA `(.L_x_3730) ;  /* 0x0000000400187947 */ /* 0x000fea0003800000 */
.L_x_3743:
        /* <DEDUP_REMOVED lines=21> */
.L_x_3752:
[----:B------:R-:W-:Y:S05]  /*59d0*/  BSYNC B1 ;  /* 0x0000000000017941 */ /* 0x000fea0003800000 */
.L_x_3751:
[----:B------:R-:W-:Y:S01]  /*59e0*/  LEA R3, R0, 0x37800000, 0x17 ;  /* 0x3780000000037811 */ /* 0x000fe200078eb8ff */
[----:B------:R-:W-:-:S05]  /*59f0*/  IMAD.SHL.U32 R0, R2, 0x200000, RZ ;  /* 0x0020000002007824 */ /* 0x000fca00078e00ff */
[----:B------:R-:W-:-:S07]  /*5a00*/  LOP3.LUT R0, R3, R0, R4, 0xfe, !PT ;  /* 0x0000000003007212 */ /* 0x000fce00078efe04 */
.L_x_3750:
[----:B------:R-:W-:Y:S05]  /*5a10*/  BSYNC B0 ;  /* 0x0000000000007941 */ /* 0x000fea0003800000 */
.L_x_3749:
[----:B------:R-:W-:-:S04]  /*5a20*/  FMUL.FTZ R0, R0, 1 ;  /* 0x3f80000000007820 */ /* 0x000fc80000410000 */
[----:B------:R0:W3:Y:S01]  /*5a30*/  F2F.F64.F32 R18, R0 ;  /* 0x0000000000127310 */ /* 0x0000e20000201800 */
[----:B------:R-:W-:Y:S05]  /*5a40*/  BRA `(.L_x_3730) ;  /* 0x0000000000a47947 */ /* 0x000fea0003800000 */
.L_x_3742:
        /* <DEDUP_REMOVED lines=14> */
.L_x_3756:
[----:B------:R-:W-:Y:S05]  /*5b30*/  BSYNC B0 ;  /* 0x0000000000007941 */ /* 0x000fea0003800000 */
.L_x_3755:
[----:B------:R-:W-:-:S04]  /*5b40*/  FMUL.FTZ R0, R0, 1 ;  /* 0x3f80000000007820 */ /* 0x000fc80000410000 */
[----:B------:R0:W3:Y:S01]  /*5b50*/  F2F.F64.F32 R18, R0 ;  /* 0x0000000000127310 */ /* 0x0000e20000201800 */
[----:B------:R-:W-:Y:S05]  /*5b60*/  BRA `(.L_x_3730) ;  /* 0x00000000005c7947 */ /* 0x000fea0003800000 */
.L_x_3729:
        /* <DEDUP_REMOVED lines=16> */
.L_x_3757:
[----:B------:R-:W-:Y:S01]  /*5c70*/  CS2R R18, SRZ ;  /* 0x0000000000127805 */ /* 0x000fe2000001ff00 */
[----:B------:R-:W-:Y:S06]  /*5c80*/  BRA `(.L_x_3730) ;  /* 0x0000000000147947 */ /* 0x000fec0003800000 */
.L_x_3754:
[----:B------:R-:W3:Y:S02]  /*5c90*/  LDG.E.64 R18, desc[UR36][R2.64] ;  /* 0x0000002402127981 */ /* 0x000ee4000c1e1b00 */
[----:B---3--:R-:W0:Y:S01]  /*5ca0*/  I2F.F64.U64 R18, R18 ;  /* 0x0000001200127312 */ /* 0x008e220000301800 */
[----:B------:R-:W-:Y:S05]  /*5cb0*/  BRA `(.L_x_3730) ;  /* 0x0000000000087947 */ /* 0x000fea0003800000 */
.L_x_3753:
[----:B------:R-:W3:Y:S02]  /*5cc0*/  LDG.E R2, desc[UR36][R2.64] ;  /* 0x0000002402027981 */ /* 0x000ee4000c1e1900 */
[----:B---3--:R0:W3:Y:S02]  /*5cd0*/  I2F.F64.U32 R18, R2 ;  /* 0x0000000200127312 */ /* 0x0080e40000201800 */
.L_x_3730:
[----:B------:R-:W-:-:S07]  /*5ce0*/  VIADD R36, R36, 0x80 ;  /* 0x0000008024247836 */ /* 0x000fce0000000000 */
.L_x_3691:
[----:B------:R-:W-:Y:S05]  /*5cf0*/  BSYNC B6 ;  /* 0x0000000000067941 */ /* 0x000fea0003800000 */
.L_x_3690:
[----:B------:R-:W-:Y:S01]  /*5d00*/  ISETP.GE.AND P0, PT, R36, R41, PT ;  /* 0x000000292400720c */ /* 0x000fe20003f06270 */
[----:B------:R-:W-:Y:S01]  /*5d10*/  BSSY B6, `(.L_x_3758) ;  /* 0x00001e8000067945 */ /* 0x000fe20003800000 */
[----:B---3--:R-:W-:-:S11]  /*5d20*/  CS2R R32, SRZ ;  /* 0x0000000000207805 */ /* 0x008fd6000001ff00 */
        /* <DEDUP_REMOVED lines=21> */
.L_x_3763:
[----:B------:R-:W3:Y:S02]  /*5e80*/  LDG.E.U8 R2, desc[UR36][R2.64] ;  /* 0x0000002402027981 */ /* 0x000ee4000c1e1100 */
[----:B---3--:R0:W3:Y:S01]  /*5e90*/  I2F.F64.U16 R32, R2 ;  /* 0x0000000200207312 */ /* 0x0080e20000101800 */
[----:B------:R-:W-:Y:S05]  /*5ea0*/  BRA `(.L_x_3765) ;  /* 0x0000000c00707947 */ /* 0x000fea0003800000 */
.L_x_3762:
        /* <DEDUP_REMOVED lines=9> */
.L_x_3767:
[----:B------:R-:W3:Y:S02]  /*5f40*/  LDG.E R2, desc[UR36][R2.64] ;  /* 0x0000002402027981 */ /* 0x000ee4000c1e1900 */
[----:B---3--:R0:W3:Y:S01]  /*5f50*/  I2F.F64 R32, R2 ;  /* 0x0000000200207312 */ /* 0x0080e20000201c00 */
[----:B------:R-:W-:Y:S05]  /*5f60*/  BRA `(.L_x_3765) ;  /* 0x0000000c00407947 */ /* 0x000fea0003800000 */
.L_x_3766:
[----:B------:R-:W3:Y:S02]  /*5f70*/  LDG.E.U16 R2, desc[UR36][R2.64] ;  /* 0x0000002402027981 */ /* 0x000ee4000c1e1500 */
[----:B---3--:R0:W3:Y:S01]  /*5f80*/  I2F.F64.S16 R32, R2 ;  /* 0x0000000200207312 */ /* 0x0080e20000101c00 */
[----:B------:R-:W-:Y:S05]  /*5f90*/  BRA `(.L_x_3765) ;  /* 0x0000000c00347947 */ /* 0x000fea0003800000 */
.L_x_3761:
        /* <DEDUP_REMOVED lines=10> */
.L_x_3769:
[----:B------:R-:W3:Y:S02]  /*6040*/  LDG.E.U16 R0, desc[UR36][R2.64] ;  /* 0x0000002402007981 */ /* 0x000ee4000c1e1500 */
[----:B---3--:R-:W-:-:S05]  /*6050*/  HADD2.F32 R0, -RZ, R0.H0_H0 ;  /* 0x20000000ff007230 */ /* 0x008fca0000004100 */
[----:B------:R-:W-:-:S04]  /*6060*/  FMUL.FTZ R0, R0, 1 ;  /* 0x3f80000000007820 */ /* 0x000fc80000410000 */
[----:B------:R0:W3:Y:S01]  /*6070*/  F2F.F64.F32 R32, R0 ;  /* 0x0000000000207310 */ /* 0x0000e20000201800 */
[----:B------:R-:W-:Y:S05]  /*6080*/  BRA `(.L_x_3765) ;  /* 0x0000000800f87947 */ /* 0x000fea0003800000 */
.L_x_3768:
        /* <DEDUP_REMOVED lines=10> */
.L_x_3771:
[----:B------:R-:W3:Y:S02]  /*6130*/  LDG.E.U16 R2, desc[UR36][R2.64] ;  /* 0x0000002402027981 */ /* 0x000ee4000c1e1500 */
[----:B---3--:R-:W-:-:S05]  /*6140*/  HADD2.F32 R0, -RZ, R2.H0_H0 ;  /* 0x20000002ff007230 */ /* 0x008fca0000004100 */
[----:B------:R-:W-:-:S04]  /*6150*/  FMUL.FTZ R0, R0, 1 ;  /* 0x3f80000000007820 */ /* 0x000fc80000410000 */
[----:B------:R0:W3:Y:S01]  /*6160*/  F2F.F64.F32 R32, R0 ;  /* 0x0000000000207310 */ /* 0x0000e20000201800 */
[----:B------:R-:W-:Y:S05]  /*6170*/  BRA `(.L_x_3765) ;  /* 0x0000000800bc7947 */ /* 0x000fea0003800000 */
.L_x_3770:
[----:B------:R0:W5:Y:S01]  /*6180*/  LDG.E.64 R32, desc[UR36][R2.64] ;  /* 0x0000002402207981 */ /* 0x000162000c1e1b00 */
[----:B------:R-:W-:Y:S05]  /*6190*/  BRA `(.L_x_3765) ;  /* 0x0000000800b47947 */ /* 0x000fea0003800000 */
.L_x_3760:
        /* <DEDUP_REMOVED lines=13> */
.L_x_3774:
[----:B------:R0:W5:Y:S01]  /*6270*/  LDG.E.64 R32, desc[UR36][R2.64] ;  /* 0x0000002402207981 */ /* 0x000162000c1e1b00 */
[----:B------:R-:W-:Y:S05]  /*6280*/  BRA `(.L_x_3765) ;  /* 0x0000000800787947 */ /* 0x000fea0003800000 */
.L_x_3773:
        /* <DEDUP_REMOVED lines=28> */
.L_x_3776:
        /* <DEDUP_REMOVED lines=15> */
.L_x_3775:
[----:B------:R-:W3:Y:S02]  /*6540*/  LDG.E.U16 R0, desc[UR36][R2.64] ;  /* 0x0000002402007981 */ /* 0x000ee4000c1e1500 */
[----:B---3--:R-:W-:-:S04]  /*6550*/  IMAD.U32 R0, R0, 0x10000, RZ ;  /* 0x0001000000007824 */ /* 0x008fc800078e00ff */
[----:B------:R-:W-:-:S04]  /*6560*/  FMUL.FTZ R0, R0, 1 ;  /* 0x3f80000000007820 */ /* 0x000fc80000410000 */
[----:B------:R0:W3:Y:S01]  /*6570*/  F2F.F64.F32 R32, R0 ;  /* 0x0000000000207310 */ /* 0x0000e20000201800 */
[----:B------:R-:W-:Y:S05]  /*6580*/  BRA `(.L_x_3765) ;  /* 0x0000000400b87947 */ /* 0x000fea0003800000 */
.L_x_3772:
        /* <DEDUP_REMOVED lines=11> */
.L_x_3779:
        /* <DEDUP_REMOVED lines=21> */
.L_x_3783:
[----:B------:R-:W-:Y:S05]  /*6790*/  BSYNC B1 ;  /* 0x0000000000017941 */ /* 0x000fea0003800000 */
.L_x_3782:
[----:B------:R-:W-:Y:S01]  /*67a0*/  LEA R3, R0, 0x3b800000, 0x17 ;  /* 0x3b80000000037811 */ /* 0x000fe200078eb8ff */
[----:B------:R-:W-:-:S05]  /*67b0*/  IMAD.SHL.U32 R0, R2, 0x100000, RZ ;  /* 0x0010000002007824 */ /* 0x000fca00078e00ff */
[----:B------:R-:W-:-:S07]  /*67c0*/  LOP3.LUT R0, R3, R0, R4, 0xfe, !PT ;  /* 0x0000000003007212 */ /* 0x000fce00078efe04 */
.L_x_3781:
[----:B------:R-:W-:Y:S05]  /*67d0*/  BSYNC B0 ;  /* 0x0000000000007941 */ /* 0x000fea0003800000 */
.L_x_3780:
[----:B------:R-:W-:-:S04]  /*67e0*/  FMUL.FTZ R0, R0, 1 ;  /* 0x3f80000000007820 */ /* 0x000fc80000410000 */
[----:B------:R0:W3:Y:S01]  /*67f0*/  F2F.F64.F32 R32, R0 ;  /* 0x0000000000207310 */ /* 0x0000e20000201800 */
[----:B------:R-:W-:Y:S05]  /*6800*/  BRA `(.L_x_3765) ;  /* 0x0000000400187947 */ /* 0x000fea0003800000 */
.L_x_3778:
        /* <DEDUP_REMOVED lines=21> */
.L_x_3787:
[----:B------:R-:W-:Y:S05]  /*6960*/  BSYNC B1 ;  /* 0x0000000000017941 */ /* 0x000fea0003800000 */
.L_x_3786:
[----:B------:R-:W-:Y:S01]  /*6970*/  LEA R3, R0, 0x37800000, 0x17 ;  /* 0x3780000000037811 */ /* 0x000fe200078eb8ff */
[----:B------:R-:W-:-:S05]  /*6980*/  IMAD.SHL.U32 R0, R2, 0x200000, RZ ;  /* 0x0020000002007824 */ /* 0x000fca00078e00ff */
[----:B------:R-:W-:-:S07]  /*6990*/  LOP3.LUT R0, R3, R0, R4, 0xfe, !PT ;  /* 0x0000000003007212 */ /* 0x000fce00078efe04 */
.L_x_3785:
[----:B------:R-:W-:Y:S05]  /*69a0*/  BSYNC B0 ;  /* 0x0000000000007941 */ /* 0x000fea0003800000 */
.L_x_3784:
[----:B------:R-:W-:-:S04]  /*69b0*/  FMUL.FTZ R0, R0, 1 ;  /* 0x3f80000000007820 */ /* 0x000fc80000410000 */
[----:B------:R0:W3:Y:S01]  /*69c0*/  F2F.F64.F32 R32, R0 ;  /* 0x0000000000207310 */ /* 0x0000e20000201800 */
[----:B------:R-:W-:Y:S05]  /*69d0*/  BRA `(.L_x_3765) ;  /* 0x0000000000a47947 */ /* 0x000fea0003800000 */
.L_x_3777:
        /* <DEDUP_REMOVED lines=14> */
.L_x_3791:
[----:B------:R-:W-:Y:S05]  /*6ac0*/  BSYNC B0 ;  /* 0x0000000000007941 */ /* 0x000fea0003800000 */
.L_x_3790:
[----:B------:R-:W-:-:S04]  /*6ad0*/  FMUL.FTZ R0, R0, 1 ;  /* 0x3f80000000007820 */ /* 0x000fc80000410000 */
[----:B------:R0:W3:Y:S01]  /*6ae0*/  F2F.F64.F32 R32, R0 ;  /* 0x0000000000207310 */ /* 0x0000e20000201800 */
[----:B------:R-:W-:Y:S05]  /*6af0*/  BRA `(.L_x_3765) ;  /* 0x00000000005c7947 */ /* 0x000fea0003800000 */
.L_x_3764:
[----:B------:R-:W-:Y:S01]  /*6b00*/  MOV R0, 0x0 ;  /* 0x0000000000007802 */ /* 0x000fe20000000f00 */
[----:B------:R-:W-:Y:S01]  /*6b10*/  ULDC.64 UR4, c[0x4][0x128] ;  /* 0x01004a0000047ab9 */ /* 0x000fe20000000a00 */
[----:B------:R-:W-:Y:S01]  /*6b20*/  ULDC.64 UR6, c[0x4][0x8] ;  /* 0x0100020000067ab9 */ /* 0x000fe20000000a00 */
[----:B------:R-:W-:Y:S01]  /*6b30*/  IMAD.U32 R4, RZ, RZ, UR4 ;  /* 0x00000004ff047e24 */ /* 0x000fe2000f8e00ff */
        /* <DEDUP_REMOVED lines=12> */
.L_x_3792:
[----:B------:R-:W-:Y:S01]  /*6c00*/  CS2R R32, SRZ ;  /* 0x0000000000207805 */ /* 0x000fe2000001ff00 */
[----:B------:R-:W-:Y:S06]  /*6c10*/  BRA `(.L_x_3765) ;  /* 0x0000000000147947 */ /* 0x000fec0003800000 */
.L_x_3789:
[----:B------:R-:W3:Y:S02]  /*6c20*/  LDG.E.64 R32, desc[UR36][R2.64] ;  /* 0x0000002402207981 */ /* 0x000ee4000c1e1b00 */
[----:B---3--:R-:W0:Y:S01]  /*6c30*/  I2F.F64.U64 R32, R32 ;  /* 0x0000002000207312 */ /* 0x008e220000301800 */
[----:B------:R-:W-:Y:S05]  /*6c40*/  BRA `(.L_x_3765) ;  /* 0x0000000000087947 */ /* 0x000fea0003800000 */
.L_x_3788:
[----:B------:R-:W3:Y:S02]  /*6c50*/  LDG.E R2, desc[UR36][R2.64] ;  /* 0x0000002402027981 */ /* 0x000ee4000c1e1900 */
[----:B---3--:R0:W3:Y:S02]  /*6c60*/  I2F.F64.U32 R32, R2 ;  /* 0x0000000200207312 */ /* 0x0080e40000201800 */
.L_x_3765:
[----:B0-----:R-:W0:Y:S01]  /*6c70*/  LDC.U8 R4, c[0x0][0x235] ;  /* 0x00008d40ff047b82 */ /* 0x001e220000000000 */
[----:B------:R-:W-:Y:S02]  /*6c80*/  ULDC UR4, c[0x0][0x23c] ;  /* 0x00008f0000047ab9 */ /* 0x000fe40000000800 */
[----:B------:R-:W-:-:S05]  /*6c90*/  IMAD R5, R34, UR4, RZ ;  /* 0x0000000422057c24 */ /* 0x000fca000f8e02ff */
[----:B------:R-:W1:Y:S01]  /*6ca0*/  LDC.64 R2, c[0x0][0x228] ;  /* 0x00008a00ff027b82 */ /* 0x000e620000000a00 */
[----:B0-----:R-:W-:-:S04]  /*6cb0*/  PRMT R0, R4, 0x9910, RZ ;  /* 0x0000991004007816 */ /* 0x001fc800000000ff */
[----:B------:R-:W-:Y:S02]  /*6cc0*/  ISETP.GT.AND P1, PT, R0, 0x9, PT ;  /* 0x000000090000780c */ /* 0x000fe40003f24270 */
[----:B-1----:R-:W-:-:S05]  /*6cd0*/  IADD3 R2, P0, R5, R2, RZ ;  /* 0x0000000205027210 */ /* 0x002fca0007f1e0ff */
        /* <DEDUP_REMOVED lines=13> */
.L_x_3796:
[----:B------:R-:W2:Y:S02]  /*6db0*/  LDG.E.U8 R2, desc[UR36][R2.64] ;  /* 0x0000002402027981 */ /* 0x000ea4000c1e1100 */
[----:B--2---:R0:W1:Y:S01]  /*6dc0*/  I2F.F64.U16 R16, R2 ;  /* 0x0000000200107312 */ /* 0x0040620000101800 */
[----:B------:R-:W-:Y:S05]  /*6dd0*/  BRA `(.L_x_3759) ;  /* 0x0000000c006c7947 */ /* 0x000fea0003800000 */
.L_x_3795:
        /* <DEDUP_REMOVED lines=9> */
.L_x_3799:
[----:B------:R-:W2:Y:S02]  /*6e70*/  LDG.E R2, desc[UR36][R2.64] ;  /* 0x0000002402027981 */ /* 0x000ea4000c1e1900 */
[----:B--2---:R0:W1:Y:S01]  /*6e80*/  I2F.F64 R16, R2 ;  /* 0x0000000200107312 */ /* 0x0040620000201c00 */
[----:B------:R-:W-:Y:S05]  /*6e90*/  BRA `(.L_x_3759) ;  /* 0x0000000c003c7947 */ /* 0x000fea0003800000 */
.L_x_3798:
[----:B------:R-:W2:Y:S02]  /*6ea0*/  LDG.E.U16 R2, desc[UR36][R2.64] ;  /* 0x0000002402027981 */ /* 0x000ea4000c1e1500 */
[----:B--2---:R0:W1:Y:S01]  /*6eb0*/  I2F.F64.S16 R16, R2 ;  /* 0x0000000200107312 */ /* 0x0040620000101c00 */
[----:B------:R-:W-:Y:S05]  /*6ec0*/  BRA `(.L_x_3759) ;  /* 0x0000000c00307947 */ /* 0x000fea0003800000 */
.L_x_3794:
        /* <DEDUP_REMOVED lines=10> */
.L_x_3801:
[----:B------:R-:W2:Y:S02]  /*6f70*/  LDG.E.U16 R0, desc[UR36][R2.64] ;  /* 0x0000002402007981 */ /* 0x000ea4000c1e1500 */
[----:B--2---:R-:W-:-:S05]  /*6f80*/  HADD2.F32 R0, -RZ, R0.H0_H0 ;  /* 0x20000000ff007230 */ /* 0x004fca0000004100 */
[----:B------:R-:W-:-:S04]  /*6f90*/  FMUL.FTZ R0, R0, 1 ;  /* 0x3f80000000007820 */ /* 0x000fc80000410000 */
[----:B------:R0:W1:Y:S01]  /*6fa0*/  F2F.F64.F32 R16, R0 ;  /* 0x0000000000107310 */ /* 0x0000620000201800 */
[----:B------:R-:W-:Y:S05]  /*6fb0*/  BRA `(.L_x_3759) ;  /* 0x0000000800f47947 */ /* 0x000fea0003800000 */
.L_x_3800:
        /* <DEDUP_REMOVED lines=10> */
.L_x_3803:
[----:B------:R-:W2:Y:S02]  /*7060*/  LDG.E.U16 R2, desc[UR36][R2.64] ;  /* 0x0000002402027981 */ /* 0x000ea4000c1e1500 */
[----:B--2---:R-:W-:-:S05]  /*7070*/  HADD2.F32 R0, -RZ, R2.H0_H0 ;  /* 0x20000002ff007230 */ /* 0x004fca0000004100 */
[----:B------:R-:W-:-:S04]  /*7080*/  FMUL.FTZ R0, R0, 1 ;  /* 0x3f80000000007820 */ /* 0x000fc80000410000 */
[----:B------:R0:W1:Y:S01]  /*7090*/  F2F.F64.F32 R16, R0 ;  /* 0x0000000000107310 */ /* 0x0000620000201800 */
[----:B------:R-:W-:Y:S05]  /*70a0*/  BRA `(.L_x_3759) ;  /* 0x0000000800b87947 */ /* 0x000fea0003800000 */
.L_x_3802:
[----:B------:R0:W5:Y:S01]  /*70b0*/  LDG.E.64 R16, desc[UR36][R2.64] ;  /* 0x0000002402107981 */ /* 0x000162000c1e1b00 */
[----:B------:R-:W-:Y:S05]  /*70c0*/  BRA `(.L_x_3759) ;  /* 0x0000000800b07947 */ /* 0x000fea0003800000 */
.L_x_3793:
        /* <DEDUP_REMOVED lines=13> */
.L_x_3806:
[----:B------:R0:W5:Y:S01]  /*71a0*/  LDG.E.64 R16, desc[UR36][R2.64] ;  /* 0x0000002402107981 */ /* 0x000162000c1e1b00 */
[----:B------:R-:W-:Y:S05]  /*71b0*/  BRA `(.L_x_3759) ;  /* 0x0000000800747947 */ /* 0x000fea0003800000 */
.L_x_3805:
        /* <DEDUP_REMOVED lines=28> */
.L_x_3808:
        /* <DEDUP_REMOVED lines=15> */
.L_x_3807:
[----:B------:R-:W2:Y:S02]  /*7470*/  LDG.E.U16 R0, desc[UR36][R2.64] ;  /* 0x0000002402007981 */ /* 0x000ea4000c1e1500 */
[----:B--2---:R-:W-:-:S04]  /*7480*/  IMAD.U32 R0, R0, 0x10000, RZ ;  /* 0x0001000000007824 */ /* 0x004fc800078e00ff */
[----:B------:R-:W-:-:S04]  /*7490*/  FMUL.FTZ R0, R0, 1 ;  /* 0x3f80000000007820 */ /* 0x000fc80000410000 */
[----:B------:R0:W1:Y:S01]  /*74a0*/  F2F.F64.F32 R16, R0 ;  /* 0x0000000000107310 */ /* 0x0000620000201800 */
[----:B------:R-:W-:Y:S05]  /*74b0*/  BRA `(.L_x_3759) ;  /* 0x0000000400b47947 */ /* 0x000fea0003800000 */
.L_x_3804:
        /* <DEDUP_REMOVED lines=11> */
.L_x_3811:
        /* <DEDUP_REMOVED lines=21> */
.L_x_3815:
[----:B------:R-:W-:Y:S05]  /*76c0*/  BSYNC B1 ;  /* 0x0000000000017941 */ /* 0x000fea0003800000 */
.L_x_3814:
[----:B------:R-:W-:Y:S01]  /*76d0*/  LEA R3, R0, 0x3b800000, 0x17 ;  /* 0x3b80000000037811 */ /* 0x000fe200078eb8ff */
[----:B------:R-:W-:-:S05]  /*76e0*/  IMAD.SHL.U32 R0, R2, 0x100000, RZ ;  /* 0x0010000002007824 */ /* 0x000fca00078e00ff */
[----:B------:R-:W-:-:S07]  /*76f0*/  LOP3.LUT R0, R3, R0, R4, 0xfe, !PT ;  /* 0x0000000003007212 */ /* 0x000fce00078efe04 */
.L_x_3813:
[----:B------:R-:W-:Y:S05]  /*7700*/  BSYNC B0 ;  /* 0x0000000000007941 */ /* 0x000fea0003800000 */
.L_x_3812:
[----:B------:R-:W-:-:S04]  /*7710*/  FMUL.FTZ R0, R0, 1 ;  /* 0x3f80000000007820 */ /* 0x000fc80000410000 */
[----:B------:R0:W1:Y:S01]  /*7720*/  F2F.F64.F32 R16, R0 ;  /* 0x0000000000107310 */ /* 0x0000620000201800 */
[----:B------:R-:W-:Y:S05]  /*7730*/  BRA `(.L_x_3759) ;  /* 0x0000000400147947 */ /* 0x000fea0003800000 */
.L_x_3810:
        /* <DEDUP_REMOVED lines=21> */
.L_x_3819:
[----:B------:R-:W-:Y:S05]  /*7890*/  BSYNC B1 ;  /* 0x0000000000017941 */ /* 0x000fea0003800000 */
.L_x_3818:
[----:B------:R-:W-:Y:S01]  /*78a0*/  LEA R3, R0, 0x37800000, 0x17 ;  /* 0x3780000000037811 */ /* 0x000fe200078eb8ff */
[----:B------:R-:W-:-:S05]  /*78b0*/  IMAD.SHL.U32 R0, R2, 0x200000, RZ ;  /* 0x0020000002007824 */ /* 0x000fca00078e00ff */
[----:B------:R-:W-:-:S07]  /*78c0*/  LOP3.LUT R0, R3, R0, R4, 0xfe, !PT ;  /* 0x0000000003007212 */ /* 0x000fce00078efe04 */
.L_x_3817:
[----:B------:R-:W-:Y:S05]  /*78d0*/  BSYNC B0 ;  /* 0x0000000000007941 */ /* 0x000fea0003800000 */
.L_x_3816:
[----:B------:R-:W-:-:S04]  /*78e0*/  FMUL.FTZ R0, R0, 1 ;  /* 0x3f80000000007820 */ /* 0x000fc80000410000 */
[----:B------:R0:W1:Y:S01]  /*78f0*/  F2F.F64.F32 R16, R0 ;  /* 0x0000000000107310 */ /* 0x0000620000201800 */
[----:B------:R-:W-:Y:S05]  /*7900*/  BRA `(.L_x_3759) ;  /* 0x0000000000a07947 */ /* 0x000fea0003800000 */
.L_x_3809:
        /* <DEDUP_REMOVED lines=14> */
.L_x_3823:
[----:B------:R-:W-:Y:S05]  /*79f0*/  BSYNC B0 ;  /* 0x0000000000007941 */ /* 0x000fea0003800000 */
.L_x_3822:
[----:B------:R-:W-:-:S04]  /*7a00*/  FMUL.FTZ R0, R0, 1 ;  /* 0x3f80000000007820 */ /* 0x000fc80000410000 */
[----:B------:R0:W1:Y:S01]  /*7a10*/  F2F.F64.F32 R16, R0 ;  /* 0x0000000000107310 */ /* 0x0000620000201800 */
[----:B------:R-:W-:Y:S05]  /*7a20*/  BRA `(.L_x_3759) ;  /* 0x0000000000587947 */ /* 0x000fea0003800000 */
.L_x_3797:
        /* <DEDUP_REMOVED lines=16> */
.L_x_3824:
[----:B------:R-:W-:Y:S05]  /*7b30*/  BRA `(.L_x_3759) ;  /* 0x0000000000147947 */ /* 0x000fea0003800000 */
.L_x_3821:
[----:B------:R-:W2:Y:S02]  /*7b40*/  LDG.E.64 R16, desc[UR36][R2.64] ;  /* 0x0000002402107981 */ /* 0x000ea4000c1e1b00 */
[----:B--2---:R-:W0:Y:S01]  /*7b50*/  I2F.F64.U64 R16, R16 ;  /* 0x0000001000107312 */ /* 0x004e220000301800 */
[----:B------:R-:W-:Y:S05]  /*7b60*/  BRA `(.L_x_3759) ;  /* 0x0000000000087947 */ /* 0x000fea0003800000 */
.L_x_3820:
[----:B------:R-:W2:Y:S02]  /*7b70*/  LDG.E R2, desc[UR36][R2.64] ;  /* 0x0000002402027981 */ /* 0x000ea4000c1e1900 */
[----:B--2---:R0:W1:Y:S02]  /*7b80*/  I2F.F64.U32 R16, R2 ;  /* 0x0000000200107312 */ /* 0x0040640000201800 */
.L_x_3759:
[----:B------:R-:W-:Y:S05]  /*7b90*/  BSYNC B6 ;  /* 0x0000000000067941 */ /* 0x000fea0003800000 */
.L_x_3758:
[----:B0-----:R-:W0:Y:S01]  /*7ba0*/  S2R R0, SR_TID.X ;  /* 0x0000000000007919 */ /* 0x001e220000002100 */
[----:B------:R-:W-:Y:S01]  /*7bb0*/  BSSY B1, `(.L_x_3825) ;  /* 0x0000175000017945 */ /* 0x000fe20003800000 */
[----:B0-----:R-:W-:-:S13]  /*7bc0*/  ISETP.GE.AND P0, PT, R0, R41, PT ;  /* 0x000000290000720c */ /* 0x001fda0003f06270 */
[----:B------:R-:W-:Y:S05]  /*7bd0*/  @P0 BRA `(.L_x_3826) ;  /* 0x0000001400c80947 */ /* 0x000fea0003800000 */
[----:B------:R-:W-:Y:S01]  /*7be0*/  IMAD.MOV.U32 R2, RZ, RZ, 0x652b82fe ;  /* 0x652b82feff027424 */ /* 0x000fe200078e00ff */
[----:B------:R-:W-:Y:S01]  /*7bf0*/  BSSY B0, `(.L_x_3827) ;  /* 0x000003b000007945 */ /* 0x000fe20003800000 */
[----:B------:R-:W-:Y:S02]  /*7c00*/  IMAD.MOV.U32 R3, RZ, RZ, 0x3ff71547 ;  /* 0x3ff71547ff037424 */ /* 0x000fe400078e00ff */
[----:B------:R-:W-:Y:S02]  /*7c10*/  IMAD.MOV.U32 R44, RZ, RZ, -0x105c611 ;  /* 0xfefa39efff2c7424 */ /* 0x000fe400078e00ff */
[----:B------:R-:W-:Y:S02]  /*7c20*/  IMAD.MOV.U32 R45, RZ, RZ, 0x3fe62e42 ;  /* 0x3fe62e42ff2d7424 */ /* 0x000fe400078e00ff */
[----:B-1--45:R-:W-:Y:S01]  /*7c30*/  DFMA R38, -R24, R2, 6.75539944105574400000e+15 ;  /* 0x433800001826742b */ /* 0x032fe20000000102 */
[----:B------:R-:W-:Y:S02]  /*7c40*/  IMAD.MOV.U32 R4, RZ, RZ, 0x3b39803f ;  /* 0x3b39803fff047424 */ /* 0x000fe400078e00ff */
[----:B------:R-:W-:-:S02]  /*7c50*/  IMAD.MOV.U32 R5, RZ, RZ, 0x3c7abc9e ;  /* 0x3c7abc9eff057424 */ /* 0x000fc400078e00ff */
[----:B------:R-:W-:Y:S02]  /*7c60*/  IMAD.MOV.U32 R6, RZ, RZ, 0x62401315 ;  /* 0x62401315ff067424 */ /* 0x000fe400078e00ff */
[----:B------:R-:W-:Y:S01]  /*7c70*/  IMAD.MOV.U32 R7, RZ, RZ, 0x3ec71dee ;  /* 0x3ec71deeff077424 */ /* 0x000fe200078e00ff */
[----:B------:R-:W-:Y:S01]  /*7c80*/  DADD R42, R38, -6.75539944105574400000e+15 ;  /* 0xc3380000262a7429 */ /* 0x000fe20000000000 */
[----:B------:R-:W-:Y:S02]  /*7c90*/  IMAD.MOV.U32 R8, RZ, RZ, 0x7c89eb71 ;  /* 0x7c89eb71ff087424 */ /* 0x000fe400078e00ff */
[----:B------:R-:W-:Y:S02]  /*7ca0*/  IMAD.MOV.U32 R9, RZ, RZ, 0x3efa0199 ;  /* 0x3efa0199ff097424 */ /* 0x000fe400078e00ff */
[----:B------:R-:W-:Y:S02]  /*7cb0*/  IMAD.MOV.U32 R10, RZ, RZ, 0x14761f65 ;  /* 0x14761f65ff0a7424 */ /* 0x000fe400078e00ff */
[----:B------:R-:W-:Y:S01]  /*7cc0*/  IMAD.MOV.U32 R11, RZ, RZ, 0x3f2a01a0 ;  /* 0x3f2a01a0ff0b7424 */ /* 0x000fe200078e00ff */
[----:B------:R-:W-:Y:S01]  /*7cd0*/  DFMA R2, R42, -R44, -R24 ;  /* 0x8000002c2a02722b */ /* 0x000fe20000000818 */
[----:B------:R-:W-:-:S02]  /*7ce0*/  IMAD.MOV.U32 R12, RZ, RZ, 0x1852b7af ;  /* 0x1852b7afff0c7424 */ /* 0x000fc400078e00ff */
[----:B------:R-:W-:Y:S02]  /*7cf0*/  IMAD.MOV.U32 R13, RZ, RZ, 0x3f56c16c ;  /* 0x3f56c16cff0d7424 */ /* 0x000fe400078e00ff */
[----:B------:R-:W-:Y:S02]  /*7d00*/  IMAD.MOV.U32 R14, RZ, RZ, 0x11122322 ;  /* 0x11122322ff0e7424 */ /* 0x000fe400078e00ff */
[----:B------:R-:W-:Y:S01]  /*7d10*/  IMAD.MOV.U32 R15, RZ, RZ, 0x3f811111 ;  /* 0x3f811111ff0f7424 */ /* 0x000fe200078e00ff */
[----:B------:R-:W-:Y:S01]  /*7d20*/  DFMA R42, R42, -R4, R2 ;  /* 0x800000042a2a722b */ /* 0x000fe20000000002 */
[----:B------:R-:W-:Y:S02]  /*7d30*/  IMAD.MOV.U32 R20, RZ, RZ, 0x555502a1 ;  /* 0x555502a1ff147424 */ /* 0x000fe400078e00ff */
[----:B------:R-:W-:Y:S02]  /*7d40*/  IMAD.MOV.U32 R4, RZ, RZ, 0x69ce2bdf ;  /* 0x69ce2bdfff047424 */ /* 0x000fe400078e00ff */
[----:B------:R-:W-:-:S02]  /*7d50*/  IMAD.MOV.U32 R5, RZ, RZ, 0x3e5ade15 ;  /* 0x3e5ade15ff057424 */ /* 0x000fc400078e00ff */
[----:B------:R-:W-:Y:S02]  /*7d60*/  IMAD.MOV.U32 R2, RZ, RZ, -0x35dec16 ;  /* 0xfca213eaff027424 */ /* 0x000fe400078e00ff */
[----:B------:R-:W-:Y:S02]  /*7d70*/  IMAD.MOV.U32 R3, RZ, RZ, 0x3e928af3 ;  /* 0x3e928af3ff037424 */ /* 0x000fe400078e00ff */
[----:B------:R-:W-:Y:S02]  /*7d80*/  IMAD.MOV.U32 R21, RZ, RZ, 0x3fa55555 ;  /* 0x3fa55555ff157424 */ /* 0x000fe400078e00ff */
[----:B------:R-:W-:Y:S02]  /*7d90*/  IMAD.MOV.U32 R34, RZ, RZ, 0x55555511 ;  /* 0x55555511ff227424 */ /* 0x000fe400078e00ff */
[----:B------:R-:W-:Y:S01]  /*7da0*/  DFMA R4, R42, R4, R2 ;  /* 0x000000042a04722b */ /* 0x000fe20000000002 */
[----:B------:R-:W-:Y:S02]  /*7db0*/  IMAD.MOV.U32 R35, RZ, RZ, 0x3fc55555 ;  /* 0x3fc55555ff237424 */ /* 0x000fe400078e00ff */
[----:B------:R-:W-:-:S02]  /*7dc0*/  IMAD.MOV.U32 R36, RZ, RZ, 0xb ;  /* 0x0000000bff247424 */ /* 0x000fc400078e00ff */
[----:B------:R-:W-:-:S03]  /*7dd0*/  IMAD.MOV.U32 R37, RZ, RZ, 0x3fe00000 ;  /* 0x3fe00000ff257424 */ /* 0x000fc600078e00ff */
[----:B------:R-:W-:-:S08]  /*7de0*/  DFMA R4, R42, R4, R6 ;  /* 0x000000042a04722b */ /* 0x000fd00000000006 */
[----:B------:R-:W-:-:S08]  /*7df0*/  DFMA R4, R42, R4, R8 ;  /* 0x000000042a04722b */ /* 0x000fd00000000008 */
[----:B------:R-:W-:-:S08]  /*7e00*/  DFMA R4, R42, R4, R10 ;  /* 0x000000042a04722b */ /* 0x000fd0000000000a */
[----:B------:R-:W-:-:S08]  /*7e10*/  DFMA R4, R42, R4, R12 ;  /* 0x000000042a04722b */ /* 0x000fd0000000000c */
[----:B------:R-:W-:-:S08]  /*7e20*/  DFMA R4, R42, R4, R14 ;  /* 0x000000042a04722b */ /* 0x000fd0000000000e */
[----:B------:R-:W-:-:S08]  /*7e30*/  DFMA R4, R42, R4, R20 ;  /* 0x000000042a04722b */ /* 0x000fd00000000014 */
[----:B------:R-:W-:-:S08]  /*7e40*/  DFMA R4, R42, R4, R34 ;  /* 0x000000042a04722b */ /* 0x000fd00000000022 */
[----:B------:R-:W-:-:S08]  /*7e50*/  DFMA R4, R42, R4, R36 ;  /* 0x000000042a04722b */ /* 0x000fd00000000024 */
[----:B------:R-:W-:-:S08]  /*7e60*/  DFMA R4, R42, R4, 1 ;  /* 0x3ff000002a04742b */ /* 0x000fd00000000004 */
[----:B------:R-:W-:Y:S02]  /*7e70*/  DFMA R42, R42, R4, 1 ;  /* 0x3ff000002a2a742b */ /* 0x000fe40000000004 */
[----:B------:R-:W-:-:S08]  /*7e80*/  DADD R4, -RZ, -R24 ;  /* 0x00000000ff047229 */ /* 0x000fd00000000918 */
[----:B------:R-:W-:Y:S02]  /*7e90*/  IMAD.MOV.U32 R4, RZ, RZ, R42 ;  /* 0x000000ffff047224 */ /* 0x000fe400078e002a */
[----:B------:R-:W-:Y:S02]  /*7ea0*/  IMAD.MOV.U32 R0, RZ, RZ, R5 ;  /* 0x000000ffff007224 */ /* 0x000fe400078e0005 */
[----:B------:R-:W-:-:S03]  /*7eb0*/  IMAD R5, R38, 0x100000, R43 ;  /* 0x0010000026057824 */ /* 0x000fc600078e022b */
[----:B------:R-:W-:-:S13]  /*7ec0*/  FSETP.GEU.FTZ.AND P0, PT, |R0|, 4.1917929649353027344, PT ;  /* 0x4086232b0000780b */ /* 0x000fda0003f1e200 */
[----:B------:R-:W-:Y:S05]  /*7ed0*/  @!P0 BRA `(.L_x_3828) ;  /* 0x0000000000308947 */ /* 0x000fea0003800000 */
[----:B------:R-:W-:Y:S01]  /*7ee0*/  FSETP.GEU.FTZ.AND P1, PT, |R0|, 4.2275390625, PT ;  /* 0x408748000000780b */ /* 0x000fe20003f3e200 */
[C---:B------:R-:W-:Y:S02]  /*7ef0*/  DADD R4, -R24.reuse, +INF ;  /* 0x7ff0000018047429 */ /* 0x040fe40000000100 */
[----:B------:R-:W-:-:S08]  /*7f00*/  DSETP.GT.AND P0, PT, R24, RZ, PT ;  /* 0x000000ff1800722a */ /* 0x000fd00003f04000 */
[----:B------:R-:W-:Y:S02]  /*7f10*/  FSEL R4, R4, RZ, !P0 ;  /* 0x000000ff04047208 */ /* 0x000fe40004000000 */
[----:B------:R-:W-:Y:S02]  /*7f20*/  @!P1 LEA.HI R0, R38, R38, RZ, 0x1 ;  /* 0x0000002626009211 */ /* 0x000fe400078f08ff */
[----:B------:R-:W-:Y:S02]  /*7f30*/  FSEL R5, R5, RZ, !P0 ;  /* 0x000000ff05057208 */ /* 0x000fe40004000000 */
[----:B------:R-:W-:-:S05]  /*7f40*/  @!P1 SHF.R.S32.HI R0, RZ, 0x1, R0 ;  /* 0x00000001ff009819 */ /* 0x000fca0000011400 */
[----:B------:R-:W-:Y:S02]  /*7f50*/  @!P1 IMAD.IADD R38, R38, 0x1, -R0 ;  /* 0x0000000126269824 */ /* 0x000fe400078e0a00 */
[----:B------:R-:W-:-:S03]  /*7f60*/  @!P1 IMAD R43, R0, 0x100000, R43 ;  /* 0x00100000002b9824 */ /* 0x000fc600078e022b */
[----:B------:R-:W-:Y:S01]  /*7f70*/  @!P1 LEA R39, R38, 0x3ff00000, 0x14 ;  /* 0x3ff0000026279811 */ /* 0x000fe200078ea0ff */
[----:B------:R-:W-:-:S06]  /*7f80*/  @!P1 IMAD.MOV.U32 R38, RZ, RZ, RZ ;  /* 0x000000ffff269224 */ /* 0x000fcc00078e00ff */
[----:B------:R-:W-:-:S11]  /*7f90*/  @!P1 DMUL R4, R42, R38 ;  /* 0x000000262a049228 */ /* 0x000fd60000000000 */
.L_x_3828:
[----:B------:R-:W-:Y:S05]  /*7fa0*/  BSYNC B0 ;  /* 0x0000000000007941 */ /* 0x000fea0003800000 */
.L_x_3827:
[----:B------:R-:W-:Y:S01]  /*7fb0*/  IMAD.MOV.U32 R38, RZ, RZ, 0x652b82fe ;  /* 0x652b82feff267424 */ /* 0x000fe200078e00ff */
[----:B------:R0:W-:Y:S01]  /*7fc0*/  STL.64 [R1], R4 ;  /* 0x0000000401007387 */ /* 0x0001e20000100a00 */
[----:B------:R-:W-:-:S06]  /*7fd0*/  IMAD.MOV.U32 R39, RZ, RZ, 0x3ff71547 ;  /* 0x3ff71547ff277424 */ /* 0x000fcc00078e00ff */
[----:B------:R-:W-:Y:S01]  /*7fe0*/  DFMA R38, R24, R38, 6.75539944105574400000e+15 ;  /* 0x433800001826742b */ /* 0x000fe20000000026 */
[----:B0-----:R-:W-:Y:S02]  /*7ff0*/  IMAD.MOV.U32 R4, RZ, RZ, 0x3b39803f ;  /* 0x3b39803fff047424 */ /* 0x001fe400078e00ff */
[----:B------:R-:W-:-:S05]  /*8000*/  IMAD.MOV.U32 R5, RZ, RZ, 0x3c7abc9e ;  /* 0x3c7abc9eff057424 */ /* 0x000fca00078e00ff */
[----:B------:R-:W-:-:S08]  /*8010*/  DADD R42, R38, -6.75539944105574400000e+15 ;  /* 0xc3380000262a7429 */ /* 0x000fd00000000000 */
[----:B------:R-:W-:-:S08]  /*8020*/  DFMA R44, R42, -R44, R24 ;  /* 0x8000002c2a2c722b */ /* 0x000fd00000000018 */
[----:B------:R-:W-:Y:S01]  /*8030*/  DFMA R44, R42, -R4, R44 ;  /* 0x800000042a2c722b */ /* 0x000fe2000000002c */
[----:B------:R0:W5:Y:S01]  /*8040*/  LDL.LU.64 R4, [R1] ;  /* 0x0000000001047983 */ /* 0x0001620000300a00 */
[----:B------:R-:W-:Y:S01]  /*8050*/  IMAD.MOV.U32 R42, RZ, RZ, 0x69ce2bdf ;  /* 0x69ce2bdfff2a7424 */ /* 0x000fe200078e00ff */
[----:B------:R-:W-:Y:S01]  /*8060*/  FSETP.GEU.FTZ.AND P0, PT, |R25|, 4.1917929649353027344, PT ;  /* 0x4086232b1900780b */ /* 0x000fe20003f1e200 */
[----:B------:R-:W-:Y:S01]  /*8070*/  IMAD.MOV.U32 R43, RZ, RZ, 0x3e5ade15 ;  /* 0x3e5ade15ff2b7424 */ /* 0x000fe200078e00ff */
[----:B------:R-:W-:Y:S05]  /*8080*/  BSSY B0, `(.L_x_3829) ;  /* 0x000001b000007945 */ /* 0x000fea0003800000 */
        /* <DEDUP_REMOVED lines=10> */
[----:B------:R-:W-:-:S10]  /*8130*/  DFMA R2, R44, R2, 1 ;  /* 0x3ff000002c02742b */ /* 0x000fd40000000002 */
[----:B------:R-:W-:Y:S02]  /*8140*/  IMAD R21, R38, 0x100000, R3 ;  /* 0x0010000026157824 */ /* 0x000fe400078e0203 */
[----:B------:R-:W-:Y:S01]  /*8150*/  IMAD.MOV.U32 R20, RZ, RZ, R2 ;  /* 0x000000ffff147224 */ /* 0x000fe200078e0002 */
[----:B0-----:R-:W-:Y:S06]  /*8160*/  @!P0 BRA `(.L_x_3830) ;  /* 0x0000000000308947 */ /* 0x001fec0003800000 */
[----:B------:R-:W-:Y:S01]  /*8170*/  FSETP.GEU.FTZ.AND P0, PT, |R25|, 4.2275390625, PT ;  /* 0x408748001900780b */ /* 0x000fe20003f1e200 */
[C---:B------:R-:W-:Y:S02]  /*8180*/  DADD R8, R24.reuse, +INF ;  /* 0x7ff0000018087429 */ /* 0x040fe40000000000 */
[----:B------:R-:W-:-:S08]  /*8190*/  DSETP.GEU.AND P1, PT, R24, RZ, PT ;  /* 0x000000ff1800722a */ /* 0x000fd00003f2e000 */
[----:B------:R-:W-:Y:S02]  /*81a0*/  FSEL R20, R8, RZ, P1 ;  /* 0x000000ff08147208 */ /* 0x000fe40000800000 */
[----:B------:R-:W-:Y:S02]  /*81b0*/  @!P0 LEA.HI R0, R38, R38, RZ, 0x1 ;  /* 0x0000002626008211 */ /* 0x000fe400078f08ff */
[----:B------:R-:W-:Y:S02]  /*81c0*/  FSEL R21, R9, RZ, P1 ;  /* 0x000000ff09157208 */ /* 0x000fe40000800000 */
[----:B------:R-:W-:-:S05]  /*81d0*/  @!P0 SHF.R.S32.HI R7, RZ, 0x1, R0 ;  /* 0x00000001ff078819 */ /* 0x000fca0000011400 */
[----:B------:R-:W-:Y:S02]  /*81e0*/  @!P0 IMAD.IADD R6, R38, 0x1, -R7 ;  /* 0x0000000126068824 */ /* 0x000fe400078e0a07 */
[----:B------:R-:W-:-:S03]  /*81f0*/  @!P0 IMAD R3, R7, 0x100000, R3 ;  /* 0x0010000007038824 */ /* 0x000fc600078e0203 */
[----:B------:R-:W-:Y:S01]  /*8200*/  @!P0 LEA R7, R6, 0x3ff00000, 0x14 ;  /* 0x3ff0000006078811 */ /* 0x000fe200078ea0ff */
[----:B------:R-:W-:-:S06]  /*8210*/  @!P0 IMAD.MOV.U32 R6, RZ, RZ, RZ ;  /* 0x000000ffff068224 */ /* 0x000fcc00078e00ff */
[----:B------:R-:W-:-:S11]  /*8220*/  @!P0 DMUL R20, R2, R6 ;  /* 0x0000000602148228 */ /* 0x000fd60000000000 */
.L_x_3830:
[----:B------:R-:W-:Y:S05]  /*8230*/  BSYNC B0 ;  /* 0x0000000000007941 */ /* 0x000fea0003800000 */
.L_x_3829:
[C---:B------:R-:W-:Y:S01]  /*8240*/  FSETP.GEU.FTZ.AND P1, PT, R21.reuse, 1.7916666269302368164, PT ;  /* 0x3fe555551500780b */ /* 0x040fe20003f3e000 */
[----:B------:R-:W-:Y:S01]  /*8250*/  BSSY B2, `(.L_x_3831) ;  /* 0x000008a000027945 */ /* 0x000fe20003800000 */
[----:B------:R-:W-:-:S13]  /*8260*/  FSETP.GT.FTZ.AND P0, PT, R21, -1.6999999284744262695, PT ;  /* 0xbfd999991500780b */ /* 0x000fda0003f14000 */
[----:B------:R-:W-:Y:S05]  /*8270*/  @P0 BRA !P1, `(.L_x_3832) ;  /* 0x0000000400440947 */ /* 0x000fea0004800000 */
[----:B------:R-:W-:-:S10]  /*8280*/  DADD R2, R20, 1 ;  /* 0x3ff0000014027429 */ /* 0x000fd40000000000 */
[----:B------:R-:W-:Y:S01]  /*8290*/  ISETP.GT.AND P0, PT, R3, 0xfffff, PT ;  /* 0x000fffff0300780c */ /* 0x000fe20003f04270 */
[----:B------:R-:W-:Y:S02]  /*82a0*/  IMAD.MOV.U32 R8, RZ, RZ, R2 ;  /* 0x000000ffff087224 */ /* 0x000fe400078e0002 */
[----:B------:R-:W-:-:S10]  /*82b0*/  IMAD.MOV.U32 R9, RZ, RZ, R3 ;  /* 0x000000ffff097224 */ /* 0x000fd400078e0003 */
[----:B------:R-:W-:-:S10]  /*82c0*/  @!P0 DMUL R8, R8, 1.80143985094819840000e+16 ;  /* 0x4350000008088828 */ /* 0x000fd40000000000 */
[----:B------:R-:W-:Y:S02]  /*82d0*/  @!P0 IMAD.MOV.U32 R3, RZ, RZ, R9 ;  /* 0x000000ffff038224 */ /* 0x000fe400078e0009 */
[----:B------:R-:W-:Y:S02]  /*82e0*/  @!P0 IMAD.MOV.U32 R2, RZ, RZ, R8 ;  /* 0x000000ffff028224 */ /* 0x000fe400078e0008 */
        /* <DEDUP_REMOVED lines=11> */
[----:B------:R-:W-:Y:S01]  /*83a0*/  LOP3.LUT R6, R3, 0x800fffff, RZ, 0xc0, !PT ;  /* 0x800fffff03067812 */ /* 0x000fe200078ec0ff */
[----:B------:R-:W-:Y:S01]  /*83b0*/  IMAD.MOV.U32 R8, RZ, RZ, RZ ;  /* 0x000000ffff087224 */ /* 0x000fe200078e00ff */
[----:B------:R-:W-:Y:S01]  /*83c0*/  UMOV UR4, 0x3ae80f1e ;  /* 0x3ae80f1e00047882 */ /* 0x000fe20000000000 */
[----:B------:R-:W-:Y:S01]  /*83d0*/  IMAD.MOV.U32 R20, RZ, RZ, -0x748574fc ;  /* 0x8b7a8b04ff147424 */ /* 0x000fe200078e00ff */
[----:B------:R-:W-:Y:S01]  /*83e0*/  LOP3.LUT R7, R6, 0x3ff00000, RZ, 0xfc, !PT ;  /* 0x3ff0000006077812 */ /* 0x000fe200078efcff */
[----:B------:R-:W-:Y:S01]  /*83f0*/  IMAD.MOV.U32 R6, RZ, RZ, R2 ;  /* 0x000000ffff067224 */ /* 0x000fe200078e0002 */
[----:B------:R-:W-:Y:S01]  /*8400*/  UMOV UR5, 0x3eb1380b ;  /* 0x3eb1380b00057882 */ /* 0x000fe20000000000 */
[----:B------:R-:W-:Y:S01]  /*8410*/  IMAD.MOV.U32 R21, RZ, RZ, 0x3ed0ee25 ;  /* 0x3ed0ee25ff157424 */ /* 0x000fe200078e00ff */
[----:B------:R-:W-:Y:S01]  /*8420*/  ISETP.GE.AND P0, PT, R7, 0x3ff6a09f, PT ;  /* 0x3ff6a09f0700780c */ /* 0x000fe20003f06270 */
[----:B------:R-:W-:Y:S01]  /*8430*/  IMAD.MOV.U32 R35, RZ, RZ, 0x43300000 ;  /* 0x43300000ff237424 */ /* 0x000fe200078e00ff */
[----:B------:R-:W-:Y:S01]  /*8440*/  LEA.HI R0, R3, R0, RZ, 0xc ;  /* 0x0000000003007211 */ /* 0x000fe200078f60ff */
[----:B------:R-:W-:Y:S01]  /*8450*/  UMOV UR6, 0x80000000 ;  /* 0x8000000000067882 */ /* 0x000fe20000000000 */
[----:B------:R-:W-:-:S09]  /*8460*/  UMOV UR7, 0x43300000 ;  /* 0x4330000000077882 */ /* 0x000fd20000000000 */
[----:B------:R-:W-:Y:S02]  /*8470*/  @P0 VIADD R9, R7, 0xfff00000 ;  /* 0xfff0000007090836 */ /* 0x000fe40000000000 */
[----:B------:R-:W-:Y:S02]  /*8480*/  @P0 VIADD R0, R0, 0x1 ;  /* 0x0000000100000836 */ /* 0x000fe40000000000 */
[----:B------:R-:W-:-:S03]  /*8490*/  @P0 IMAD.MOV.U32 R7, RZ, RZ, R9 ;  /* 0x000000ffff070224 */ /* 0x000fc600078e0009 */
[----:B------:R-:W-:-:S03]  /*84a0*/  LOP3.LUT R34, R0, 0x80000000, RZ, 0x3c, !PT ;  /* 0x8000000000227812 */ /* 0x000fc600078e3cff */
        /* <DEDUP_REMOVED lines=13> */
[----:B------:R-:W-:Y:S02]  /*8580*/  DADD R20, R2, R2 ;  /* 0x0000000002147229 */ /* 0x000fe40000000002 */
[----:B------:R-:W-:Y:S01]  /*8590*/  DADD R2, R34, -UR6 ;  /* 0x8000000622027e29 */ /* 0x000fe20008000000 */
[----:B------:R-:W-:Y:S01]  /*85a0*/  UMOV UR6, 0xfefa39ef ;  /* 0xfefa39ef00067882 */ /* 0x000fe20000000000 */
[----:B------:R-:W-:Y:S01]  /*85b0*/  UMOV UR7, 0x3fe62e42 ;  /* 0x3fe62e4200077882 */ /* 0x000fe20000000000 */
[----:B------:R-:W-:Y:S01]  /*85c0*/  DFMA R14, R12, R14, UR4 ;  /* 0x000000040c0e7e2b */ /* 0x000fe2000800000e */
[----:B------:R-:W-:Y:S01]  /*85d0*/  UMOV UR4, 0xa9ab0956 ;  /* 0xa9ab095600047882 */ /* 0x000fe20000000000 */
[----:B------:R-:W-:Y:S01]  /*85e0*/  UMOV UR5, 0x3f1745cb ;  /* 0x3f1745cb00057882 */ /* 0x000fe20000000000 */
[----:B------:R-:W-:-:S02]  /*85f0*/  DFMA R20, R6, -R10, R20 ;  /* 0x8000000a0614722b */ /* 0x000fc40000000014 */
[----:B------:R-:W-:-:S03]  /*8600*/  DFMA R6, R2, UR6, R10 ;  /* 0x0000000602067c2b */ /* 0x000fc6000800000a */
[----:B------:R-:W-:Y:S01]  /*8610*/  DFMA R14, R12, R14, UR4 ;  /* 0x000000040c0e7e2b */ /* 0x000fe2000800000e */
[----:B------:R-:W-:Y:S01]  /*8620*/  UMOV UR4, 0x2d1b5154 ;  /* 0x2d1b515400047882 */ /* 0x000fe20000000000 */
[----:B------:R-:W-:Y:S01]  /*8630*/  UMOV UR5, 0x3f3c71c7 ;  /* 0x3f3c71c700057882 */ /* 0x000fe20000000000 */
[----:B------:R-:W-:Y:S02]  /*8640*/  DMUL R20, R8, R20 ;  /* 0x0000001408147228 */ /* 0x000fe40000000000 */
[----:B------:R-:W-:-:S03]  /*8650*/  DFMA R34, -R2, UR6, R6 ;  /* 0x0000000602227c2b */ /* 0x000fc60008000106 */
[----:B------:R-:W-:Y:S01]  /*8660*/  DFMA R14, R12, R14, UR4 ;  /* 0x000000040c0e7e2b */ /* 0x000fe2000800000e */
[----:B------:R-:W-:Y:S01]  /*8670*/  UMOV UR4, 0x923be72d ;  /* 0x923be72d00047882 */ /* 0x000fe20000000000 */
[----:B------:R-:W-:-:S03]  /*8680*/  UMOV UR5, 0x3f624924 ;  /* 0x3f62492400057882 */ /* 0x000fc60000000000 */
[----:B------:R-:W-:-:S03]  /*8690*/  DADD R34, -R10, R34 ;  /* 0x000000000a227229 */ /* 0x000fc60000000122 */
        /* <DEDUP_REMOVED lines=15> */
.L_x_3832:
        /* <DEDUP_REMOVED lines=18> */
[----:B------:R-:W-:Y:S02]  /*88b0*/  IMAD.MOV.U32 R0, RZ, RZ, R7 ;  /* 0x000000ffff007224 */ /* 0x000fe400078e0007 */
[----:B------:R-:W-:Y:S02]  /*88c0*/  IMAD.MOV.U32 R9, RZ, RZ, R20 ;  /* 0x000000ffff097224 */ /* 0x000fe400078e0014 */
[----:B------:R-:W-:-:S07]  /*88d0*/  IMAD.MOV.U32 R8, RZ, RZ, R21 ;  /* 0x000000ffff087224 */ /* 0x000fce00078e0015 */
[----:B--23-5:R-:W-:Y:S05]  /*88e0*/  CALL.REL.NOINC `($__internal_3_$__cuda_sm20_div_rn_f64_full) ;  /* 0x0000009800b47944 */ /* 0x02cfea0003c00000 */
[----:B------:R-:W-:Y:S02]  /*88f0*/  IMAD.MOV.U32 R3, RZ, RZ, R2 ;  /* 0x000000ffff037224 */ /* 0x000fe400078e0002 */
[----:B------:R-:W-:-:S07]  /*8900*/  IMAD.MOV.U32 R2, RZ, RZ, R0 ;  /* 0x000000ffff027224 */ /* 0x000fce00078e0000 */
.L_x_3835:
[----:B------:R-:W-:Y:S05]  /*8910*/  BSYNC B3 ;  /* 0x0000000000037941 */ /* 0x000fea0003800000 */
.L_x_3834:
        /* <DEDUP_REMOVED lines=29> */
.L_x_3833:
[----:B------:R-:W-:Y:S05]  /*8af0*/  BSYNC B2 ;  /* 0x0000000000027941 */ /* 0x000fea0003800000 */
.L_x_3831:
        /* <DEDUP_REMOVED lines=22> */
[----:B------:R0:W1:Y:S02]  /*8c60*/  F2F.F64.F32 R8, R2 ;  /* 0x0000000200087310 */ /* 0x0000640000201800 */
[----:B0-----:R-:W-:Y:S01]  /*8c70*/  FMUL.FTZ R2, R0, 1 ;  /* 0x3f80000000027820 */ /* 0x001fe20000410000 */
[----:B-1----:R-:W-:Y:S01]  /*8c80*/  DFMA R8, -R8, UR4, R10 ;  /* 0x0000000408087c2b */ /* 0x002fe2000800010a */
        /* <DEDUP_REMOVED lines=30> */
[----:B------:R-:W-:-:S08]  /*8e70*/  DFMA R10, R8, R10, R8 ;  /* 0x0000000a080a722b */ /* 0x000fd00000000008 */
[----:B------:R-:W-:-:S08]  /*8e80*/  DFMA R10, -R10, R12, R14 ;  /* 0x0000000c0a0a722b */ /* 0x000fd0000000010e */
[----:B------:R-:W-:Y:S01]  /*8e90*/  DADD R8, -R10, 2 ;  /* 0x400000000a087429 */ /* 0x000fe20000000100 */
[----:B------:R-:W-:-:S05]  /*8ea0*/  IMAD.MOV.U32 R10, RZ, RZ, RZ ;  /* 0x000000ffff0a7224 */ /* 0x000fca00078e00ff */
        /* <DEDUP_REMOVED lines=11> */
.L_x_3837:
        /* <DEDUP_REMOVED lines=35> */
.L_x_3838:
[----:B------:R-:W-:Y:S05]  /*9190*/  BSYNC B0 ;  /* 0x0000000000007941 */ /* 0x000fea0003800000 */
.L_x_3836:
[----:B-----5:R-:W-:Y:S01]  /*91a0*/  DADD R12, R4, 1 ;  /* 0x3ff00000040c7429 */ /* 0x020fe20000000000 */
[----:B------:R-:W-:Y:S05]  /*91b0*/  BSSY B0, `(.L_x_3839) ;  /* 0x0000011000007945 */ /* 0x000fea0003800000 */
[----:B------:R-:W0:Y:S04]  /*91c0*/  MUFU.RCP64H R3, R13 ;  /* 0x0000000d00037308 */ /* 0x000e280000001800 */
[----:B------:R-:W-:-:S05]  /*91d0*/  VIADD R2, R13, 0x300402 ;  /* 0x003004020d027836 */ /* 0x000fca0000000000 */
[----:B------:R-:W-:Y:S01]  /*91e0*/  FSETP.GEU.AND P0, PT, |R2|, 5.8789094863358348022e-39, PT ;  /* 0x004004020200780b */ /* 0x000fe20003f0e200 */
[----:B0-----:R-:W-:-:S08]  /*91f0*/  DFMA R4, -R12, R2, 1 ;  /* 0x3ff000000c04742b */ /* 0x001fd00000000102 */
[----:B------:R-:W-:-:S08]  /*9200*/  DFMA R4, R4, R4, R4 ;  /* 0x000000040404722b */ /* 0x000fd00000000004 */
[----:B------:R-:W-:Y:S02]  /*9210*/  DFMA R6, R2, R4, R2 ;  /* 0x000000040206722b */ /* 0x000fe40000000002 */
[----:B------:R-:W-:-:S06]  /*9220*/  DFMA R4, -R10, R10, 1 ;  /* 0x3ff000000a04742b */ /* 0x000fcc000000010a */
        /* <DEDUP_REMOVED lines=8> */
[----:B--23--:R-:W-:Y:S05]  /*92b0*/  CALL.REL.NOINC `($__internal_2_$__cuda_sm20_dblrcp_rn_slowpath_v3) ;  /* 0x0000008c00987944 */ /* 0x00cfea0003c00000 */
.L_x_3840:
[----:B------:R-:W-:Y:S05]  /*92c0*/  BSYNC B0 ;  /* 0x0000000000007941 */ /* 0x000fea0003800000 */
.L_x_3839:
[----:B------:R-:W-:-:S08]  /*92d0*/  DMUL R2, R2, R24 ;  /* 0x0000001802027228 */ /* 0x000fd00000000000 */
[----:B------:R-:W-:-:S08]  /*92e0*/  DFMA R4, R4, R2, R10 ;  /* 0x000000020404722b */ /* 0x000fd0000000000a */
[----:B------:R-:W-:-:S11]  /*92f0*/  DMUL R4, R4, R22 ;  /* 0x0000001604047228 */ /* 0x000fd60000000000 */
.L_x_3826:
[----:B------:R-:W-:Y:S05]  /*9300*/  BSYNC B1 ;  /* 0x0000000000017941 */ /* 0x000fea0003800000 */
.L_x_3825:
[----:B------:R-:W0:Y:S01]  /*9310*/  S2R R0, SR_TID.X ;  /* 0x0000000000007919 */ /* 0x000e220000002100 */
[----:B------:R-:W-:Y:S01]  /*9320*/  BSSY B1, `(.L_x_3841) ;  /* 0x0000176000017945 */ /* 0x000fe20003800000 */
[----:B0-----:R-:W-:-:S05]  /*9330*/  VIADD R42, R0, 0x80 ;  /* 0x00000080002a7836 */ /* 0x001fca0000000000 */
[----:B------:R-:W-:-:S13]  /*9340*/  ISETP.GE.AND P0, PT, R42, R41, PT ;  /* 0x000000292a00720c */ /* 0x000fda0003f06270 */
[----:B------:R-:W-:Y:S05]  /*9350*/  @P0 BRA `(.L_x_3842) ;  /* 0x0000001400c80947 */ /* 0x000fea0003800000 */
[----:B------:R-:W-:Y:S01]  /*9360*/  IMAD.MOV.U32 R2, RZ, RZ, 0x652b82fe ;  /* 0x652b82feff027424 */ /* 0x000fe200078e00ff */
[----:B------:R-:W-:Y:S01]  /*9370*/  BSSY B0, `(.L_x_3843) ;  /* 0x000003b000007945 */ /* 0x000fe20003800000 */
[----:B------:R-:W-:Y:S02]  /*9380*/  IMAD.MOV.U32 R3, RZ, RZ, 0x3ff71547 ;  /* 0x3ff71547ff037424 */ /* 0x000fe400078e00ff */
[----:B------:R-:W-:Y:S02]  /*9390*/  IMAD.MOV.U32 R8, RZ, RZ, 0x3b39803f ;  /* 0x3b39803fff087424 */ /* 0x000fe400078e00ff */
[----:B------:R-:W-:Y:S02]  /*93a0*/  IMAD.MOV.U32 R9, RZ, RZ, 0x3c7abc9e ;  /* 0x3c7abc9eff097424 */ /* 0x000fe400078e00ff */
[----:B--2--5:R-:W-:Y:S01]  /*93b0*/  DFMA R38, -R26, R2, 6.75539944105574400000e+15 ;  /* 0x433800001a26742b */ /* 0x024fe20000000102 */
[----:B------:R-:W-:Y:S02]  /*93c0*/  IMAD.MOV.U32 R20, RZ, RZ, 0x11122322 ;  /* 0x11122322ff147424 */ /* 0x000fe400078e00ff */
[----:B------:R-:W-:-:S02]  /*93d0*/  IMAD.MOV.U32 R2, RZ, RZ, -0x105c611 ;  /* 0xfefa39efff027424 */ /* 0x000fc400078e00ff */
[----:B------:R-:W-:Y:S02]  /*93e0*/  IMAD.MOV.U32 R3, RZ, RZ, 0x3fe62e42 ;  /* 0x3fe62e42ff037424 */ /* 0x000fe400078e00ff */
[----:B------:R-:W-:Y:S01]  /*93f0*/  IMAD.MOV.U32 R21, RZ, RZ, 0x3f811111 ;  /* 0x3f811111ff157424 */ /* 0x000fe200078e00ff */
[----:B------:R-:W-:Y:S01]  /*9400*/  DADD R44, R38, -6.75539944105574400000e+15 ;  /* 0xc3380000262c7429 */ /* 0x000fe20000000000 */
[----:B-1--4-:R-:W-:Y:S02]  /*9410*/  IMAD.MOV.U32 R24, RZ, RZ, 0x555502a1 ;  /* 0x555502a1ff187424 */ /* 0x012fe400078e00ff */
[----:B------:R-:W-:Y:S02]  /*9420*/  IMAD.MOV.U32 R25, RZ, RZ, 0x3fa55555 ;  /* 0x3fa55555ff197424 */ /* 0x000fe400078e00ff */
[----:B------:R-:W-:Y:S02]  /*9430*/  IMAD.MOV.U32 R34, RZ, RZ, 0x55555511 ;  /* 0x55555511ff227424 */ /* 0x000fe400078e00ff */
[----:B------:R-:W-:Y:S01]  /*9440*/  IMAD.MOV.U32 R35, RZ, RZ, 0x3fc55555 ;  /* 0x3fc55555ff237424 */ /* 0x000fe200078e00ff */
[----:B------:R-:W-:Y:S01]  /*9450*/  DFMA R6, R44, -R2, -R26 ;  /* 0x800000022c06722b */ /* 0x000fe2000000081a */
[----:B------:R-:W-:-:S02]  /*9460*/  IMAD.MOV.U32 R36, RZ, RZ, 0xb ;  /* 0x0000000bff247424 */ /* 0x000fc400078e00ff */
[----:B------:R-:W-:-:S05]  /*9470*/  IMAD.MOV.U32 R37, RZ, RZ, 0x3fe00000 ;  /* 0x3fe00000ff257424 */ /* 0x000fca00078e00ff */
[----:B------:R-:W-:Y:S01]  /*9480*/  DFMA R44, R44, -R8, R6 ;  /* 0x800000082c2c722b */ /* 0x000fe20000000006 */
[----:B------:R-:W-:Y:S02]  /*9490*/  IMAD.MOV.U32 R8, RZ, RZ, 0x69ce2bdf ;  /* 0x69ce2bdfff087424 */ /* 0x000fe400078e00ff */
[----:B------:R-:W-:Y:S02]  /*94a0*/  IMAD.MOV.U32 R9, RZ, RZ, 0x3e5ade15 ;  /* 0x3e5ade15ff097424 */ /* 0x000fe400078e00ff */
[----:B------:R-:W-:Y:S02]  /*94b0*/  IMAD.MOV.U32 R6, RZ, RZ, -0x35dec16 ;  /* 0xfca213eaff067424 */ /* 0x000fe400078e00ff */
[----:B------:R-:W-:-:S06]  /*94c0*/  IMAD.MOV.U32 R7, RZ, RZ, 0x3e928af3 ;  /* 0x3e928af3ff077424 */ /* 0x000fcc00078e00ff */
[----:B------:R-:W-:Y:S01]  /*94d0*/  DFMA R10, R44, R8, R6 ;  /* 0x000000082c0a722b */ /* 0x000fe20000000006 */
[----:B------:R-:W-:Y:S02]  /*94e0*/  IMAD.MOV.U32 R8, RZ, RZ, 0x62401315 ;  /* 0x62401315ff087424 */ /* 0x000fe400078e00ff */
        /* <DEDUP_REMOVED lines=35> */
.L_x_3844:
[----:B------:R-:W-:Y:S05]  /*9720*/  BSYNC B0 ;  /* 0x0000000000007941 */ /* 0x000fea0003800000 */
.L_x_3843:
        /* <DEDUP_REMOVED lines=40> */
.L_x_3846:
[----:B------:R-:W-:Y:S05]  /*99b0*/  BSYNC B0 ;  /* 0x0000000000007941 */ /* 0x000fea0003800000 */
.L_x_3845:
        /* <DEDUP_REMOVED lines=85> */
.L_x_3848:
        /* <DEDUP_REMOVED lines=21> */
[----:B---3-5:R-:W-:Y:S05]  /*a060*/  CALL.REL.NOINC `($__internal_3_$__cuda_sm20_div_rn_f64_full) ;  /* 0x0000008000d47944 */ /* 0x028fea0003c00000 */
[----:B------:R-:W-:Y:S02]  /*a070*/  IMAD.MOV.U32 R3, RZ, RZ, R2 ;  /* 0x000000ffff037224 */ /* 0x000fe400078e0002 */
[----:B------:R-:W-:-:S07]  /*a080*/  IMAD.MOV.U32 R2, RZ, RZ, R0 ;  /* 0x000000ffff027224 */ /* 0x000fce00078e0000 */
.L_x_3851:
[----:B------:R-:W-:Y:S05]  /*a090*/  BSYNC B3 ;  /* 0x0000000000037941 */ /* 0x000fea0003800000 */
.L_x_3850:
        /* <DEDUP_REMOVED lines=29> */
.L_x_3849:
[----:B------:R-:W-:Y:S05]  /*a270*/  BSYNC B2 ;  /* 0x0000000000027941 */ /* 0x000fea0003800000 */
.L_x_3847:
        /* <DEDUP_REMOVED lines=70> */
.L_x_3853:
        /* <DEDUP_REMOVED lines=35> */
.L_x_3854:
[----:B------:R-:W-:Y:S05]  /*a910*/  BSYNC B0 ;  /* 0x0000000000007941 */ /* 0x000fea0003800000 */
.L_x_3852:
        /* <DEDUP_REMOVED lines=17> */
[----:B---3-5:R-:W-:Y:S05]  /*aa30*/  CALL.REL.NOINC `($__internal_2_$__cuda_sm20_dblrcp_rn_slowpath_v3) ;  /* 0x0000007400b87944 */ /* 0x028fea0003c00000 */
.L_x_3856:
[----:B------:R-:W-:Y:S05]  /*aa40*/  BSYNC B0 ;  /* 0x0000000000007941 */ /* 0x000fea0003800000 */
.L_x_3855:
[----:B------:R-:W-:-:S08]  /*aa50*/  DMUL R2, R2, R26 ;  /* 0x0000001a02027228 */ /* 0x000fd00000000000 */
[----:B------:R-:W-:-:S08]  /*aa60*/  DFMA R2, R14, R2, R10 ;  /* 0x000000020e02722b */ /* 0x000fd0000000000a */
[----:B------:R-:W-:-:S11]  /*aa70*/  DMUL R28, R2, R28 ;  /* 0x0000001c021c7228 */ /* 0x000fd60000000000 */
.L_x_3842:
[----:B------:R-:W-:Y:S05]  /*aa80*/  BSYNC B1 ;  /* 0x0000000000017941 */ /* 0x000fea0003800000 */
.L_x_3841:
[----:B------:R-:W0:Y:S01]  /*aa90*/  S2R R0, SR_TID.X ;  /* 0x0000000000007919 */ /* 0x000e220000002100 */
[----:B------:R-:W-:Y:S01]  /*aaa0*/  BSSY B1, `(.L_x_3857) ;  /* 0x000016e000017945 */ /* 0x000fe20003800000 */
[----:B0-----:R-:W-:-:S05]  /*aab0*/  VIADD R0, R0, 0x100 ;  /* 0x0000010000007836 */ /* 0x001fca0000000000 */
[----:B------:R-:W-:-:S13]  /*aac0*/  ISETP.GE.AND P0, PT, R0, R41, PT ;  /* 0x000000290000720c */ /* 0x000fda0003f06270 */
[----:B------:R-:W-:Y:S05]  /*aad0*/  @P0 BRA `(.L_x_3858) ;  /* 0x0000001400a80947 */ /* 0x000fea0003800000 */
[----:B------:R-:W-:Y:S01]  /*aae0*/  IMAD.MOV.U32 R6, RZ, RZ, 0x652b82fe ;  /* 0x652b82feff067424 */ /* 0x000fe200078e00ff */
[----:B------:R-:W-:Y:S01]  /*aaf0*/  BSSY B0, `(.L_x_3859) ;  /* 0x000004d000007945 */ /* 0x000fe20003800000 */
[----:B------:R-:W-:Y:S01]  /*ab00*/  IMAD.MOV.U32 R7, RZ, RZ, 0x3ff71547 ;  /* 0x3ff71547ff077424 */ /* 0x000fe200078e00ff */
[----:B-----5:R-:W-:Y:S01]  /*ab10*/  FSETP.GEU.FTZ.AND P2, PT, |R19|, 4.1917929649353027344, PT ;  /* 0x4086232b1300780b */ /* 0x020fe20003f5e200 */
[----:B------:R-:W-:Y:S02]  /*ab20*/  IMAD.MOV.U32 R14, RZ, RZ, -0x105c611 ;  /* 0xfefa39efff0e7424 */ /* 0x000fe400078e00ff */
[----:B------:R-:W-:Y:S02]  /*ab30*/  IMAD.MOV.U32 R15, RZ, RZ, 0x3fe62e42 ;  /* 0x3fe62e42ff0f7424 */ /* 0x000fe400078e00ff */
[CC--:B------:R-:W-:Y:S01]  /*ab40*/  DFMA R2, -R18.reuse, R6.reuse, 6.75539944105574400000e+15 ;  /* 0x433800001202742b */ /* 0x0c0fe20000000106 */
[----:B------:R-:W-:Y:S01]  /*ab50*/  IMAD.MOV.U32 R20, RZ, RZ, 0x3b39803f ;  /* 0x3b39803fff147424 */ /* 0x000fe200078e00ff */
[----:B------:R-:W-:Y:S01]  /*ab60*/  DFMA R6, R18, R6, 6.75539944105574400000e+15 ;  /* 0x433800001206742b */ /* 0x000fe20000000006 */
[----:B------:R-:W-:-:S02]  /*ab70*/  IMAD.MOV.U32 R21, RZ, RZ, 0x3c7abc9e ;  /* 0x3c7abc9eff157424 */ /* 0x000fc400078e00ff */
[----:B------:R-:W-:Y:S02]  /*ab80*/  IMAD.MOV.U32 R22, RZ, RZ, 0x69ce2bdf ;  /* 0x69ce2bdfff167424 */ /* 0x000fe400078e00ff */
[----:B------:R-:W-:Y:S01]  /*ab90*/  IMAD.MOV.U32 R23, RZ, RZ, 0x3e5ade15 ;  /* 0x3e5ade15ff177424 */ /* 0x000fe200078e00ff */
[----:B------:R-:W-:Y:S02]  /*aba0*/  DADD R10, R2, -6.75539944105574400000e+15 ;  /* 0xc3380000020a7429 */ /* 0x000fe40000000000 */
[----:B------:R-:W-:-:S06]  /*abb0*/  DADD R12, R6, -6.75539944105574400000e+15 ;  /* 0xc3380000060c7429 */ /* 0x000fcc0000000000 */
[-CC-:B------:R-:W-:Y:S02]  /*abc0*/  DFMA R8, R10, -R14.reuse, -R18.reuse ;  /* 0x8000000e0a08722b */ /* 0x180fe40000000812 */
[----:B------:R-:W-:-:S06]  /*abd0*/  DFMA R14, R12, -R14, R18 ;  /* 0x8000000e0c0e722b */ /* 0x000fcc0000000012 */
[-C--:B------:R-:W-:Y:S02]  /*abe0*/  DFMA R10, R10, -R20.reuse, R8 ;  /* 0x800000140a0a722b */ /* 0x080fe40000000008 */
[----:B------:R-:W-:Y:S01]  /*abf0*/  DFMA R8, R12, -R20, R14 ;  /* 0x800000140c08722b */ /* 0x000fe2000000000e */
[----:B------:R-:W-:Y:S02]  /*ac00*/  IMAD.MOV.U32 R14, RZ, RZ, -0x35dec16 ;  /* 0xfca213eaff0e7424 */ /* 0x000fe400078e00ff */
[----:B------:R-:W-:Y:S02]  /*ac10*/  IMAD.MOV.U32 R15, RZ, RZ, 0x3e928af3 ;  /* 0x3e928af3ff0f7424 */ /* 0x000fe400078e00ff */
[----:B------:R-:W-:Y:S02]  /*ac20*/  IMAD.MOV.U32 R20, RZ, RZ, 0x62401315 ;  /* 0x62401315ff147424 */ /* 0x000fe400078e00ff */
[----:B------:R-:W-:Y:S02]  /*ac30*/  IMAD.MOV.U32 R21, RZ, RZ, 0x3ec71dee ;  /* 0x3ec71deeff157424 */ /* 0x000fe400078e00ff */
[----:B------:R-:W-:-:S02]  /*ac40*/  DFMA R12, R10, R22, R14 ;  /* 0x000000160a0c722b */ /* 0x000fc4000000000e */
        /* <DEDUP_REMOVED lines=34> */
[----:B------:R-:W-:Y:S02]  /*ae70*/  IMAD.MOV.U32 R0, RZ, RZ, R21 ;  /* 0x000000ffff007224 */ /* 0x000fe400078e0015 */
[----:B------:R-:W-:Y:S02]  /*ae80*/  DFMA R10, R10, R12, 1 ;  /* 0x3ff000000a0a742b */ /* 0x000fe4000000000c */
[----:B------:R-:W-:Y:S01]  /*ae90*/  DFMA R8, R8, R14, 1 ;  /* 0x3ff000000808742b */ /* 0x000fe2000000000e */
[----:B------:R-:W-:-:S07]  /*aea0*/  FSETP.GEU.FTZ.AND P0, PT, |R0|, 4.1917929649353027344, PT ;  /* 0x4086232b0000780b */ /* 0x000fce0003f1e200 */
[----:B------:R-:W-:Y:S02]  /*aeb0*/  IMAD R21, R2, 0x100000, R11 ;  /* 0x0010000002157824 */ /* 0x000fe400078e020b */
[----:B------:R-:W-:Y:S02]  /*aec0*/  IMAD R23, R6, 0x100000, R9 ;  /* 0x0010000006177824 */ /* 0x000fe400078e0209 */
        /* <DEDUP_REMOVED lines=15> */
.L_x_3860:
[----:B------:R-:W-:Y:S05]  /*afc0*/  BSYNC B0 ;  /* 0x0000000000007941 */ /* 0x000fea0003800000 */
.L_x_3859:
        /* <DEDUP_REMOVED lines=14> */
.L_x_3862:
[----:B------:R-:W-:Y:S05]  /*b0b0*/  BSYNC B0 ;  /* 0x0000000000007941 */ /* 0x000fea0003800000 */
.L_x_3861:
        /* <DEDUP_REMOVED lines=31> */
[----:B-1--4-:R-:W-:Y:S01]  /*b2b0*/  IMAD.MOV.U32 R25, RZ, RZ, 0x43300000 ;  /* 0x43300000ff197424 */ /* 0x012fe200078e00ff */
        /* <DEDUP_REMOVED lines=53> */
.L_x_3864:
        /* <DEDUP_REMOVED lines=21> */
[----:B-1234-:R-:W-:Y:S05]  /*b760*/  CALL.REL.NOINC `($__internal_3_$__cuda_sm20_div_rn_f64_full) ;  /* 0x0000006c00147944 */ /* 0x01efea0003c00000 */
[----:B------:R-:W-:Y:S02]  /*b770*/  IMAD.MOV.U32 R3, RZ, RZ, R2 ;  /* 0x000000ffff037224 */ /* 0x000fe400078e0002 */
[----:B------:R-:W-:-:S07]  /*b780*/  IMAD.MOV.U32 R2, RZ, RZ, R0 ;  /* 0x000000ffff027224 */ /* 0x000fce00078e0000 */
.L_x_3867:
[----:B------:R-:W-:Y:S05]  /*b790*/  BSYNC B3 ;  /* 0x0000000000037941 */ /* 0x000fea0003800000 */
.L_x_3866:
        /* <DEDUP_REMOVED lines=29> */
.L_x_3865:
[----:B------:R-:W-:Y:S05]  /*b970*/  BSYNC B2 ;  /* 0x0000000000027941 */ /* 0x000fea0003800000 */
.L_x_3863:
        /* <DEDUP_REMOVED lines=22> */
[----:B------:R0:W5:Y:S02]  /*bae0*/  F2F.F64.F32 R8, R2 ;  /* 0x0000000200087310 */ /* 0x0001640000201800 */
[----:B0-----:R-:W-:Y:S01]  /*baf0*/  FMUL.FTZ R2, R0, 1 ;  /* 0x3f80000000027820 */ /* 0x001fe20000410000 */
[----:B-----5:R-:W-:Y:S01]  /*bb00*/  DFMA R8, -R8, UR4, R10 ;  /* 0x0000000408087c2b */ /* 0x020fe2000800010a */
        /* <DEDUP_REMOVED lines=45> */
.L_x_3869:
        /* <DEDUP_REMOVED lines=35> */
.L_x_3870:
[----:B------:R-:W-:Y:S05]  /*c010*/  BSYNC B0 ;  /* 0x0000000000007941 */ /* 0x000fea0003800000 */
.L_x_3868:
        /* <DEDUP_REMOVED lines=17> */
[----:B-1234-:R-:W-:Y:S05]  /*c130*/  CALL.REL.NOINC `($__internal_2_$__cuda_sm20_dblrcp_rn_slowpath_v3) ;  /* 0x0000005c00f87944 */ /* 0x01efea0003c00000 */
.L_x_3872:
[----:B------:R-:W-:Y:S05]  /*c140*/  BSYNC B0 ;  /* 0x0000000000007941 */ /* 0x000fea0003800000 */
.L_x_3871:
[----:B------:R-:W-:-:S08]  /*c150*/  DMUL R2, R2, R18 ;  /* 0x0000001202027228 */ /* 0x000fd00000000000 */
[----:B------:R-:W-:-:S08]  /*c160*/  DFMA R2, R14, R2, R10 ;  /* 0x000000020e02722b */ /* 0x000fd0000000000a */
[----:B-1--4-:R-:W-:-:S11]  /*c170*/  DMUL R24, R2, R30 ;  /* 0x0000001e02187228 */ /* 0x012fd60000000000 */
.L_x_3858:
[----:B------:R-:W-:Y:S05]  /*c180*/  BSYNC B1 ;  /* 0x0000000000017941 */ /* 0x000fea0003800000 */
.L_x_3857:
        /* <DEDUP_REMOVED lines=8> */
[----:B-1---5:R-:W-:Y:S01]  /*c210*/  FSETP.GEU.FTZ.AND P2, PT, |R17|, 4.1917929649353027344, PT ;  /* 0x4086232b1100780b */ /* 0x022fe20003f5e200 */
        /* <DEDUP_REMOVED lines=75> */
.L_x_3876:
[----:B------:R-:W-:Y:S05]  /*c6d0*/  BSYNC B0 ;  /* 0x0000000000007941 */ /* 0x000fea0003800000 */
.L_x_3875:
        /* <DEDUP_REMOVED lines=14> */
.L_x_3878:
[----:B------:R-:W-:Y:S05]  /*c7c0*/  BSYNC B0 ;  /* 0x0000000000007941 */ /* 0x000fea0003800000 */
.L_x_3877:
        /* <DEDUP_REMOVED lines=85> */
.L_x_3880:
        /* <DEDUP_REMOVED lines=21> */
[----:B--234-:R-:W-:Y:S05]  /*ce70*/  CALL.REL.NOINC `($__internal_3_$__cuda_sm20_div_rn_f64_full) ;  /* 0x0000005400507944 */ /* 0x01cfea0003c00000 */
[----:B------:R-:W-:Y:S02]  /*ce80*/  IMAD.MOV.U32 R3, RZ, RZ, R2 ;  /* 0x000000ffff037224 */ /* 0x000fe400078e0002 */
[----:B------:R-:W-:-:S07]  /*ce90*/  IMAD.MOV.U32 R2, RZ, RZ, R0 ;  /* 0x000000ffff027224 */ /* 0x000fce00078e0000 */
.L_x_3883:
[----:B------:R-:W-:Y:S05]  /*cea0*/  BSYNC B3 ;  /* 0x0000000000037941 */ /* 0x000fea0003800000 */
.L_x_3882:
        /* <DEDUP_REMOVED lines=29> */
.L_x_3881:
[----:B------:R-:W-:Y:S05]  /*d080*/  BSYNC B2 ;  /* 0x0000000000027941 */ /* 0x000fea0003800000 */
.L_x_3879:
        /* <DEDUP_REMOVED lines=70> */
.L_x_3885:
        /* <DEDUP_REMOVED lines=35> */
.L_x_3886:
[----:B------:R-:W-:Y:S05]  /*d720*/  BSYNC B0 ;  /* 0x0000000000007941 */ /* 0x000fea0003800000 */
.L_x_3884:
        /* <DEDUP_REMOVED lines=17> */
[----:B--234-:R-:W-:Y:S05]  /*d840*/  CALL.REL.NOINC `($__internal_2_$__cuda_sm20_dblrcp_rn_slowpath_v3) ;  /* 0x0000004800347944 */ /* 0x01cfea0003c00000 */
.L_x_3888:
[----:B------:R-:W-:Y:S05]  /*d850*/  BSYNC B0 ;  /* 0x0000000000007941 */ /* 0x000fea0003800000 */
.L_x_3887:
[----:B------:R-:W-:-:S08]  /*d860*/  DMUL R2, R2, R16 ;  /* 0x0000001002027228 */ /* 0x000fd00000000000 */
[----:B------:R-:W-:-:S08]  /*d870*/  DFMA R2, R14, R2, R10 ;  /* 0x000000020e02722b */ /* 0x000fd0000000000a */
[----:B---3--:R-:W-:-:S11]  /*d880*/  DMUL R16, R2, R32 ;  /* 0x0000002002107228 */ /* 0x008fd60000000000 */
.L_x_3874:
[----:B------:R-:W-:Y:S05]  /*d890*/  BSYNC B1 ;  /* 0x0000000000017941 */ /* 0x000fea0003800000 */
.L_x_3873:
[----:B------:R-:W0:Y:S01]  /*d8a0*/  S2R R0, SR_CTAID.X ;  /* 0x0000000000007919 */ /* 0x000e220000002500 */
[----:B------:R-:W0:Y:S01]  /*d8b0*/  LDC R3, c[0x0][0x210] ;  /* 0x00008400ff037b82 */ /* 0x000e220000000800 */
[----:B------:R-:W-:Y:S01]  /*d8c0*/  BSSY B6, `(.L_x_3889) ;  /* 0x0000133000067945 */ /* 0x000fe20003800000 */
[----:B-----5:R-:W1:Y:S06]  /*d8d0*/  S2R R19, SR_TID.X ;  /* 0x0000000000137919 */ /* 0x020e6c0000002100 */
[----:B------:R-:W2:Y:S01]  /*d8e0*/  LDC.U8 R22, c[0x0][0x240] ;  /* 0x00009000ff167b82 */ /* 0x000ea20000000000 */
[----:B0-----:R-:W-:-:S05]  /*d8f0*/  IMAD R18, R0, -0x200, R3 ;  /* 0xfffffe0000127824 */ /* 0x001fca00078e0203 */
[----:B-1----:R-:W-:-:S13]  /*d900*/  ISETP.GE.AND P0, PT, R19, R18, PT ;  /* 0x000000121300720c */ /* 0x002fda0003f06270 */
[----:B--2---:R-:W-:Y:S05]  /*d910*/  @P0 BRA `(.L_x_3890) ;  /* 0x0000001000b40947 */ /* 0x004fea0003800000 */
[----:B------:R-:W0:Y:S01]  /*d920*/  LDC.64 R2, c[0x0][0x218] ;  /* 0x00008600ff027b82 */ /* 0x000e220000000a00 */
        /* <DEDUP_REMOVED lines=17> */
[----:B------:R-:W0:Y:S01]  /*da40*/  F2I.F64.TRUNC R5, R4 ;  /* 0x0000000400057311 */ /* 0x000e22000030d100 */
[----:B------:R-:W-:Y:S01]  /*da50*/  IMAD.MOV.U32 R19, RZ, RZ, R42 ;  /* 0x000000ffff137224 */ /* 0x000fe200078e002a */
[----:B0-----:R0:W-:Y:S01]  /*da60*/  STG.E.U8 desc[UR36][R2.64], R5 ;  /* 0x0000000502007986 */ /* 0x0011e2000c101124 */
[----:B------:R-:W-:Y:S05]  /*da70*/  BRA `(.L_x_3890) ;  /* 0x00000010005c7947 */ /* 0x000fea0003800000 */
.L_x_3894:
[----:B------:R-:W0:Y:S01]  /*da80*/  F2I.S64.F64.TRUNC R4, R4 ;  /* 0x0000000400047311 */ /* 0x000e22000030d900 */
[----:B------:R-:W-:Y:S02]  /*da90*/  IMAD.MOV.U32 R19, RZ, RZ, R42 ;  /* 0x000000ffff137224 */ /* 0x000fe400078e002a */
[----:B0-----:R-:W-:-:S05]  /*daa0*/  IMAD.MOV.U32 R7, RZ, RZ, R4 ;  /* 0x000000ffff077224 */ /* 0x001fca00078e0004 */
[----:B------:R0:W-:Y:S01]  /*dab0*/  STG.E.U8 desc[UR36][R2.64], R7 ;  /* 0x0000000702007986 */ /* 0x0001e2000c101124 */
[----:B------:R-:W-:Y:S05]  /*dac0*/  BRA `(.L_x_3890) ;  /* 0x0000001000487947 */ /* 0x000fea0003800000 */
.L_x_3893:
[----:B------:R-:W-:-:S13]  /*dad0*/  ISETP.NE.AND P0, PT, R0, 0x2, PT ;  /* 0x000000020000780c */ /* 0x000fda0003f05270 */
[----:B------:R-:W-:Y:S05]  /*dae0*/  @!P0 BRA `(.L_x_3896) ;  /* 0x0000000000308947 */ /* 0x000fea0003800000 */
[----:B------:R-:W-:-:S13]  /*daf0*/  ISETP.NE.AND P0, PT, R0, 0x3, PT ;  /* 0x000000030000780c */ /* 0x000fda0003f05270 */
[----:B------:R-:W-:Y:S05]  /*db00*/  @!P0 BRA `(.L_x_3897) ;  /* 0x0000000000188947 */ /* 0x000fea0003800000 */
[----:B------:R-:W-:-:S13]  /*db10*/  ISETP.NE.AND P0, PT, R0, 0x4, PT ;  /* 0x000000040000780c */ /* 0x000fda0003f05270 */
[----:B------:R-:W-:Y:S05]  /*db20*/  @P0 BRA `(.L_x_3895) ;  /* 0x0000000c00cc0947 */ /* 0x000fea0003800000 */
[----:B------:R-:W0:Y:S01]  /*db30*/  F2I.S64.F64.TRUNC R4, R4 ;  /* 0x0000000400047311 */ /* 0x000e22000030d900 */
[----:B------:R-:W-:Y:S01]  /*db40*/  IMAD.MOV.U32 R19, RZ, RZ, R42 ;  /* 0x000000ffff137224 */ /* 0x000fe200078e002a */
[----:B0-----:R0:W-:Y:S01]  /*db50*/  STG.E.64 desc[UR36][R2.64], R4 ;  /* 0x0000000402007986 */ /* 0x0011e2000c101b24 */
[----:B------:R-:W-:Y:S05]  /*db60*/  BRA `(.L_x_3890) ;  /* 0x0000001000207947 */ /* 0x000fea0003800000 */
.L_x_3897:
[----:B------:R-:W0:Y:S01]  /*db70*/  F2I.F64.TRUNC R5, R4 ;  /* 0x0000000400057311 */ /* 0x000e22000030d100 */
[----:B------:R-:W-:Y:S01]  /*db80*/  IMAD.MOV.U32 R19, RZ, RZ, R42 ;  /* 0x000000ffff137224 */ /* 0x000fe200078e002a */
[----:B0-----:R0:W-:Y:S01]  /*db90*/  STG.E desc[UR36][R2.64], R5 ;  /* 0x0000000502007986 */ /* 0x0011e2000c101924 */
[----:B------:R-:W-:Y:S05]  /*dba0*/  BRA `(.L_x_3890) ;  /* 0x0000001000107947 */ /* 0x000fea0003800000 */
.L_x_3896:
[----:B------:R-:W0:Y:S01]  /*dbb0*/  F2I.F64.TRUNC R5, R4 ;  /* 0x0000000400057311 */ /* 0x000e22000030d100 */
[----:B------:R-:W-:Y:S01]  /*dbc0*/  IMAD.MOV.U32 R19, RZ, RZ, R42 ;  /* 0x000000ffff137224 */ /* 0x000fe200078e002a */
[----:B0-----:R0:W-:Y:S01]  /*dbd0*/  STG.E.U16 desc[UR36][R2.64], R5 ;  /* 0x0000000502007986 */ /* 0x0011e2000c101524 */
[----:B------:R-:W-:Y:S05]  /*dbe0*/  BRA `(.L_x_3890) ;  /* 0x0000001000007947 */ /* 0x000fea0003800000 */
.L_x_3892:
        /* <DEDUP_REMOVED lines=10> */
[----:B------:R-:W-:-:S13]  /*dc90*/  IMAD.MOV.U32 R19, RZ, RZ, R42 ;  /* 0x000000ffff137224 */ /* 0x000fda00078e002a */
[----:B0-----:R-:W-:-:S05]  /*dca0*/  @!P0 FMUL R7, R7, 1.175494350822287508e-38 ;  /* 0x0080000007078820 */ /* 0x001fca0000400000 */
[----:B------:R0:W-:Y:S01]  /*dcb0*/  STG.E desc[UR36][R2.64], R7 ;  /* 0x0000000702007986 */ /* 0x0001e2000c101924 */
[----:B------:R-:W-:Y:S05]  /*dcc0*/  BRA `(.L_x_3890) ;  /* 0x0000000c00c87947 */ /* 0x000fea0003800000 */
.L_x_3899:
[----:B------:R-:W-:Y:S01]  /*dcd0*/  UMOV UR4, 0xf0000000 ;  /* 0xf000000000047882 */ /* 0x000fe20000000000 */
[----:B------:R-:W-:Y:S01]  /*dce0*/  UMOV UR5, 0x380fffff ;  /* 0x380fffff00057882 */ /* 0x000fe20000000000 */
[----:B------:R-:W0:Y:S01]  /*dcf0*/  F2F.F32.F64 R0, R4 ;  /* 0x0000000400007310 */ /* 0x000e220000301000 */
[----:B------:R-:W-:Y:S01]  /*dd00*/  DSETP.GEU.AND P0, PT, |R4|, UR4, PT ;  /* 0x0000000404007e2a */ /* 0x000fe2000bf0e200 */
[----:B------:R-:W-:-:S13]  /*dd10*/  IMAD.MOV.U32 R19, RZ, RZ, R42 ;  /* 0x000000ffff137224 */ /* 0x000fda00078e002a */
[----:B0-----:R-:W-:-:S05]  /*dd20*/  @!P0 FMUL R0, R0, 1.175494350822287508e-38 ;  /* 0x0080000000008820 */ /* 0x001fca0000400000 */
[----:B------:R-:W-:-:S05]  /*dd30*/  F2FP.F16.F32.PACK_AB R0, RZ, R0 ;  /* 0x00000000ff00723e */ /* 0x000fca00000000ff */
[----:B------:R0:W-:Y:S01]  /*dd40*/  STG.E.U16 desc[UR36][R2.64], R0 ;  /* 0x0000000002007986 */ /* 0x0001e2000c101524 */
[----:B------:R-:W-:Y:S05]  /*dd50*/  BRA `(.L_x_3890) ;  /* 0x0000000c00a47947 */ /* 0x000fea0003800000 */
.L_x_3898:
        /* <DEDUP_REMOVED lines=10> */
[----:B------:R-:W-:Y:S02]  /*de00*/  IMAD.MOV.U32 R7, RZ, RZ, RZ ;  /* 0x000000ffff077224 */ /* 0x000fe400078e00ff */
[----:B------:R-:W-:-:S11]  /*de10*/  IMAD.MOV.U32 R19, RZ, RZ, R42 ;  /* 0x000000ffff137224 */ /* 0x000fd600078e002a */
[----:B0-----:R-:W-:-:S05]  /*de20*/  @!P0 FMUL R6, R6, 1.175494350822287508e-38 ;  /* 0x0080000006068820 */ /* 0x001fca0000400000 */
[----:B------:R0:W-:Y:S01]  /*de30*/  STG.E.64 desc[UR36][R2.64], R6 ;  /* 0x0000000602007986 */ /* 0x0001e2000c101b24 */
[----:B------:R-:W-:Y:S05]  /*de40*/  BRA `(.L_x_3890) ;  /* 0x0000000c00687947 */ /* 0x000fea0003800000 */
.L_x_3901:
[----:B------:R-:W-:Y:S01]  /*de50*/  UMOV UR4, 0xf0000000 ;  /* 0xf000000000047882 */ /* 0x000fe20000000000 */
[----:B------:R-:W-:Y:S01]  /*de60*/  UMOV UR5, 0x380fffff ;  /* 0x380fffff00057882 */ /* 0x000fe20000000000 */
[----:B------:R-:W0:Y:S01]  /*de70*/  F2F.F32.F64 R0, R4 ;  /* 0x0000000400007310 */ /* 0x000e220000301000 */
[----:B------:R-:W-:Y:S01]  /*de80*/  DSETP.GEU.AND P0, PT, |R4|, UR4, PT ;  /* 0x0000000404007e2a */ /* 0x000fe2000bf0e200 */
[----:B------:R-:W-:-:S13]  /*de90*/  IMAD.MOV.U32 R19, RZ, RZ, R42 ;  /* 0x000000ffff137224 */ /* 0x000fda00078e002a */
[----:B0-----:R-:W-:-:S05]  /*dea0*/  @!P0 FMUL R0, R0, 1.175494350822287508e-38 ;  /* 0x0080000000008820 */ /* 0x001fca0000400000 */
[----:B------:R-:W-:-:S04]  /*deb0*/  F2FP.F16.F32.PACK_AB R5, RZ, R0 ;  /* 0x00000000ff05723e */ /* 0x000fc800000000ff */
[----:B------:R-:W-:-:S05]  /*dec0*/  PRMT R5, R5, 0x5410, RZ ;  /* 0x0000541005057816 */ /* 0x000fca00000000ff */
[----:B------:R0:W-:Y:S01]  /*ded0*/  STG.E desc[UR36][R2.64], R5 ;  /* 0x0000000502007986 */ /* 0x0001e2000c101924 */
[----:B------:R-:W-:Y:S05]  /*dee0*/  BRA `(.L_x_3890) ;  /* 0x0000000c00407947 */ /* 0x000fea0003800000 */
.L_x_3900:
[----:B------:R0:W-:Y:S01]  /*def0*/  STG.E.64 desc[UR36][R2.64], R4 ;  /* 0x0000000402007986 */ /* 0x0001e2000c101b24 */
[----:B------:R-:W-:Y:S01]  /*df00*/  IMAD.MOV.U32 R19, RZ, RZ, R42 ;  /* 0x000000ffff137224 */ /* 0x000fe200078e002a */
[----:B------:R-:W-:Y:S06]  /*df10*/  BRA `(.L_x_3890) ;  /* 0x0000000c00347947 */ /* 0x000fec0003800000 */
.L_x_3891:
        /* <DEDUP_REMOVED lines=8> */
[----:B------:R-:W-:Y:S01]  /*dfa0*/  DSETP.NEU.AND P0, PT, R4, RZ, PT ;  /* 0x000000ff0400722a */ /* 0x000fe20003f0d000 */
[----:B------:R-:W-:-:S05]  /*dfb0*/  IMAD.MOV.U32 R19, RZ, RZ, R42 ;  /* 0x000000ffff137224 */ /* 0x000fca00078e002a */
[----:B------:R-:W-:-:S05]  /*dfc0*/  SEL R5, RZ, 0x1, !P0 ;  /* 0x00000001ff057807 */ /* 0x000fca0004000000 */
[----:B------:R1:W-:Y:S01]  /*dfd0*/  STG.E.U8 desc[UR36][R2.64], R5 ;  /* 0x0000000502007986 */ /* 0x0003e2000c101124 */
[----:B------:R-:W-:Y:S05]  /*dfe0*/  BRA `(.L_x_3890) ;  /* 0x0000000c00007947 */ /* 0x000fea0003800000 */
.L_x_3904:
[----:B------:R-:W-:Y:S01]  /*dff0*/  CS2R R6, SRZ ;  /* 0x0000000000067805 */ /* 0x000fe2000001ff00 */
[----:B------:R-:W-:-:S04]  /*e000*/  IMAD.MOV.U32 R19, RZ, RZ, R42 ;  /* 0x000000ffff137224 */ /* 0x000fc800078e002a */
[----:B------:R0:W-:Y:S01]  /*e010*/  STG.E.128 desc[UR36][R2.64], R4 ;  /* 0x0000000402007986 */ /* 0x0001e2000c101d24 */
[----:B------:R-:W-:Y:S05]  /*e020*/  BRA `(.L_x_3890) ;  /* 0x0000000800f07947 */ /* 0x000fea0003800000 */
.L_x_3903:
        /* <DEDUP_REMOVED lines=25> */
.L_x_3908:
[----:B------:R-:W-:Y:S05]  /*e1c0*/  BSYNC B0 ;  /* 0x0000000000007941 */ /* 0x000fea0003800000 */
.L_x_3907:
[----:B------:R-:W-:Y:S01]  /*e1d0*/  LOP3.LUT R7, R0, R7, RZ, 0xfc, !PT ;  /* 0x0000000700077212 */ /* 0x000fe200078efcff */
[----:B------:R-:W-:-:S04]  /*e1e0*/  IMAD.MOV.U32 R19, RZ, RZ, R42 ;  /* 0x000000ffff137224 */ /* 0x000fc800078e002a */
[----:B------:R0:W-:Y:S01]  /*e1f0*/  STG.E.U8 desc[UR36][R2.64], R7 ;  /* 0x0000000702007986 */ /* 0x0001e2000c101124 */
[----:B------:R-:W-:Y:S05]  /*e200*/  BRA `(.L_x_3890) ;  /* 0x0000000800787947 */ /* 0x000fea0003800000 */
.L_x_3906:
        /* <DEDUP_REMOVED lines=17> */
.L_x_3910:
[----:B------:R-:W-:Y:S01]  /*e320*/  IMAD.MOV.U32 R0, RZ, RZ, 0x7f ;  /* 0x0000007fff007424 */ /* 0x000fe200078e00ff */
[----:B------:R-:W-:-:S04]  /*e330*/  ISETP.GT.U32.AND P0, PT, R6, 0x7f800000, PT ;  /* 0x7f8000000600780c */ /* 0x000fc80003f04070 */
[----:B------:R-:W-:-:S09]  /*e340*/  SEL R0, R0, 0x7c, P0 ;  /* 0x0000007c00007807 */ /* 0x000fd20000000000 */
.L_x_3911:
[----:B------:R-:W-:Y:S05]  /*e350*/  BSYNC B0 ;  /* 0x0000000000007941 */ /* 0x000fea0003800000 */
.L_x_3909:
[----:B------:R-:W-:Y:S01]  /*e360*/  LOP3.LUT R4, R7, 0x80000000, RZ, 0xc0, !PT ;  /* 0x8000000007047812 */ /* 0x000fe200078ec0ff */
[----:B------:R-:W-:-:S03]  /*e370*/  IMAD.MOV.U32 R19, RZ, RZ, R42 ;  /* 0x000000ffff137224 */ /* 0x000fc600078e002a */
[----:B------:R-:W-:-:S04]  /*e380*/  SHF.R.U32.HI R5, RZ, 0x18, R4 ;  /* 0x00000018ff057819 */ /* 0x000fc80000011604 */
[----:B------:R-:W-:-:S05]  /*e390*/  LOP3.LUT R5, R0, R5, RZ, 0xfc, !PT ;  /* 0x0000000500057212 */ /* 0x000fca00078efcff */
[----:B------:R0:W-:Y:S01]  /*e3a0*/  STG.E.U8 desc[UR36][R2.64], R5 ;  /* 0x0000000502007986 */ /* 0x0001e2000c101124 */
[----:B------:R-:W-:Y:S05]  /*e3b0*/  BRA `(.L_x_3890) ;  /* 0x00000008000c7947 */ /* 0x000fea0003800000 */
.L_x_3905:
[----:B------:R-:W-:Y:S01]  /*e3c0*/  UMOV UR4, 0xf0000000 ;  /* 0xf000000000047882 */ /* 0x000fe20000000000 */
[----:B------:R-:W-:Y:S01]  /*e3d0*/  UMOV UR5, 0x380fffff ;  /* 0x380fffff00057882 */ /* 0x000fe20000000000 */
[----:B------:R-:W0:Y:S01]  /*e3e0*/  F2F.F32.F64 R0, R4 ;  /* 0x0000000400007310 */ /* 0x000e220000301000 */
[----:B------:R-:W-:Y:S01]  /*e3f0*/  DSETP.GEU.AND P0, PT, |R4|, UR4, PT ;  /* 0x0000000404007e2a */ /* 0x000fe2000bf0e200 */
[----:B------:R-:W-:-:S13]  /*e400*/  IMAD.MOV.U32 R19, RZ, RZ, R42 ;  /* 0x000000ffff137224 */ /* 0x000fda00078e002a */
[----:B0-----:R-:W-:-:S05]  /*e410*/  @!P0 FMUL R0, R0, 1.175494350822287508e-38 ;  /* 0x0080000000008820 */ /* 0x001fca0000400000 */
[----:B------:R-:W-:-:S05]  /*e420*/  F2FP.BF16.F32.PACK_AB R0, RZ, R0 ;  /* 0x00000000ff00723e */ /* 0x000fca00000010ff */
[----:B------:R2:W-:Y:S01]  /*e430*/  STG.E.U16 desc[UR36][R2.64], R0 ;  /* 0x0000000002007986 */ /* 0x0005e2000c101524 */
[----:B------:R-:W-:Y:S05]  /*e440*/  BRA `(.L_x_3890) ;  /* 0x0000000400e87947 */ /* 0x000fea0003800000 */
.L_x_3902:
        /* <DEDUP_REMOVED lines=8> */
[----:B------:R-:W0:Y:S01]  /*e4d0*/  F2I.U32.F64.TRUNC R5, R4 ;  /* 0x0000000400057311 */ /* 0x000e22000030d000 */
[----:B------:R-:W-:Y:S01]  /*e4e0*/  IMAD.MOV.U32 R19, RZ, RZ, R42 ;  /* 0x000000ffff137224 */ /* 0x000fe200078e002a */
[----:B0-----:R0:W-:Y:S01]  /*e4f0*/  STG.E.U16 desc[UR36][R2.64], R5 ;  /* 0x0000000502007986 */ /* 0x0011e2000c101524 */
[----:B------:R-:W-:Y:S05]  /*e500*/  BRA `(.L_x_3890) ;  /* 0x0000000400b87947 */ /* 0x000fea0003800000 */
.L_x_3914:
        /* <DEDUP_REMOVED lines=21> */
.L_x_3917:
[----:B------:R-:W-:-:S04]  /*e660*/  LOP3.LUT R0, R7, 0x80000000, RZ, 0xc0, !PT ;  /* 0x8000000007007812 */ /* 0x000fc800078ec0ff */
[----:B------:R-:W-:-:S04]  /*e670*/  SHF.R.U32.HI R5, RZ, 0x18, R0 ;  /* 0x00000018ff057819 */ /* 0x000fc80000011600 */
[----:B------:R-:W-:-:S04]  /*e680*/  LOP3.LUT R4, R4, R5, RZ, 0xfc, !PT ;  /* 0x0000000504047212 */ /* 0x000fc800078efcff */
[----:B------:R-:W-:-:S07]  /*e690*/  PRMT R0, R4, 0x7610, R0 ;  /* 0x0000761004007816 */ /* 0x000fce0000000000 */
.L_x_3916:
[----:B------:R-:W-:Y:S05]  /*e6a0*/  BSYNC B0 ;  /* 0x0000000000007941 */ /* 0x000fea0003800000 */
.L_x_3915:
[----:B------:R0:W-:Y:S01]  /*e6b0*/  STG.E.U8 desc[UR36][R2.64], R0 ;  /* 0x0000000002007986 */ /* 0x0001e2000c101124 */
[----:B------:R-:W-:Y:S01]  /*e6c0*/  IMAD.MOV.U32 R19, RZ, RZ, R42 ;  /* 0x000000ffff137224 */ /* 0x000fe200078e002a */
[----:B------:R-:W-:Y:S06]  /*e6d0*/  BRA `(.L_x_3890) ;  /* 0x0000000400447947 */ /* 0x000fec0003800000 */
.L_x_3913:
        /* <DEDUP_REMOVED lines=21> */
.L_x_3920:
[----:B------:R-:W-:-:S04]  /*e830*/  LOP3.LUT R0, R7, 0x80000000, RZ, 0xc0, !PT ;  /* 0x8000000007007812 */ /* 0x000fc800078ec0ff */
[----:B------:R-:W-:-:S04]  /*e840*/  SHF.R.U32.HI R5, RZ, 0x18, R0 ;  /* 0x00000018ff057819 */ /* 0x000fc80000011600 */
[----:B------:R-:W-:-:S04]  /*e850*/  LOP3.LUT R4, R4, R5, RZ, 0xfc, !PT ;  /* 0x0000000504047212 */ /* 0x000fc800078efcff */
[----:B------:R-:W-:-:S07]  /*e860*/  PRMT R0, R4, 0x7610, R0 ;  /* 0x0000761004007816 */ /* 0x000fce0000000000 */
.L_x_3919:
[----:B------:R-:W-:Y:S05]  /*e870*/  BSYNC B0 ;  /* 0x0000000000007941 */ /* 0x000fea0003800000 */
.L_x_3918:
[----:B------:R0:W-:Y:S01]  /*e880*/  STG.E.U8 desc[UR36][R2.64], R0 ;  /* 0x0000000002007986 */ /* 0x0001e2000c101124 */
[----:B------:R-:W-:Y:S01]  /*e890*/  IMAD.MOV.U32 R19, RZ, RZ, R42 ;  /* 0x000000ffff137224 */ /* 0x000fe200078e002a */
[----:B------:R-:W-:Y:S06]  /*e8a0*/  BRA `(.L_x_3890) ;  /* 0x0000000000d07947 */ /* 0x000fec0003800000 */
.L_x_3912:
        /* <DEDUP_REMOVED lines=8> */
[----:B------:R0:W1:Y:S01]  /*e930*/  F2F.F32.F64 R8, R4 ;  /* 0x0000000400087310 */ /* 0x0000620000301000 */
[----:B------:R-:W-:Y:S01]  /*e940*/  DSETP.GEU.AND P0, PT, |R4|, UR4, PT ;  /* 0x0000000404007e2a */ /* 0x000fe2000bf0e200 */
[----:B------:R-:W-:Y:S02]  /*e950*/  IMAD.MOV.U32 R19, RZ, RZ, R42 ;  /* 0x000000ffff137224 */ /* 0x000fe400078e002a */
[----:B0-----:R-:W-:-:S11]  /*e960*/  IMAD.MOV.U32 R5, RZ, RZ, 0xff ;  /* 0x000000ffff057424 */ /* 0x001fd600078e00ff */
[----:B-1----:R-:W-:-:S05]  /*e970*/  @!P0 FMUL R8, R8, 1.175494350822287508e-38 ;  /* 0x0080000008088820 */ /* 0x002fca0000400000 */
        /* <DEDUP_REMOVED lines=14> */
.L_x_3895:
        /* <DEDUP_REMOVED lines=15> */
[----:B-1-34-:R-:W-:Y:S05]  /*eb50*/  CALL.ABS.NOINC R2 ;  /* 0x0000000002007343 */ /* 0x01afea0003c00000 */
.L_x_3923:
[----:B------:R-:W-:Y:S01]  /*eb60*/  IMAD.MOV.U32 R19, RZ, RZ, R42 ;  /* 0x000000ffff137224 */ /* 0x000fe200078e002a */
[----:B------:R-:W-:Y:S06]  /*eb70*/  BRA `(.L_x_3890) ;  /* 0x00000000001c7947 */ /* 0x000fec0003800000 */
.L_x_3922:
[----:B------:R-:W0:Y:S01]  /*eb80*/  F2I.U64.F64.TRUNC R4, R4 ;  /* 0x0000000400047311 */ /* 0x000e22000030d800 */
[----:B------:R-:W-:Y:S01]  /*eb90*/  IMAD.MOV.U32 R19, RZ, RZ, R42 ;  /* 0x000000ffff137224 */ /* 0x000fe200078e002a */
[----:B0-----:R0:W-:Y:S01]  /*eba0*/  STG.E.64 desc[UR36][R2.64], R4 ;  /* 0x0000000402007986 */ /* 0x0011e2000c101b24 */
[----:B------:R-:W-:Y:S05]  /*ebb0*/  BRA `(.L_x_3890) ;  /* 0x00000000000c7947 */ /* 0x000fea0003800000 */
.L_x_3921:
[----:B------:R-:W0:Y:S01]  /*ebc0*/  F2I.U32.F64.TRUNC R5, R4 ;  /* 0x0000000400057311 */ /* 0x000e22000030d000 */
[----:B------:R-:W-:Y:S01]  /*ebd0*/  IMAD.MOV.U32 R19, RZ, RZ, R42 ;  /* 0x000000ffff137224 */ /* 0x000fe200078e002a */
[----:B0-----:R0:W-:Y:S06]  /*ebe0*/  STG.E desc[UR36][R2.64], R5 ;  /* 0x0000000502007986 */ /* 0x0011ec000c101924 */
.L_x_3890:
[----:B------:R-:W-:Y:S05]  /*ebf0*/  BSYNC B6 ;  /* 0x0000000000067941 */ /* 0x000fea0003800000 */
.L_x_3889:
[----:B------:R-:W-:Y:S01]  /*ec00*/  ISETP.GE.AND P0, PT, R19, R18, PT ;  /* 0x000000121300720c */ /* 0x000fe20003f06270 */
[----:B------:R-:W-:-:S12]  /*ec10*/  BSSY B6, `(.L_x_3924) ;  /* 0x0000236000067945 */ /* 0x000fd80003800000 */
[----:B------:R-:W-:Y:S05]  /*ec20*/  @P0 BRA `(.L_x_3925) ;  /* 0x0000002000d00947 */ /* 0x000fea0003800000 */
[----:B0-2---:R-:W0:Y:S01]  /*ec30*/  S2R R0, SR_CTAID.X ;  /* 0x0000000000007919 */ /* 0x005e220000002500 */
[----:B-1----:R-:W1:Y:S01]  /*ec40*/  LDC.64 R2, c[0x0][0x218] ;  /* 0x00008600ff027b82 */ /* 0x002e620000000a00 */
[----:B------:R-:W-:Y:S01]  /*ec50*/  PRMT R4, R22, 0x9910, RZ ;  /* 0x0000991016047816 */ /* 0x000fe200000000ff */
[----:B------:R-:W-:Y:S01]  /*ec60*/  ULDC UR4, c[0x0][0x244] ;  /* 0x0000910000047ab9 */ /* 0x000fe20000000800 */
[----:B0-----:R-:W-:-:S04]  /*ec70*/  IMAD R0, R0, 0x200, R19 ;  /* 0x0000020000007824 */ /* 0x001fc800078e0213 */
[----:B------:R-:W-:Y:S02]  /*ec80*/  IMAD R5, R0, UR4, RZ ;  /* 0x0000000400057c24 */ /* 0x000fe4000f8e02ff */
[----:B------:R-:W-:-:S03]  /*ec90*/  IMAD.MOV.U32 R0, RZ, RZ, R4 ;  /* 0x000000ffff007224 */ /* 0x000fc600078e0004 */
[----:B-1----:R-:W-:Y:S02]  /*eca0*/  IADD3 R2, P0, R5, R2, RZ ;  /* 0x0000000205027210 */ /* 0x002fe40007f1e0ff */
[----:B------:R-:W-:-:S03]  /*ecb0*/  ISETP.GT.AND P1, PT, R0, 0x9, PT ;  /* 0x000000090000780c */ /* 0x000fc60003f24270 */
[----:B------:R-:W-:-:S10]  /*ecc0*/  IMAD.X R3, RZ, RZ, R3, P0 ;  /* 0x000000ffff037224 */ /* 0x000fd400000e0603 */
        /* <DEDUP_REMOVED lines=12> */
.L_x_3929:
[----:B------:R-:W0:Y:S02]  /*ed90*/  F2I.S64.F64.TRUNC R28, R28 ;  /* 0x0000001c001c7311 */ /* 0x000e24000030d900 */
[----:B0-----:R-:W-:-:S05]  /*eda0*/  IMAD.MOV.U32 R5, RZ, RZ, R28 ;  /* 0x000000ffff057224 */ /* 0x001fca00078e001c */
[----:B------:R0:W-:Y:S01]  /*edb0*/  STG.E.U8 desc[UR36][R2.64], R5 ;  /* 0x0000000502007986 */ /* 0x0001e2000c101124 */
[----:B------:R-:W-:Y:S05]  /*edc0*/  BRA `(.L_x_3931) ;  /* 0x0000000c00f87947 */ /* 0x000fea0003800000 */
.L_x_3928:
        /* <DEDUP_REMOVED lines=9> */
.L_x_3933:
[----:B------:R-:W0:Y:S02]  /*ee60*/  F2I.F64.TRUNC R29, R28 ;  /* 0x0000001c001d7311 */ /* 0x000e24000030d100 */
[----:B0-----:R0:W-:Y:S01]  /*ee70*/  STG.E desc[UR36][R2.64], R29 ;  /* 0x0000001d02007986 */ /* 0x0011e2000c101924 */
[----:B------:R-:W-:Y:S05]  /*ee80*/  BRA `(.L_x_3931) ;  /* 0x0000000c00c87947 */ /* 0x000fea0003800000 */
.L_x_3932:
[----:B------:R-:W0:Y:S02]  /*ee90*/  F2I.F64.TRUNC R29, R28 ;  /* 0x0000001c001d7311 */ /* 0x000e24000030d100 */
[----:B0-----:R0:W-:Y:S01]  /*eea0*/  STG.E.U16 desc[UR36][R2.64], R29 ;  /* 0x0000001d02007986 */ /* 0x0011e2000c101524 */
[----:B------:R-:W-:Y:S05]  /*eeb0*/  BRA `(.L_x_3931) ;  /* 0x0000000c00bc7947 */ /* 0x000fea0003800000 */
.L_x_3927:
        /* <DEDUP_REMOVED lines=13> */
.L_x_3935:
        /* <DEDUP_REMOVED lines=8> */
.L_x_3934:
        /* <DEDUP_REMOVED lines=14> */
.L_x_3937:
        /* <DEDUP_REMOVED lines=9> */
.L_x_3936:
[----:B------:R0:W-:Y:S01]  /*f180*/  STG.E.64 desc[UR36][R2.64], R28 ;  /* 0x0000001c02007986 */ /* 0x0001e2000c101b24 */
[----:B------:R-:W-:Y:S05]  /*f190*/  BRA `(.L_x_3931) ;  /* 0x0000000c00047947 */ /* 0x000fea0003800000 */
.L_x_3926:
        /* <DEDUP_REMOVED lines=12> */
.L_x_3940:
[----:B------:R-:W-:-:S05]  /*f260*/  CS2R R30, SRZ ;  /* 0x00000000001e7805 */ /* 0x000fca000001ff00 */
[----:B------:R0:W-:Y:S01]  /*f270*/  STG.E.128 desc[UR36][R2.64], R28 ;  /* 0x0000001c02007986 */ /* 0x0001e2000c101d24 */
[----:B------:R-:W-:Y:S05]  /*f280*/  BRA `(.L_x_3931) ;  /* 0x0000000800c87947 */ /* 0x000fea0003800000 */
.L_x_3939:
        /* <DEDUP_REMOVED lines=25> */
.L_x_3944:
[----:B------:R-:W-:Y:S05]  /*f420*/  BSYNC B0 ;  /* 0x0000000000007941 */ /* 0x000fea0003800000 */
.L_x_3943:
[----:B------:R-:W-:-:S05]  /*f430*/  LOP3.LUT R5, R0, R5, RZ, 0xfc, !PT ;  /* 0x0000000500057212 */ /* 0x000fca00078efcff */
[----:B------:R0:W-:Y:S01]  /*f440*/  STG.E.U8 desc[UR36][R2.64], R5 ;  /* 0x0000000502007986 */ /* 0x0001e2000c101124 */
[----:B------:R-:W-:Y:S05]  /*f450*/  BRA `(.L_x_3931) ;  /* 0x0000000800547947 */ /* 0x000fea0003800000 */
.L_x_3942:
        /* <DEDUP_REMOVED lines=17> */
.L_x_3946:
[----:B------:R-:W-:Y:S01]  /*f570*/  IMAD.MOV.U32 R0, RZ, RZ, 0x7f ;  /* 0x0000007fff007424 */ /* 0x000fe200078e00ff */
[----:B------:R-:W-:-:S04]  /*f580*/  ISETP.GT.U32.AND P0, PT, R4, 0x7f800000, PT ;  /* 0x7f8000000400780c */ /* 0x000fc80003f04070 */
[----:B------:R-:W-:-:S09]  /*f590*/  SEL R0, R0, 0x7c, P0 ;  /* 0x0000007c00007807 */ /* 0x000fd20000000000 */
.L_x_3947:
[----:B------:R-:W-:Y:S05]  /*f5a0*/  BSYNC B0 ;  /* 0x0000000000007941 */ /* 0x000fea0003800000 */
.L_x_3945:
[----:B------:R-:W-:-:S04]  /*f5b0*/  LOP3.LUT R4, R5, 0x80000000, RZ, 0xc0, !PT ;  /* 0x8000000005047812 */ /* 0x000fc800078ec0ff */
[----:B------:R-:W-:-:S04]  /*f5c0*/  SHF.R.U32.HI R5, RZ, 0x18, R4 ;  /* 0x00000018ff057819 */ /* 0x000fc80000011604 */
[----:B------:R-:W-:-:S05]  /*f5d0*/  LOP3.LUT R5, R0, R5, RZ, 0xfc, !PT ;  /* 0x0000000500057212 */ /* 0x000fca00078efcff */
[----:B------:R1:W-:Y:S01]  /*f5e0*/  STG.E.U8 desc[UR36][R2.64], R5 ;  /* 0x0000000502007986 */ /* 0x0003e2000c101124 */
[----:B------:R-:W-:Y:S05]  /*f5f0*/  BRA `(.L_x_3931) ;  /* 0x0000000400ec7947 */ /* 0x000fea0003800000 */
.L_x_3941:
        /* <DEDUP_REMOVED lines=8> */
.L_x_3938:
        /* <DEDUP_REMOVED lines=11> */
.L_x_3950:
        /* <DEDUP_REMOVED lines=21> */
.L_x_3953:
[----:B------:R-:W-:-:S04]  /*f880*/  LOP3.LUT R0, R7, 0x80000000, RZ, 0xc0, !PT ;  /* 0x8000000007007812 */ /* 0x000fc800078ec0ff */
[----:B------:R-:W-:-:S04]  /*f890*/  SHF.R.U32.HI R5, RZ, 0x18, R0 ;  /* 0x00000018ff057819 */ /* 0x000fc80000011600 */
[----:B------:R-:W-:-:S04]  /*f8a0*/  LOP3.LUT R4, R4, R5, RZ, 0xfc, !PT ;  /* 0x0000000504047212 */ /* 0x000fc800078efcff */
[----:B------:R-:W-:-:S07]  /*f8b0*/  PRMT R0, R4, 0x7610, R0 ;  /* 0x0000761004007816 */ /* 0x000fce0000000000 */
.L_x_3952:
[----:B------:R-:W-:Y:S05]  /*f8c0*/  BSYNC B0 ;  /* 0x0000000000007941 */ /* 0x000fea0003800000 */
.L_x_3951:
[----:B------:R0:W-:Y:S01]  /*f8d0*/  STG.E.U8 desc[UR36][R2.64], R0 ;  /* 0x0000000002007986 */ /* 0x0001e2000c101124 */
[----:B------:R-:W-:Y:S05]  /*f8e0*/  BRA `(.L_x_3931) ;  /* 0x0000000400307947 */ /* 0x000fea0003800000 */
.L_x_3949:
        /* <DEDUP_REMOVED lines=21> */
.L_x_3956:
[----:B------:R-:W-:-:S04]  /*fa40*/  LOP3.LUT R0, R7, 0x80000000, RZ, 0xc0, !PT ;  /* 0x8000000007007812 */ /* 0x000fc800078ec0ff */
[----:B------:R-:W-:-:S04]  /*fa50*/  SHF.R.U32.HI R5, RZ, 0x18, R0 ;  /* 0x00000018ff057819 */ /* 0x000fc80000011600 */
[----:B------:R-:W-:-:S04]  /*fa60*/  LOP3.LUT R4, R4, R5, RZ, 0xfc, !PT ;  /* 0x0000000504047212 */ /* 0x000fc800078efcff */
[----:B------:R-:W-:-:S07]  /*fa70*/  PRMT R0, R4, 0x7610, R0 ;  /* 0x0000761004007816 */ /* 0x000fce0000000000 */
.L_x_3955:
[----:B------:R-:W-:Y:S05]  /*fa80*/  BSYNC B0 ;  /* 0x0000000000007941 */ /* 0x000fea0003800000 */
.L_x_3954:
[----:B------:R0:W-:Y:S01]  /*fa90*/  STG.E.U8 desc[UR36][R2.64], R0 ;  /* 0x0000000002007986 */ /* 0x0001e2000c101124 */
[----:B------:R-:W-:Y:S05]  /*faa0*/  BRA `(.L_x_3931) ;  /* 0x0000000000c07947 */ /* 0x000fea0003800000 */
.L_x_3948:
        /* <DEDUP_REMOVED lines=26> */
.L_x_3930:
        /* <DEDUP_REMOVED lines=16> */
.L_x_3959:
[----:B------:R-:W-:Y:S05]  /*fd50*/  BRA `(.L_x_3931) ;  /* 0x0000000000147947 */ /* 0x000fea0003800000 */
.L_x_3958:
[----:B------:R-:W0:Y:S02]  /*fd60*/  F2I.U64.F64.TRUNC R28, R28 ;  /* 0x0000001c001c7311 */ /* 0x000e24000030d800 */
[----:B0-----:R0:W-:Y:S01]  /*fd70*/  STG.E.64 desc[UR36][R2.64], R28 ;  /* 0x0000001c02007986 */ /* 0x0011e2000c101b24 */
[----:B------:R-:W-:Y:S05]  /*fd80*/  BRA `(.L_x_3931) ;  /* 0x0000000000087947 */ /* 0x000fea0003800000 */
.L_x_3957:
[----:B------:R-:W0:Y:S02]  /*fd90*/  F2I.U32.F64.TRUNC R29, R28 ;  /* 0x0000001c001d7311 */ /* 0x000e24000030d000 */
[----:B0-----:R0:W-:Y:S02]  /*fda0*/  STG.E desc[UR36][R2.64], R29 ;  /* 0x0000001d02007986 */ /* 0x0011e4000c101924 */
.L_x_3931:
[----:B------:R-:W-:-:S05]  /*fdb0*/  VIADD R19, R19, 0x80 ;  /* 0x0000008013137836 */ /* 0x000fca0000000000 */
[----:B------:R-:W-:-:S13]  /*fdc0*/  ISETP.GE.AND P0, PT, R19, R18, PT ;  /* 0x000000121300720c */ /* 0x000fda0003f06270 */
        /* <DEDUP_REMOVED lines=20> */
[----:B----4-:R-:W0:Y:S02]  /*ff10*/  F2I.F64.TRUNC R25, R24 ;  /* 0x0000001800197311 */ /* 0x010e24000030d100 */
[----:B0-----:R0:W-:Y:S01]  /*ff20*/  STG.E.U8 desc[UR36][R2.64], R25 ;  /* 0x0000001902007986 */ /* 0x0011e2000c101124 */
[----:B------:R-:W-:Y:S05]  /*ff30*/  BRA `(.L_x_3965) ;  /* 0x0000001000087947 */ /* 0x000fea0003800000 */
.L_x_3963:
[----:B----4-:R-:W0:Y:S02]  /*ff40*/  F2I.S64.F64.TRUNC R24, R24 ;  /* 0x0000001800187311 */ /* 0x010e24000030d900 */
[----:B0-----:R-:W-:-:S05]  /*ff50*/  IMAD.MOV.U32 R5, RZ, RZ, R24 ;  /* 0x000000ffff057224 */ /* 0x001fca00078e0018 */
[----:B------:R0:W-:Y:S01]  /*ff60*/  STG.E.U8 desc[UR36][R2.64], R5 ;  /* 0x0000000502007986 */ /* 0x0001e2000c101124 */
[----:B------:R-:W-:Y:S05]  /*ff70*/  BRA `(.L_x_3965) ;  /* 0x0000000c00f87947 */ /* 0x000fea0003800000 */
.L_x_3962:
[----:B------:R-:W-:-:S13]  /*ff80*/  ISETP.NE.AND P0, PT, R0, 0x2, PT ;  /* 0x000000020000780c */ /* 0x000fda0003f05270 */
[----:B------:R-:W-:Y:S05]  /*ff90*/  @!P0 BRA `(.L_x_3966) ;  /* 0x0000000000288947 */ /* 0x000fea0003800000 */
[----:B------:R-:W-:-:S13]  /*ffa0*/  ISETP.NE.AND P0, PT, R0, 0x3, PT ;  /* 0x000000030000780c */ /* 0x000fda0003f05270 */
[----:B------:R-:W-:Y:S05]  /*ffb0*/  @!P0 BRA `(.L_x_3967) ;  /* 0x0000000000148947 */ /* 0x000fea0003800000 */
[----:B------:R-:W-:-:S13]  /*ffc0*/  ISETP.NE.AND P0, PT, R0, 0x4, PT ;  /* 0x000000040000780c */ /* 0x000fda0003f05270 */
[----:B------:R-:W-:Y:S05]  /*ffd0*/  @P0 BRA `(.L_x_3964) ;  /* 0x0000000c00880947 */ /* 0x000fea0003800000 */
[----:B----4-:R-:W0:Y:S02]  /*ffe0*/  F2I.S64.F64.TRUNC R24, R24 ;  /* 0x0000001800187311 */ /* 0x010e24000030d900 */
[----:B0-----:R0:W-:Y:S01]  /*fff0*/  STG.E.64 desc[UR36][R2.64], R24 ;  /* 0x0000001802007986 */ /* 0x0011e2000c101b24 */
[----:B------:R-:W-:Y:S05]  /*10000*/  BRA `(.L_x_3965) ;  /* 0x0000000c00d47947 */ /* 0x000fea0003800000 */
.L_x_3967:
[----:B----4-:R-:W0:Y:S02]  /*10010*/  F2I.F64.TRUNC R25, R24 ;  /* 0x0000001800197311 */ /* 0x010e24000030d100 */
[----:B0-----:R0:W-:Y:S01]  /*10020*/  STG.E desc[UR36][R2.64], R25 ;  /* 0x0000001902007986 */ /* 0x0011e2000c101924 */
[----:B------:R-:W-:Y:S05]  /*10030*/  BRA `(.L_x_3965) ;  /* 0x0000000c00c87947 */ /* 0x000fea0003800000 */
.L_x_3966:
[----:B----4-:R-:W0:Y:S02]  /*10040*/  F2I.F64.TRUNC R25, R24 ;  /* 0x0000001800197311 */ /* 0x010e24000030d100 */
[----:B0-----:R0:W-:Y:S01]  /*10050*/  STG.E.U16 desc[UR36][R2.64], R25 ;  /* 0x0000001902007986 */ /* 0x0011e2000c101524 */
[----:B------:R-:W-:Y:S05]  /*10060*/  BRA `(.L_x_3965) ;  /* 0x0000000c00bc7947 */ /* 0x000fea0003800000 */
.L_x_3961:
        /* <DEDUP_REMOVED lines=8> */
[----:B----4-:R-:W0:Y:S01]  /*100f0*/  F2F.F32.F64 R5, R24 ;  /* 0x0000001800057310 */ /* 0x010e220000301000 */
[----:B------:R-:W-:-:S14]  /*10100*/  DSETP.GEU.AND P0, PT, |R24|, UR4, PT ;  /* 0x0000000418007e2a */ /* 0x000fdc000bf0e200 */
[----:B0-----:R-:W-:-:S05]  /*10110*/  @!P0 FMUL R5, R5, 1.175494350822287508e-38 ;  /* 0x0080000005058820 */ /* 0x001fca0000400000 */
[----:B------:R0:W-:Y:S01]  /*10120*/  STG.E desc[UR36][R2.64], R5 ;  /* 0x0000000502007986 */ /* 0x0001e2000c101924 */
[----:B------:R-:W-:Y:S05]  /*10130*/  BRA `(.L_x_3965) ;  /* 0x0000000c00887947 */ /* 0x000fea0003800000 */
.L_x_3969:
[----:B------:R-:W-:Y:S01]  /*10140*/  UMOV UR4, 0xf0000000 ;  /* 0xf000000000047882 */ /* 0x000fe20000000000 */
[----:B------:R-:W-:Y:S01]  /*10150*/  UMOV UR5, 0x380fffff ;  /* 0x380fffff00057882 */ /* 0x000fe20000000000 */
[----:B----4-:R-:W0:Y:S01]  /*10160*/  F2F.F32.F64 R0, R24 ;  /* 0x0000001800007310 */ /* 0x010e220000301000 */
[----:B------:R-:W-:-:S14]  /*10170*/  DSETP.GEU.AND P0, PT, |R24|, UR4, PT ;  /* 0x0000000418007e2a */ /* 0x000fdc000bf0e200 */
[----:B0-----:R-:W-:-:S05]  /*10180*/  @!P0 FMUL R0, R0, 1.175494350822287508e-38 ;  /* 0x0080000000008820 */ /* 0x001fca0000400000 */
[----:B------:R-:W-:-:S05]  /*10190*/  F2FP.F16.F32.PACK_AB R0, RZ, R0 ;  /* 0x00000000ff00723e */ /* 0x000fca00000000ff */
[----:B------:R0:W-:Y:S01]  /*101a0*/  STG.E.U16 desc[UR36][R2.64], R0 ;  /* 0x0000000002007986 */ /* 0x0001e2000c101524 */
[----:B------:R-:W-:Y:S05]  /*101b0*/  BRA `(.L_x_3965) ;  /* 0x0000000c00687947 */ /* 0x000fea0003800000 */
.L_x_3968:
        /* <DEDUP_REMOVED lines=8> */
[----:B----4-:R-:W0:Y:S01]  /*10240*/  F2F.F32.F64 R4, R24 ;  /* 0x0000001800047310 */ /* 0x010e220000301000 */
[----:B------:R-:W-:Y:S01]  /*10250*/  DSETP.GEU.AND P0, PT, |R24|, UR4, PT ;  /* 0x0000000418007e2a */ /* 0x000fe2000bf0e200 */
[----:B------:R-:W-:-:S13]  /*10260*/  IMAD.MOV.U32 R5, RZ, RZ, RZ ;  /* 0x000000ffff057224 */ /* 0x000fda00078e00ff */
[----:B0-----:R-:W-:-:S05]  /*10270*/  @!P0 FMUL R4, R4, 1.175494350822287508e-38 ;  /* 0x0080000004048820 */ /* 0x001fca0000400000 */
[----:B------:R0:W-:Y:S01]  /*10280*/  STG.E.64 desc[UR36][R2.64], R4 ;  /* 0x0000000402007986 */ /* 0x0001e2000c101b24 */
[----:B------:R-:W-:Y:S05]  /*10290*/  BRA `(.L_x_3965) ;  /* 0x0000000c00307947 */ /* 0x000fea0003800000 */
.L_x_3971:
[----:B------:R-:W-:Y:S01]  /*102a0*/  UMOV UR4, 0xf0000000 ;  /* 0xf000000000047882 */ /* 0x000fe20000000000 */
[----:B------:R-:W-:Y:S01]  /*102b0*/  UMOV UR5, 0x380fffff ;  /* 0x380fffff00057882 */ /* 0x000fe20000000000 */
[----:B----4-:R-:W0:Y:S01]  /*102c0*/  F2F.F32.F64 R0, R24 ;  /* 0x0000001800007310 */ /* 0x010e220000301000 */
[----:B------:R-:W-:-:S14]  /*102d0*/  DSETP.GEU.AND P0, PT, |R24|, UR4, PT ;  /* 0x0000000418007e2a */ /* 0x000fdc000bf0e200 */
[----:B0-----:R-:W-:-:S05]  /*102e0*/  @!P0 FMUL R0, R0, 1.175494350822287508e-38 ;  /* 0x0080000000008820 */ /* 0x001fca0000400000 */
[----:B------:R-:W-:-:S04]  /*102f0*/  F2FP.F16.F32.PACK_AB R5, RZ, R0 ;  /* 0x00000000ff05723e */ /* 0x000fc800000000ff */
[----:B------:R-:W-:-:S05]  /*10300*/  PRMT R5, R5, 0x5410, RZ ;  /* 0x0000541005057816 */ /* 0x000fca00000000ff */
[----:B------:R0:W-:Y:S01]  /*10310*/  STG.E desc[UR36][R2.64], R5 ;  /* 0x0000000502007986 */ /* 0x0001e2000c101924 */
[----:B------:R-:W-:Y:S05]  /*10320*/  BRA `(.L_x_3965) ;  /* 0x0000000c000c7947 */ /* 0x000fea0003800000 */
.L_x_3970:
[----:B----4-:R0:W-:Y:S01]  /*10330*/  STG.E.64 desc[UR36][R2.64], R24 ;  /* 0x0000001802007986 */ /* 0x0101e2000c101b24 */
[----:B------:R-:W-:Y:S05]  /*10340*/  BRA `(.L_x_3965) ;  /* 0x0000000c00047947 */ /* 0x000fea0003800000 */
.L_x_3960:
        /* <DEDUP_REMOVED lines=8> */
[----:B----4-:R-:W-:-:S06]  /*103d0*/  DSETP.NEU.AND P0, PT, R24, RZ, PT ;  /* 0x000000ff1800722a */ /* 0x010fcc0003f0d000 */
[----:B------:R-:W-:-:S05]  /*103e0*/  SEL R5, RZ, 0x1, !P0 ;  /* 0x00000001ff057807 */ /* 0x000fca0004000000 */
[----:B------:R0:W-:Y:S01]  /*103f0*/  STG.E.U8 desc[UR36][R2.64], R5 ;  /* 0x0000000502007986 */ /* 0x0001e2000c101124 */
[----:B------:R-:W-:Y:S05]  /*10400*/  BRA `(.L_x_3965) ;  /* 0x0000000800d47947 */ /* 0x000fea0003800000 */
.L_x_3974:
[----:B------:R-:W-:-:S05]  /*10410*/  CS2R R26, SRZ ;  /* 0x00000000001a7805 */ /* 0x000fca000001ff00 */
[----:B----4-:R1:W-:Y:S01]  /*10420*/  STG.E.128 desc[UR36][R2.64], R24 ;  /* 0x0000001802007986 */ /* 0x0103e2000c101d24 */
[----:B------:R-:W-:Y:S05]  /*10430*/  BRA `(.L_x_3965) ;  /* 0x0000000800c87947 */ /* 0x000fea0003800000 */
.L_x_3973:
        /* <DEDUP_REMOVED lines=25> */
.L_x_3978:
[----:B------:R-:W-:Y:S05]  /*105d0*/  BSYNC B0 ;  /* 0x0000000000007941 */ /* 0x000fea0003800000 */
.L_x_3977:
[----:B------:R-:W-:-:S05]  /*105e0*/  LOP3.LUT R5, R0, R5, RZ, 0xfc, !PT ;  /* 0x0000000500057212 */ /* 0x000fca00078efcff */
[----:B------:R2:W-:Y:S01]  /*105f0*/  STG.E.U8 desc[UR36][R2.64], R5 ;  /* 0x0000000502007986 */ /* 0x0005e2000c101124 */
[----:B------:R-:W-:Y:S05]  /*10600*/  BRA `(.L_x_3965) ;  /* 0x0000000800547947 */ /* 0x000fea0003800000 */
.L_x_3976:
[----:B------:R-:W-:Y:S01]  /*10610*/  UMOV UR4, 0xf0000000 ;  /* 0xf000000000047882 */ /* 0x000fe20000000000 */
[----:B------:R-:W-:Y:S01]  /*10620*/  UMOV UR5, 0x380fffff ;  /* 0x380fffff00057882 */ /* 0x000fe20000000000 */
[----:B----4-:R-:W0:Y:S01]  /*10630*/  F2F.F32.F64 R5, R24 ;  /* 0x0000001800057310 */ /* 0x010e220000301000 */
        /* <DEDUP_REMOVED lines=14> */
.L_x_3980:
[----:B------:R-:W-:Y:S01]  /*10720*/  IMAD.MOV.U32 R0, RZ, RZ, 0x7f ;  /* 0x0000007fff007424 */ /* 0x000fe200078e00ff */
[----:B------:R-:W-:-:S04]  /*10730*/  ISETP.GT.U32.AND P0, PT, R4, 0x7f800000, PT ;  /* 0x7f8000000400780c */ /* 0x000fc80003f04070 */
[----:B------:R-:W-:-:S09]  /*10740*/  SEL R0, R0, 0x7c, P0 ;  /* 0x0000007c00007807 */ /* 0x000fd20000000000 */
.L_x_3981:
[----:B------:R-:W-:Y:S05]  /*10750*/  BSYNC B0 ;  /* 0x0000000000007941 */ /* 0x000fea0003800000 */
.L_x_3979:
[----:B------:R-:W-:-:S04]  /*10760*/  LOP3.LUT R4, R5, 0x80000000, RZ, 0xc0, !PT ;  /* 0x8000000005047812 */ /* 0x000fc800078ec0ff */
[----:B------:R-:W-:-:S04]  /*10770*/  SHF.R.U32.HI R5, RZ, 0x18, R4 ;  /* 0x00000018ff057819 */ /* 0x000fc80000011604 */
[----:B------:R-:W-:-:S05]  /*10780*/  LOP3.LUT R5, R0, R5, RZ, 0xfc, !PT ;  /* 0x0000000500057212 */ /* 0x000fca00078efcff */
[----:B------:R4:W-:Y:S01]  /*10790*/  STG.E.U8 desc[UR36][R2.64], R5 ;  /* 0x0000000502007986 */ /* 0x0009e2000c101124 */
[----:B------:R-:W-:Y:S05]  /*107a0*/  BRA `(.L_x_3965) ;  /* 0x0000000400ec7947 */ /* 0x000fea0003800000 */
.L_x_3975:
[----:B------:R-:W-:Y:S01]  /*107b0*/  UMOV UR4, 0xf0000000 ;  /* 0xf000000000047882 */ /* 0x000fe20000000000 */
[----:B------:R-:W-:Y:S01]  /*107c0*/  UMOV UR5, 0x380fffff ;  /* 0x380fffff00057882 */ /* 0x000fe20000000000 */
[----:B----4-:R-:W0:Y:S01]  /*107d0*/  F2F.F32.F64 R0, R24 ;  /* 0x0000001800007310 */ /* 0x010e220000301000 */
[----:B------:R-:W-:-:S14]  /*107e0*/  DSETP.GEU.AND P0, PT, |R24|, UR4, PT ;  /* 0x0000000418007e2a */ /* 0x000fdc000bf0e200 */
[----:B0-----:R-:W-:-:S05]  /*107f0*/  @!P0 FMUL R0, R0, 1.175494350822287508e-38 ;  /* 0x0080000000008820 */ /* 0x001fca0000400000 */
[----:B------:R-:W-:-:S05]  /*10800*/  F2FP.BF16.F32.PACK_AB R0, RZ, R0 ;  /* 0x00000000ff00723e */ /* 0x000fca00000010ff */
[----:B------:R0:W-:Y:S01]  /*10810*/  STG.E.U16 desc[UR36][R2.64], R0 ;  /* 0x0000000002007986 */ /* 0x0001e2000c101524 */
[----:B------:R-:W-:Y:S05]  /*10820*/  BRA `(.L_x_3965) ;  /* 0x0000000400cc7947 */ /* 0x000fea0003800000 */
.L_x_3972:
        /* <DEDUP_REMOVED lines=8> */
[----:B----4-:R-:W0:Y:S02]  /*108b0*/  F2I.U32.F64.TRUNC R25, R24 ;  /* 0x0000001800197311 */ /* 0x010e24000030d000 */
[----:B0-----:R0:W-:Y:S01]  /*108c0*/  STG.E.U16 desc[UR36][R2.64], R25 ;  /* 0x0000001902007986 */ /* 0x0011e2000c101524 */
[----:B------:R-:W-:Y:S05]  /*108d0*/  BRA `(.L_x_3965) ;  /* 0x0000000400a07947 */ /* 0x000fea0003800000 */
.L_x_3984:
[----:B------:R-:W-:Y:S01]  /*108e0*/  UMOV UR4, 0xf0000000 ;  /* 0xf000000000047882 */ /* 0x000fe20000000000 */
[----:B------:R-:W-:Y:S01]  /*108f0*/  UMOV UR5, 0x380fffff ;  /* 0x380fffff00057882 */ /* 0x000fe20000000000 */
[----:B----4-:R-:W0:Y:S01]  /*10900*/  F2F.F32.F64 R7, R24 ;  /* 0x0000001800077310 */ /* 0x010e220000301000 */
        /* <DEDUP_REMOVED lines=18> */
.L_x_3987:
[----:B------:R-:W-:-:S04]  /*10a30*/  LOP3.LUT R0, R7, 0x80000000, RZ, 0xc0, !PT ;  /* 0x8000000007007812 */ /* 0x000fc800078ec0ff */
[----:B------:R-:W-:-:S04]  /*10a40*/  SHF.R.U32.HI R5, RZ, 0x18, R0 ;  /* 0x00000018ff057819 */ /* 0x000fc80000011600 */
[----:B------:R-:W-:-:S04]  /*10a50*/  LOP3.LUT R4, R4, R5, RZ, 0xfc, !PT ;  /* 0x0000000504047212 */ /* 0x000fc800078efcff */
[----:B------:R-:W-:-:S07]  /*10a60*/  PRMT R0, R4, 0x7610, R0 ;  /* 0x0000761004007816 */ /* 0x000fce0000000000 */
.L_x_3986:
[----:B------:R-:W-:Y:S05]  /*10a70*/  BSYNC B0 ;  /* 0x0000000000007941 */ /* 0x000fea0003800000 */
.L_x_3985:
[----:B------:R0:W-:Y:S01]  /*10a80*/  STG.E.U8 desc[UR36][R2.64], R0 ;  /* 0x0000000002007986 */ /* 0x0001e2000c101124 */
[----:B------:R-:W-:Y:S05]  /*10a90*/  BRA `(.L_x_3965) ;  /* 0x0000000400307947 */ /* 0x000fea0003800000 */
.L_x_3983:
        /* <DEDUP_REMOVED lines=21> */
.L_x_3990:
[----:B------:R-:W-:-:S04]  /*10bf0*/  LOP3.LUT R0, R7, 0x80000000, RZ, 0xc0, !PT ;  /* 0x8000000007007812 */ /* 0x000fc800078ec0ff */
[----:B------:R-:W-:-:S04]  /*10c00*/  SHF.R.U32.HI R5, RZ, 0x18, R0 ;  /* 0x00000018ff057819 */ /* 0x000fc80000011600 */
[----:B------:R-:W-:-:S04]  /*10c10*/  LOP3.LUT R4, R4, R5, RZ, 0xfc, !PT ;  /* 0x0000000504047212 */ /* 0x000fc800078efcff */
[----:B------:R-:W-:-:S07]  /*10c20*/  PRMT R0, R4, 0x7610, R0 ;  /* 0x0000761004007816 */ /* 0x000fce0000000000 */
.L_x_3989:
[----:B------:R-:W-:Y:S05]  /*10c30*/  BSYNC B0 ;  /* 0x0000000000007941 */ /* 0x000fea0003800000 */
.L_x_3988:
[----:B------:R0:W-:Y:S01]  /*10c40*/  STG.E.U8 desc[UR36][R2.64], R0 ;  /* 0x0000000002007986 */ /* 0x0001e2000c101124 */
[----:B------:R-:W-:Y:S05]  /*10c50*/  BRA `(.L_x_3965) ;  /* 0x0000000000c07947 */ /* 0x000fea0003800000 */
.L_x_3982:
        /* <DEDUP_REMOVED lines=26> */
.L_x_3964:
        /* <DEDUP_REMOVED lines=16> */
.L_x_3993:
[----:B------:R-:W-:Y:S05]  /*10f00*/  BRA `(.L_x_3965) ;  /* 0x0000000000147947 */ /* 0x000fea0003800000 */
.L_x_3992:
[----:B----4-:R-:W0:Y:S02]  /*10f10*/  F2I.U64.F64.TRUNC R24, R24 ;  /* 0x0000001800187311 */ /* 0x010e24000030d800 */
[----:B0-----:R0:W-:Y:S01]  /*10f20*/  STG.E.64 desc[UR36][R2.64], R24 ;  /* 0x0000001802007986 */ /* 0x0011e2000c101b24 */
[----:B------:R-:W-:Y:S05]  /*10f30*/  BRA `(.L_x_3965) ;  /* 0x0000000000087947 */ /* 0x000fea0003800000 */
.L_x_3991:
[----:B----4-:R-:W0:Y:S02]  /*10f40*/  F2I.U32.F64.TRUNC R25, R24 ;  /* 0x0000001800197311 */ /* 0x010e24000030d000 */
[----:B0-----:R0:W-:Y:S02]  /*10f50*/  STG.E desc[UR36][R2.64], R25 ;  /* 0x0000001902007986 */ /* 0x0011e4000c101924 */
.L_x_3965:
[----:B------:R-:W-:-:S07]  /*10f60*/  VIADD R19, R19, 0x80 ;  /* 0x0000008013137836 */ /* 0x000fce0000000000 */
.L_x_3925:
[----:B------:R-:W-:Y:S05]  /*10f70*/  BSYNC B6 ;  /* 0x0000000000067941 */ /* 0x000fea0003800000 */
.L_x_3924:
[----:B------:R-:W-:-:S13]  /*10f80*/  ISETP.GE.AND P0, PT, R19, R18, PT ;  /* 0x000000121300720c */ /* 0x000fda0003f06270 */
[----:B------:R-:W-:Y:S05]  /*10f90*/  @P0 EXIT ;  /* 0x000000000000094d */ /* 0x000fea0003800000 */
[----:B0-2---:R-:W0:Y:S01]  /*10fa0*/  S2R R0, SR_CTAID.X ;  /* 0x0000000000007919 */ /* 0x005e220000002500 */
[----:B-1--4-:R-:W1:Y:S01]  /*10fb0*/  LDC.64 R2, c[0x0][0x218] ;  /* 0x00008600ff027b82 */ /* 0x012e620000000a00 */
[----:B------:R-:W-:Y:S01]  /*10fc0*/  ULDC UR4, c[0x0][0x244] ;  /* 0x0000910000047ab9 */ /* 0x000fe20000000800 */
[----:B0-----:R-:W-:Y:S01]  /*10fd0*/  IMAD R19, R0, 0x200, R19 ;  /* 0x0000020000137824 */ /* 0x001fe200078e0213 */
[----:B------:R-:W-:-:S03]  /*10fe0*/  PRMT R0, R22, 0x9910, RZ ;  /* 0x0000991016007816 */ /* 0x000fc600000000ff */
[----:B------:R-:W-:Y:S01]  /*10ff0*/  IMAD R19, R19, UR4, RZ ;  /* 0x0000000413137c24 */ /* 0x000fe2000f8e02ff */
[----:B------:R-:W-:-:S04]  /*11000*/  ISETP.GT.AND P1, PT, R0, 0x9, PT ;  /* 0x000000090000780c */ /* 0x000fc80003f24270 */
[----:B-1----:R-:W-:-:S05]  /*11010*/  IADD3 R2, P0, R19, R2, RZ ;  /* 0x0000000213027210 */ /* 0x002fca0007f1e0ff */
        /* <DEDUP_REMOVED lines=13> */
.L_x_3997:
[----:B------:R-:W0:Y:S02]  /*110f0*/  F2I.S64.F64.TRUNC R16, R16 ;  /* 0x0000001000107311 */ /* 0x000e24000030d900 */
[----:B0-----:R-:W-:-:S05]  /*11100*/  IMAD.MOV.U32 R5, RZ, RZ, R16 ;  /* 0x000000ffff057224 */ /* 0x001fca00078e0010 */
[----:B------:R-:W-:Y:S01]  /*11110*/  STG.E.U8 desc[UR36][R2.64], R5 ;  /* 0x0000000502007986 */ /* 0x000fe2000c101124 */
[----:B------:R-:W-:Y:S05]  /*11120*/  EXIT ;  /* 0x000000000000794d */ /* 0x000fea0003800000 */
.L_x_3996:
        /* <DEDUP_REMOVED lines=9> */
.L_x_4000:
[----:B------:R-:W0:Y:S02]  /*111c0*/  F2I.F64.TRUNC R17, R16 ;  /* 0x0000001000117311 */ /* 0x000e24000030d100 */
[----:B0-----:R-:W-:Y:S01]  /*111d0*/  STG.E desc[UR36][R2.64], R17 ;  /* 0x0000001102007986 */ /* 0x001fe2000c101924 */
[----:B------:R-:W-:Y:S05]  /*111e0*/  EXIT ;  /* 0x000000000000794d */ /* 0x000fea0003800000 */
.L_x_3999:
[----:B------:R-:W0:Y:S02]  /*111f0*/  F2I.F64.TRUNC R17, R16 ;  /* 0x0000001000117311 */ /* 0x000e24000030d100 */
[----:B0-----:R-:W-:Y:S01]  /*11200*/  STG.E.U16 desc[UR36][R2.64], R17 ;  /* 0x0000001102007986 */ /* 0x001fe2000c101524 */
[----:B------:R-:W-:Y:S05]  /*11210*/  EXIT ;  /* 0x000000000000794d */ /* 0x000fea0003800000 */
.L_x_3995:
        /* <DEDUP_REMOVED lines=13> */
.L_x_4002:
        /* <DEDUP_REMOVED lines=8> */
.L_x_4001:
        /* <DEDUP_REMOVED lines=14> */
.L_x_4004:
        /* <DEDUP_REMOVED lines=9> */
.L_x_4003:
[----:B------:R-:W-:Y:S01]  /*114e0*/  STG.E.64 desc[UR36][R2.64], R16 ;  /* 0x0000001002007986 */ /* 0x000fe2000c101b24 */
[----:B------:R-:W-:Y:S05]  /*114f0*/  EXIT ;  /* 0x000000000000794d */ /* 0x000fea0003800000 */
.L_x_3994:
        /* <DEDUP_REMOVED lines=12> */
.L_x_4007:
[----:B------:R-:W-:-:S05]  /*115c0*/  CS2R R18, SRZ ;  /* 0x0000000000127805 */ /* 0x000fca000001ff00 */
[----:B------:R-:W-:Y:S01]  /*115d0*/  STG.E.128 desc[UR36][R2.64], R16 ;  /* 0x0000001002007986 */ /* 0x000fe2000c101d24 */
[----:B------:R-:W-:Y:S05]  /*115e0*/  EXIT ;  /* 0x000000000000794d */ /* 0x000fea0003800000 */
.L_x_4006:
        /* <DEDUP_REMOVED lines=25> */
.L_x_4011:
[----:B------:R-:W-:Y:S05]  /*11780*/  BSYNC B0 ;  /* 0x0000000000007941 */ /* 0x000fea0003800000 */
.L_x_4010:
[----:B------:R-:W-:-:S05]  /*11790*/  LOP3.LUT R5, R0, R5, RZ, 0xfc, !PT ;  /* 0x0000000500057212 */ /* 0x000fca00078efcff */
[----:B------:R-:W-:Y:S01]  /*117a0*/  STG.E.U8 desc[UR36][R2.64], R5 ;  /* 0x0000000502007986 */ /* 0x000fe2000c101124 */
[----:B------:R-:W-:Y:S05]  /*117b0*/  EXIT ;  /* 0x000000000000794d */ /* 0x000fea0003800000 */
.L_x_4009:
        /* <DEDUP_REMOVED lines=17> */
.L_x_4013:
[----:B------:R-:W-:Y:S01]  /*118d0*/  IMAD.MOV.U32 R0, RZ, RZ, 0x7f ;  /* 0x0000007fff007424 */ /* 0x000fe200078e00ff */
[----:B------:R-:W-:-:S04]  /*118e0*/  ISETP.GT.U32.AND P0, PT, R4, 0x7f800000, PT ;  /* 0x7f8000000400780c */ /* 0x000fc80003f04070 */
[----:B------:R-:W-:-:S09]  /*118f0*/  SEL R0, R0, 0x7c, P0 ;  /* 0x0000007c00007807 */ /* 0x000fd20000000000 */
.L_x_4014:
[----:B------:R-:W-:Y:S05]  /*11900*/  BSYNC B0 ;  /* 0x0000000000007941 */ /* 0x000fea0003800000 */
.L_x_4012:
[----:B------:R-:W-:-:S04]  /*11910*/  LOP3.LUT R4, R5, 0x80000000, RZ, 0xc0, !PT ;  /* 0x8000000005047812 */ /* 0x000fc800078ec0ff */
[----:B------:R-:W-:-:S04]  /*11920*/  SHF.R.U32.HI R5, RZ, 0x18, R4 ;  /* 0x00000018ff057819 */ /* 0x000fc80000011604 */
[----:B------:R-:W-:-:S05]  /*11930*/  LOP3.LUT R5, R0, R5, RZ, 0xfc, !PT ;  /* 0x0000000500057212 */ /* 0x000fca00078efcff */
[----:B------:R-:W-:Y:S01]  /*11940*/  STG.E.U8 desc[UR36][R2.64], R5 ;  /* 0x0000000502007986 */ /* 0x000fe2000c101124 */
[----:B------:R-:W-:Y:S05]  /*11950*/  EXIT ;  /* 0x000000000000794d */ /* 0x000fea0003800000 */
.L_x_4008:
        /* <DEDUP_REMOVED lines=8> */
.L_x_4005:
        /* <DEDUP_REMOVED lines=11> */
.L_x_4017:
        /* <DEDUP_REMOVED lines=21> */
.L_x_4020:
[----:B------:R-:W-:-:S04]  /*11be0*/  LOP3.LUT R0, R7, 0x80000000, RZ, 0xc0, !PT ;  /* 0x8000000007007812 */ /* 0x000fc800078ec0ff */
[----:B------:R-:W-:-:S04]  /*11bf0*/  SHF.R.U32.HI R5, RZ, 0x18, R0 ;  /* 0x00000018ff057819 */ /* 0x000fc80000011600 */
[----:B------:R-:W-:-:S04]  /*11c00*/  LOP3.LUT R4, R4, R5, RZ, 0xfc, !PT ;  /* 0x0000000504047212 */ /* 0x000fc800078efcff */
[----:B------:R-:W-:-:S07]  /*11c10*/  PRMT R0, R4, 0x7610, R0 ;  /* 0x0000761004007816 */ /* 0x000fce0000000000 */
.L_x_4019:
[----:B------:R-:W-:Y:S05]  /*11c20*/  BSYNC B0 ;  /* 0x0000000000007941 */ /* 0x000fea0003800000 */
.L_x_4018:
[----:B------:R-:W-:Y:S01]  /*11c30*/  STG.E.U8 desc[UR36][R2.64], R0 ;  /* 0x0000000002007986 */ /* 0x000fe2000c101124 */
[----:B------:R-:W-:Y:S05]  /*11c40*/  EXIT ;  /* 0x000000000000794d */ /* 0x000fea0003800000 */
.L_x_4016:
        /* <DEDUP_REMOVED lines=21> */
.L_x_4023:
[----:B------:R-:W-:-:S04]  /*11da0*/  LOP3.LUT R0, R7, 0x80000000, RZ, 0xc0, !PT ;  /* 0x8000000007007812 */ /* 0x000fc800078ec0ff */
[----:B------:R-:W-:-:S04]  /*11db0*/  SHF.R.U32.HI R5, RZ, 0x18, R0 ;  /* 0x00000018ff057819 */ /* 0x000fc80000011600 */
[----:B------:R-:W-:-:S04]  /*11dc0*/  LOP3.LUT R4, R4, R5, RZ, 0xfc, !PT ;  /* 0x0000000504047212 */ /* 0x000fc800078efcff */
[----:B------:R-:W-:-:S07]  /*11dd0*/  PRMT R0, R4, 0x7610, R0 ;  /* 0x0000761004007816 */ /* 0x000fce0000000000 */
.L_x_4022:
[----:B------:R-:W-:Y:S05]  /*11de0*/  BSYNC B0 ;  /* 0x0000000000007941 */ /* 0x000fea0003800000 */
.L_x_4021:
[----:B------:R-:W-:Y:S01]  /*11df0*/  STG.E.U8 desc[UR36][R2.64], R0 ;  /* 0x0000000002007986 */ /* 0x000fe2000c101124 */
[----:B------:R-:W-:Y:S05]  /*11e00*/  EXIT ;  /* 0x000000000000794d */ /* 0x000fea0003800000 */
.L_x_4015:
        /* <DEDUP_REMOVED lines=26> */
.L_x_3998:
        /* <DEDUP_REMOVED lines=16> */
.L_x_4026:
[----:B------:R-:W-:Y:S05]  /*120b0*/  EXIT ;  /* 0x000000000000794d */ /* 0x000fea0003800000 */
.L_x_4025:
[----:B------:R-:W0:Y:S02]  /*120c0*/  F2I.U64.F64.TRUNC R16, R16 ;  /* 0x0000001000107311 */ /* 0x000e24000030d800 */
[----:B0-----:R-:W-:Y:S01]  /*120d0*/  STG.E.64 desc[UR36][R2.64], R16 ;  /* 0x0000001002007986 */ /* 0x001fe2000c101b24 */
[----:B------:R-:W-:Y:S05]  /*120e0*/  EXIT ;  /* 0x000000000000794d */ /* 0x000fea0003800000 */
.L_x_4024:
[----:B------:R-:W0:Y:S02]  /*120f0*/  F2I.U32.F64.TRUNC R17, R16 ;  /* 0x0000001000117311 */ /* 0x000e24000030d000 */
[----:B0-----:R-:W-:Y:S01]  /*12100*/  STG.E desc[UR36][R2.64], R17 ;  /* 0x0000001102007986 */ /* 0x001fe2000c101924 */
[----:B------:R-:W-:Y:S05]  /*12110*/  EXIT ;  /* 0x000000000000794d */ /* 0x000fea0003800000 */
        .weak           $__internal_2_$__cuda_sm20_dblrcp_rn_slowpath_v3
        .type           $__internal_2_$__cuda_sm20_dblrcp_rn_slowpath_v3,@function
        .size           $__internal_2_$__cuda_sm20_dblrcp_rn_slowpath_v3,($__internal_3_$__cuda_sm20_div_rn_f64_full - $__internal_2_$__cuda_sm20_dblrcp_rn_slowpath_v3)
$__internal_2_$__cuda_sm20_dblrcp_rn_slowpath_v3:
        /* <DEDUP_REMOVED lines=25> */
.L_x_4030:
        /* <DEDUP_REMOVED lines=9> */
.L_x_4028:
[----:B------:R-:W-:Y:S01]  /*12340*/  LOP3.LUT R9, R7, 0x80000, RZ, 0xfc, !PT ;  /* 0x0008000007097812 */ /* 0x000fe200078efcff */
[----:B------:R-:W-:-:S07]  /*12350*/  IMAD.MOV.U32 R8, RZ, RZ, R6 ;  /* 0x000000ffff087224 */ /* 0x000fce00078e0006 */
.L_x_4029:
[----:B------:R-:W-:Y:S05]  /*12360*/  BSYNC B2 ;  /* 0x0000000000027941 */ /* 0x000fea0003800000 */
.L_x_4027:
[----:B------:R-:W-:Y:S02]  /*12370*/  IMAD.MOV.U32 R6, RZ, RZ, R0 ;  /* 0x000000ffff067224 */ /* 0x000fe400078e0000 */
[----:B------:R-:W-:Y:S02]  /*12380*/  IMAD.MOV.U32 R7, RZ, RZ, 0x0 ;  /* 0x00000000ff077424 */ /* 0x000fe400078e00ff */
[----:B------:R-:W-:Y:S02]  /*12390*/  IMAD.MOV.U32 R2, RZ, RZ, R8 ;  /* 0x000000ffff027224 */ /* 0x000fe400078e0008 */
[----:B------:R-:W-:Y:S01]  /*123a0*/  IMAD.MOV.U32 R3, RZ, RZ, R9 ;  /* 0x000000ffff037224 */ /* 0x000fe200078e0009 */
[----:B------:R-:W-:Y:S06]  /*123b0*/  RET.REL.NODEC R6 `(_ZN2at6native27unrolled_elementwise_kernelIZZZNS0_61_GLOBAL__N__b29612f4_23_ActivationMishKernel_cu_f5210f67_354820mish_backward_kernelERNS_14TensorIteratorEENKUlvE_clEvENKUlvE_clEvEUlddE_St5arrayIPcLm3EELi4E23TrivialOffsetCalculatorILi2EjESB_ILi1EjENS0_6memory12LoadWithCastILi2EEENSE_13StoreWithCastILi1EEEEEviT_T0_T2_T3_T4_T5_) ;  /* 0xfffffedc06107950 */ /* 0x000fec0003c3ffff */
        .weak           $__internal_3_$__cuda_sm20_div_rn_f64_full
        .type           $__internal_3_$__cuda_sm20_div_rn_f64_full,@function
        .size           $__internal_3_$__cuda_sm20_div_rn_f64_full,(.L_x_8556 - $__internal_3_$__cuda_sm20_div_rn_f64_full)
$__internal_3_$__cuda_sm20_div_rn_f64_full:
[C---:B------:R-:W-:Y:S01]  /*123c0*/  FSETP.GEU.AND P0, PT, |R0|.reuse, 1.469367938527859385e-39, PT ;  /* 0x001000000000780b */ /* 0x040fe20003f0e200 */
[----:B------:R-:W-:Y:S01]  /*123d0*/  IMAD.MOV.U32 R6, RZ, RZ, R2 ;  /* 0x000000ffff067224 */ /* 0x000fe200078e0002 */
[C---:B------:R-:W-:Y:S01]  /*123e0*/  LOP3.LUT R3, R0.reuse, 0x800fffff, RZ, 0xc0, !PT ;  /* 0x800fffff00037812 */ /* 0x040fe200078ec0ff */
[----:B------:R-:W-:Y:S01]  /*123f0*/  IMAD.MOV.U32 R7, RZ, RZ, R0 ;  /* 0x000000ffff077224 */ /* 0x000fe200078e0000 */
[-C--:B------:R-:W-:Y:S01]  /*12400*/  LOP3.LUT R9, R9, R8.reuse, RZ, 0x3c, !PT ;  /* 0x0000000809097212 */ /* 0x080fe200078e3cff */
[----:B------:R-:W-:Y:S01]  /*12410*/  IMAD.MOV.U32 R10, RZ, RZ, 0x1 ;  /* 0x00000001ff0a7424 */ /* 0x000fe200078e00ff */
[----:B------:R-:W-:Y:S01]  /*12420*/  LOP3.LUT R3, R3, 0x3ff00000, RZ, 0xfc, !PT ;  /* 0x3ff0000003037812 */ /* 0x000fe200078efcff */
[----:B------:R-:W-:Y:S01]  /*12430*/  IMAD.MOV.U32 R43, RZ, RZ, 0x1ca00000 ;  /* 0x1ca00000ff2b7424 */ /* 0x000fe200078e00ff */
[----:B------:R-:W-:Y:S01]  /*12440*/  LOP3.LUT R8, R9, R8, RZ, 0x3c, !PT ;  /* 0x0000000809087212 */ /* 0x000fe200078e3cff */
[----:B------:R-:W-:Y:S01]  /*12450*/  BSSY B0, `(.L_x_4031) ;  /* 0x0000054000007945 */ /* 0x000fe20003800000 */
[----:B------:R-:W-:-:S02]  /*12460*/  LOP3.LUT R36, R0, 0x7ff00000, RZ, 0xc0, !PT ;  /* 0x7ff0000000247812 */ /* 0x000fc400078ec0ff */
[----:B------:R-:W-:Y:S01]  /*12470*/  LOP3.LUT R9, R9, R8, RZ, 0x3c, !PT ;  /* 0x0000000809097212 */ /* 0x000fe200078e3cff */
[----:B------:R-:W-:-:S03]  /*12480*/  @!P0 DMUL R2, R6, 8.98846567431157953865e+307 ;  /* 0x7fe0000006028828 */ /* 0x000fc60000000000 */
[C---:B------:R-:W-:Y:S02]  /*12490*/  FSETP.GEU.AND P2, PT, |R9|.reuse, 1.469367938527859385e-39, PT ;  /* 0x001000000900780b */ /* 0x040fe40003f4e200 */
[----:B------:R-:W-:Y:S01]  /*124a0*/  LOP3.LUT R40, R9, 0x7ff00000, RZ, 0xc0, !PT ;  /* 0x7ff0000009287812 */ /* 0x000fe200078ec0ff */
[----:B------:R-:W0:Y:S03]  /*124b0*/  MUFU.RCP64H R11, R3 ;  /* 0x00000003000b7308 */ /* 0x000e260000001800 */
[----:B------:R-:W-:-:S07]  /*124c0*/  ISETP.GE.U32.AND P1, PT, R40, R36, PT ;  /* 0x000000242800720c */ /* 0x000fce0003f26070 */
[----:B------:R-:W-:-:S04]  /*124d0*/  @!P2 LOP3.LUT R12, R7, 0x7ff00000, RZ, 0xc0, !PT ;  /* 0x7ff00000070ca812 */ /* 0x000fc800078ec0ff */
[----:B------:R-:W-:Y:S01]  /*124e0*/  @!P2 ISETP.GE.U32.AND P3, PT, R40, R12, PT ;  /* 0x0000000c2800a20c */ /* 0x000fe20003f66070 */
[----:B------:R-:W-:Y:S01]  /*124f0*/  @!P2 IMAD.MOV.U32 R12, RZ, RZ, RZ ;  /* 0x000000ffff0ca224 */ /* 0x000fe200078e00ff */
[----:B0-----:R-:W-:Y:S02]  /*12500*/  DFMA R14, R10, -R2, 1 ;  /* 0x3ff000000a0e742b */ /* 0x001fe40000000802 */
[----:B------:R-:W-:-:S04]  /*12510*/  @!P2 SEL R0, R43, 0x63400000, !P3 ;  /* 0x634000002b00a807 */ /* 0x000fc80005800000 */
[----:B------:R-:W-:Y:S02]  /*12520*/  @!P2 LOP3.LUT R0, R0, 0x80000000, R9, 0xf8, !PT ;  /* 0x800000000000a812 */ /* 0x000fe400078ef809 */
[----:B------:R-:W-:Y:S02]  /*12530*/  DFMA R14, R14, R14, R14 ;  /* 0x0000000e0e0e722b */ /* 0x000fe4000000000e */
[----:B------:R-:W-:Y:S01]  /*12540*/  @!P2 LOP3.LUT R13, R0, 0x100000, RZ, 0xfc, !PT ;  /* 0x00100000000da812 */ /* 0x000fe200078efcff */
[----:B------:R-:W-:-:S05]  /*12550*/  IMAD.MOV.U32 R0, RZ, RZ, R40 ;  /* 0x000000ffff007224 */ /* 0x000fca00078e0028 */
[----:B------:R-:W-:Y:S01]  /*12560*/  DFMA R14, R10, R14, R10 ;  /* 0x0000000e0a0e722b */ /* 0x000fe2000000000a */
[----:B------:R-:W-:-:S04]  /*12570*/  SEL R10, R43, 0x63400000, !P1 ;  /* 0x634000002b0a7807 */ /* 0x000fc80004800000 */
[----:B------:R-:W-:Y:S01]  /*12580*/  LOP3.LUT R11, R10, 0x800fffff, R9, 0xf8, !PT ;  /* 0x800fffff0a0b7812 */ /* 0x000fe200078ef809 */
[----:B------:R-:W-:Y:S02]  /*12590*/  IMAD.MOV.U32 R10, RZ, RZ, R8 ;  /* 0x000000ffff0a7224 */ /* 0x000fe400078e0008 */
[----:B------:R-:W-:-:S04]  /*125a0*/  DFMA R34, R14, -R2, 1 ;  /* 0x3ff000000e22742b */ /* 0x000fc80000000802 */
[----:B------:R-:W-:-:S04]  /*125b0*/  @!P2 DFMA R10, R10, 2, -R12 ;  /* 0x400000000a0aa82b */ /* 0x000fc8000000080c */
[----:B------:R-:W-:Y:S01]  /*125c0*/  DFMA R12, R14, R34, R14 ;  /* 0x000000220e0c722b */ /* 0x000fe2000000000e */
[----:B------:R-:W-:Y:S01]  /*125d0*/  IMAD.MOV.U32 R34, RZ, RZ, R36 ;  /* 0x000000ffff227224 */ /* 0x000fe200078e0024 */
[----:B------:R-:W-:-:S04]  /*125e0*/  @!P0 LOP3.LUT R34, R3, 0x7ff00000, RZ, 0xc0, !PT ;  /* 0x7ff0000003228812 */ /* 0x000fc800078ec0ff */
[----:B------:R-:W-:Y:S01]  /*125f0*/  @!P2 LOP3.LUT R0, R11, 0x7ff00000, RZ, 0xc0, !PT ;  /* 0x7ff000000b00a812 */ /* 0x000fe200078ec0ff */
[----:B------:R-:W-:Y:S01]  /*12600*/  VIADD R35, R34, 0xffffffff ;  /* 0xffffffff22237836 */ /* 0x000fe20000000000 */
[----:B------:R-:W-:-:S03]  /*12610*/  DMUL R14, R12, R10 ;  /* 0x0000000a0c0e7228 */ /* 0x000fc60000000000 */
[----:B------:R-:W-:-:S05]  /*12620*/  VIADD R39, R0, 0xffffffff ;  /* 0xffffffff00277836 */ /* 0x000fca0000000000 */
[----:B------:R-:W-:Y:S01]  /*12630*/  ISETP.GT.U32.AND P0, PT, R39, 0x7feffffe, PT ;  /* 0x7feffffe2700780c */ /* 0x000fe20003f04070 */
[----:B------:R-:W-:-:S03]  /*12640*/  DFMA R36, R14, -R2, R10 ;  /* 0x800000020e24722b */ /* 0x000fc6000000000a */
[----:B------:R-:W-:-:S05]  /*12650*/  ISETP.GT.U32.OR P0, PT, R35, 0x7feffffe, P0 ;  /* 0x7feffffe2300780c */ /* 0x000fca0000704470 */
[----:B------:R-:W-:-:S08]  /*12660*/  DFMA R12, R12, R36, R14 ;  /* 0x000000240c0c722b */ /* 0x000fd0000000000e */
        /* <DEDUP_REMOVED lines=12> */
[----:B------:R-:W-:Y:S01]  /*12730*/  DFMA R2, R12, -R2, R10 ;  /* 0x800000020c02722b */ /* 0x000fe2000000000a */
[----:B------:R-:W-:-:S09]  /*12740*/  IMAD.MOV.U32 R8, RZ, RZ, RZ ;  /* 0x000000ffff087224 */ /* 0x000fd200078e00ff */
[C---:B------:R-:W-:Y:S02]  /*12750*/  FSETP.NEU.AND P0, PT, R3.reuse, RZ, PT ;  /* 0x000000ff0300720b */ /* 0x040fe40003f0d000 */
[----:B------:R-:W-:-:S04]  /*12760*/  LOP3.LUT R6, R3, 0x80000000, R7, 0x48, !PT ;  /* 0x8000000003067812 */ /* 0x000fc800078e4807 */
[----:B------:R-:W-:-:S07]  /*12770*/  LOP3.LUT R9, R6, R9, RZ, 0xfc, !PT ;  /* 0x0000000906097212 */ /* 0x000fce00078efcff */
[----:B------:R-:W-:Y:S05]  /*12780*/  @!P0 BRA `(.L_x_4033) ;  /* 0x0000000000808947 */ /* 0x000fea0003800000 */
[----:B------:R-:W-:Y:S01]  /*12790*/  IMAD.MOV R3, RZ, RZ, -R0 ;  /* 0x000000ffff037224 */ /* 0x000fe200078e0a00 */
[----:B------:R-:W-:Y:S01]  /*127a0*/  DMUL.RP R8, R12, R8 ;  /* 0x000000080c087228 */ /* 0x000fe20000008000 */
[----:B------:R-:W-:Y:S01]  /*127b0*/  IMAD.MOV.U32 R2, RZ, RZ, RZ ;  /* 0x000000ffff027224 */ /* 0x000fe200078e00ff */
[----:B------:R-:W-:-:S05]  /*127c0*/  IADD3 R0, -R0, -0x43300000, RZ ;  /* 0xbcd0000000007810 */ /* 0x000fca0007ffe1ff */
[----:B------:R-:W-:-:S03]  /*127d0*/  DFMA R2, R14, -R2, R12 ;  /* 0x800000020e02722b */ /* 0x000fc6000000000c */
[----:B------:R-:W-:-:S07]  /*127e0*/  LOP3.LUT R6, R9, R6, RZ, 0x3c, !PT ;  /* 0x0000000609067212 */ /* 0x000fce00078e3cff */
[----:B------:R-:W-:-:S04]  /*127f0*/  FSETP.NEU.AND P0, PT, |R3|, R0, PT ;  /* 0x000000000300720b */ /* 0x000fc80003f0d200 */
[----:B------:R-:W-:Y:S02]  /*12800*/  FSEL R8, R8, R14, !P0 ;  /* 0x0000000e08087208 */ /* 0x000fe40004000000 */
[----:B------:R-:W-:-:S03]  /*12810*/  FSEL R15, R6, R15, !P0 ;  /* 0x0000000f060f7208 */ /* 0x000fc60004000000 */
[----:B------:R-:W-:Y:S01]  /*12820*/  IMAD.MOV.U32 R14, RZ, RZ, R8 ;  /* 0x000000ffff0e7224 */ /* 0x000fe200078e0008 */
[----:B------:R-:W-:Y:S06]  /*12830*/  BRA `(.L_x_4033) ;  /* 0x0000000000547947 */ /* 0x000fec0003800000 */
.L_x_4032:
[----:B------:R-:W-:-:S14]  /*12840*/  DSETP.NAN.AND P0, PT, R8, R8, PT ;  /* 0x000000080800722a */ /* 0x000fdc0003f08000 */
[----:B------:R-:W-:Y:S05]  /*12850*/  @P0 BRA `(.L_x_4034) ;  /* 0x0000000000440947 */ /* 0x000fea0003800000 */
[----:B------:R-:W-:-:S14]  /*12860*/  DSETP.NAN.AND P0, PT, R6, R6, PT ;  /* 0x000000060600722a */ /* 0x000fdc0003f08000 */
[----:B------:R-:W-:Y:S05]  /*12870*/  @P0 BRA `(.L_x_4035) ;  /* 0x0000000000300947 */ /* 0x000fea0003800000 */
[----:B------:R-:W-:Y:S01]  /*12880*/  ISETP.NE.AND P0, PT, R0, R34, PT ;  /* 0x000000220000720c */ /* 0x000fe20003f05270 */
[----:B------:R-:W-:Y:S02]  /*12890*/  IMAD.MOV.U32 R14, RZ, RZ, 0x0 ;  /* 0x00000000ff0e7424 */ /* 0x000fe400078e00ff */
[----:B------:R-:W-:-:S10]  /*128a0*/  IMAD.MOV.U32 R15, RZ, RZ, -0x80000 ;  /* 0xfff80000ff0f7424 */ /* 0x000fd400078e00ff */
        /* <DEDUP_REMOVED lines=9> */
.L_x_4035:
[----:B------:R-:W-:Y:S01]  /*12940*/  LOP3.LUT R15, R7, 0x80000, RZ, 0xfc, !PT ;  /* 0x00080000070f7812 */ /* 0x000fe200078efcff */
[----:B------:R-:W-:Y:S01]  /*12950*/  IMAD.MOV.U32 R14, RZ, RZ, R6 ;  /* 0x000000ffff0e7224 */ /* 0x000fe200078e0006 */
[----:B------:R-:W-:Y:S06]  /*12960*/  BRA `(.L_x_4033) ;  /* 0x0000000000087947 */ /* 0x000fec0003800000 */
.L_x_4034:
[----:B------:R-:W-:Y:S01]  /*12970*/  LOP3.LUT R15, R9, 0x80000, RZ, 0xfc, !PT ;  /* 0x00080000090f7812 */ /* 0x000fe200078efcff */
[----:B------:R-:W-:-:S07]  /*12980*/  IMAD.MOV.U32 R14, RZ, RZ, R8 ;  /* 0x000000ffff0e7224 */ /* 0x000fce00078e0008 */
.L_x_4033:
[----:B------:R-:W-:Y:S05]  /*12990*/  BSYNC B0 ;  /* 0x0000000000007941 */ /* 0x000fea0003800000 */
.L_x_4031:
[----:B------:R-:W-:Y:S02]  /*129a0*/  IMAD.MOV.U32 R39, RZ, RZ, 0x0 ;  /* 0x00000000ff277424 */ /* 0x000fe400078e00ff */
[----:B------:R-:W-:Y:S02]  /*129b0*/  IMAD.MOV.U32 R0, RZ, RZ, R14 ;  /* 0x000000ffff007224 */ /* 0x000fe400078e000e */
[----:B------:R-:W-:Y:S01]  /*129c0*/  IMAD.MOV.U32 R2, RZ, RZ, R15 ;  /* 0x000000ffff027224 */ /* 0x000fe200078e000f */
[----:B------:R-:W-:Y:S06]  /*129d0*/  RET.REL.NODEC R38 `(_ZN2at6native27unrolled_elementwise_kernelIZZZNS0_61_GLOBAL__N__b29612f4_23_ActivationMishKernel_cu_f5210f67_354820mish_backward_kernelERNS_14TensorIteratorEENKUlvE_clEvENKUlvE_clEvEUlddE_St5arrayIPcLm3EELi4E23TrivialOffsetCalculatorILi2EjESB_ILi1EjENS0_6memory12LoadWithCastILi2EEENSE_13StoreWithCastILi1EEEEEviT_T0_T2_T3_T4_T5_) ;  /* 0xfffffed426887950 */ /* 0x000fec0003c3ffff */
.L_x_4036:
        /* <DEDUP_REMOVED lines=10> */
.L_x_8556:


//--------------------- .text._ZN2at6native18elementwise_kernelILi128ELi2EZNS0_22gpu_kernel_impl_nocastIZZZNS0_61_GLOBAL__N__b29612f4_23_ActivationMishKernel_cu_f5210f67_354820mish_backward_kernelERNS_14TensorIteratorEENKUlvE_clEvENKUlvE_clEvEUlddE_EEvRNS_18TensorIteratorBaseERKT_EUliE_EEviT1_ --------------------------
	.section	.text._ZN2at6native18elementwise_kernelILi128ELi2EZNS0_22gpu_kernel_impl_nocastIZZZNS0_61_GLOBAL__N__b29612f4_23_ActivationMishKernel_cu_f5210f67_354820mish_backward_kernelERNS_14TensorIteratorEENKUlvE_clEvENKUlvE_clEvEUlddE_EEvRNS_18TensorIteratorBaseERKT_EUliE_EEviT1_,"ax",@progbits
	.align	128
        .global         _ZN2at6native18elementwise_kernelILi128ELi2EZNS0_22gpu_kernel_impl_nocastIZZZNS0_61_GLOBAL__N__b29612f4_23_ActivationMishKernel_cu_f5210f67_354820mish_backward_kernelERNS_14TensorIteratorEENKUlvE_clEvENKUlvE_clEvEUlddE_EEvRNS_18TensorIteratorBaseERKT_EUliE_EEviT1_
        .type           _ZN2at6native18elementwise_kernelILi128ELi2EZNS0_22gpu_kernel_impl_nocastIZZZNS0_61_GLOBAL__N__b29612f4_23_ActivationMishKernel_cu_f5210f67_354820mish_backward_kernelERNS_14TensorIteratorEENKUlvE_clEvENKUlvE_clEvEUlddE_EEvRNS_18TensorIteratorBaseERKT_EUliE_EEviT1_,@function
        .size           _ZN2at6native18elementwise_kernelILi128ELi2EZNS0_22gpu_kernel_impl_nocastIZZZNS0_61_GLOBAL__N__b29612f4_23_ActivationMishKernel_cu_f5210f67_354820mish_backward_kernelERNS_14TensorIteratorEENKUlvE_clEvENKUlvE_clEvEUlddE_EEvRNS_18TensorIteratorBaseERKT_EUliE_EEviT1_,(.L_x_8558 - _ZN2at6native18elementwise_kernelILi128ELi2EZNS0_22gpu_kernel_impl_nocastIZZZNS0_61_GLOBAL__N__b29612f4_23_ActivationMishKernel_cu_f5210f67_354820mish_backward_kernelERNS_14TensorIteratorEENKUlvE_clEvENKUlvE_clEvEUlddE_EEvRNS_18TensorIteratorBaseERKT_EUliE_EEviT1_)
        .other          _ZN2at6native18elementwise_kernelILi128ELi2EZNS0_22gpu_kernel_impl_nocastIZZZNS0_61_GLOBAL__N__b29612f4_23_ActivationMishKernel_cu_f5210f67_354820mish_backward_kernelERNS_14TensorIteratorEENKUlvE_clEvENKUlvE_clEvEUlddE_EEvRNS_18TensorIteratorBaseERKT_EUliE_EEviT1_,@"STO_CUDA_ENTRY STV_DEFAULT"
_ZN2at6native18elementwise_kernelILi128ELi2EZNS0_22gpu_kernel_impl_nocastIZZZNS0_61_GLOBAL__N__b29612f4_23_ActivationMishKernel_cu_f5210f67_354820mish_backward_kernelERNS_14TensorIteratorEENKUlvE_clEvENKUlvE_clEvEUlddE_EEvRNS_18TensorIteratorBaseERKT_EUliE_EEviT1_:
.text._ZN2at6native18elementwise_kernelILi128ELi2EZNS0_22gpu_kernel_impl_nocastIZZZNS0_61_GLOBAL__N__b29612f4_23_ActivationMishKernel_cu_f5210f67_354820mish_backward_kernelERNS_14TensorIteratorEENKUlvE_clEvENKUlvE_clEvEUlddE_EEvRNS_18TensorIteratorBaseERKT_EUliE_EEviT1_:
[----:B------:R-:W-:Y:S01]  /*0000*/  LDC R1, c[0x0][0x28] ;  /* 0x00000a00ff017b82 */ /* 0x000fe20000000800 */
[----:B------:R-:W0:Y:S01]  /*0010*/  S2R R3, SR_CTAID.X ;  /* 0x0000000000037919 */ /* 0x000e220000002500 */
[----:B------:R-:W-:Y:S01]  /*0020*/  ULDC UR4, c[0x0][0x210] ;  /* 0x0000840000047ab9 */ /* 0x000fe20000000800 */
[----:B------:R-:W-:Y:S01]  /*0030*/  BSSY B0, `(.L_x_4037) ;  /* 0x00002dd000007945 */ /* 0x000fe20003800000 */
[----:B------:R-:W0:Y:S02]  /*0040*/  S2R R0, SR_TID.X ;  /* 0x0000000000007919 */ /* 0x000e240000002100 */
[----:B0-----:R-:W-:-:S04]  /*0050*/  LEA R3, R3, R0, 0x8 ;  /* 0x0000000003037211 */ /* 0x001fc800078e40ff */
[----:B------:R-:W-:Y:S01]  /*0060*/  ISETP.GE.AND P0, PT, R3, UR4, PT ;  /* 0x0000000403007c0c */ /* 0x000fe2000bf06270 */
[----:B------:R-:W-:-:S12]  /*0070*/  ULDC.64 UR4, c[0x0][0x208] ;  /* 0x0000820000047ab9 */ /* 0x000fd80000000a00 */
[----:B------:R-:W-:Y:S05]  /*0080*/  @P0 BRA `(.L_x_4038) ;  /* 0x0000002c005c0947 */ /* 0x000fea0003800000 */
[----:B------:R-:W0:Y:S01]  /*0090*/  LDC R8, c[0x0][0x218] ;  /* 0x00008600ff087b82 */ /* 0x000e220000000800 */
[----:B------:R-:W-:Y:S01]  /*00a0*/  HFMA2.MMA R0, -RZ, RZ, 0, 0 ;  /* 0x00000000ff007435 */ /* 0x000fe200000001ff */
[----:B------:R-:W-:Y:S02]  /*00b0*/  IMAD.MOV.U32 R2, RZ, RZ, RZ ;  /* 0x000000ffff027224 */ /* 0x000fe400078e00ff */
[----:B------:R-:W-:Y:S01]  /*00c0*/  IMAD.MOV.U32 R31, RZ, RZ, RZ ;  /* 0x000000ffff1f7224 */ /* 0x000fe200078e00ff */
[----:B0-----:R-:W-:-:S13]  /*00d0*/  ISETP.NE.AND P0, PT, R8, RZ, PT ;  /* 0x000000ff0800720c */ /* 0x001fda0003f05270 */
[----:B------:R-:W-:Y:S05]  /*00e0*/  @!P0 BRA `(.L_x_4039) ;  /* 0x00000014006c8947 */ /* 0x000fea0003800000 */
[----:B------:R-:W-:Y:S01]  /*00f0*/  MOV R2, RZ ;  /* 0x000000ff00027202 */ /* 0x000fe20000000f00 */
[----:B------:R-:W-:Y:S01]  /*0100*/  ULDC.64 UR6, c[0x0][0x220] ;  /* 0x0000880000067ab9 */ /* 0x000fe20000000a00 */
[----:B------:R-:W-:Y:S01]  /*0110*/  ISETP.NE.AND P0, PT, R8, 0x1, PT ;  /* 0x000000010800780c */ /* 0x000fe20003f05270 */
[----:B------:R-:W-:Y:S02]  /*0120*/  ULDC UR8, c[0x0][0x350] ;  /* 0x0000d40000087ab9 */ /* 0x000fe40000000800 */
        /* <DEDUP_REMOVED lines=325> */
[----:B------:R-:W-:Y:S01]  /*1580*/  @P0 IMAD.MOV.U32 R6, RZ, RZ, RZ ;  /* 0x000000ffff060224 */ /* 0x000fe200078e00ff */
[----:B------:R-:W-:Y:S02]  /*1590*/  ULDC UR6, c[0x0][0x45c] ;  /* 0x0001170000067ab9 */ /* 0x000fe40000000800 */
        /* <DEDUP_REMOVED lines=10> */
[----:B------:R-:W-:-:S05]  /*1640*/  @P0 SHF.R.U32.HI R4, RZ, R9, R4 ;  /* 0x00000009ff040219 */ /* 0x000fca0000011604 */
[----:B------:R-:W-:-:S04]  /*1650*/  @P0 IMAD.MOV R6, RZ, RZ, -R4 ;  /* 0x000000ffff060224 */ /* 0x000fc800078e0a04 */
[----:B-1----:R-:W-:-:S04]  /*1660*/  @P0 IMAD R7, R6, R11, R7 ;  /* 0x0000000b06070224 */ /* 0x002fc800078e0207 */
[C---:B--2---:R-:W-:Y:S02]  /*1670*/  @P0 IMAD R31, R7.reuse, R12, R31 ;  /* 0x0000000c071f0224 */ /* 0x044fe400078e021f */
[C---:B------:R-:W-:Y:S02]  /*1680*/  @P0 IMAD R0, R7.reuse, R13, R0 ;  /* 0x0000000d07000224 */ /* 0x040fe400078e0200 */
[----:B---3--:R-:W-:-:S07]  /*1690*/  @P0 IMAD R2, R7, R10, R2 ;  /* 0x0000000a07020224 */ /* 0x008fce00078e0202 */
.L_x_4039:
[----:B------:R-:W-:Y:S02]  /*16a0*/  ULDC.64 UR6, c[0x0][0x488] ;  /* 0x0001220000067ab9 */ /* 0x000fe40000000a00 */
[----:B------:R-:W-:-:S04]  /*16b0*/  IADD3 R26, P0, R2, UR6, RZ ;  /* 0x00000006021a7c10 */ /* 0x000fc8000ff1e0ff */
[----:B------:R-:W-:Y:S01]  /*16c0*/  IADD3.X R27, RZ, UR7, RZ, P0, !PT ;  /* 0x00000007ff1b7c10 */ /* 0x000fe200087fe4ff */
[----:B------:R-:W-:-:S05]  /*16d0*/  ULDC.64 UR6, c[0x0][0x480] ;  /* 0x0001200000067ab9 */ /* 0x000fca0000000a00 */
[----:B------:R-:W2:Y:S01]  /*16e0*/  LDG.E.64 R26, desc[UR4][R26.64] ;  /* 0x000000041a1a7981 */ /* 0x000ea2000c1e1b00 */
[----:B------:R-:W-:-:S05]  /*16f0*/  IADD3 R24, P0, R0, UR6, RZ ;  /* 0x0000000600187c10 */ /* 0x000fca000ff1e0ff */
[----:B------:R-:W-:-:S06]  /*1700*/  IMAD.X R25, RZ, RZ, UR7, P0 ;  /* 0x00000007ff197e24 */ /* 0x000fcc00080e06ff */
[----:B------:R-:W5:Y:S01]  /*1710*/  LDG.E.64 R24, desc[UR4][R24.64] ;  /* 0x0000000418187981 */ /* 0x000f62000c1e1b00 */
[----:B------:R-:W-:Y:S01]  /*1720*/  MOV R2, 0x652b82fe ;  /* 0x652b82fe00027802 */ /* 0x000fe20000000f00 */
[----:B------:R-:W-:Y:S01]  /*1730*/  IMAD.MOV.U32 R3, RZ, RZ, 0x3ff71547 ;  /* 0x3ff71547ff037424 */ /* 0x000fe200078e00ff */
        /* <DEDUP_REMOVED lines=8> */
[----:B------:R-:W-:Y:S01]  /*17c0*/  BSSY B1, `(.L_x_4040) ;  /* 0x0000043000017945 */ /* 0x000fe20003800000 */
[CC--:B--2---:R-:W-:Y:S01]  /*17d0*/  DFMA R4, -R26.reuse, R2.reuse, 6.75539944105574400000e+15 ;  /* 0x433800001a04742b */ /* 0x0c4fe20000000102 */
[----:B------:R-:W-:Y:S01]  /*17e0*/  FSETP.GEU.FTZ.AND P2, PT, |R27|, 4.1917929649353027344, PT ;  /* 0x4086232b1b00780b */ /* 0x000fe20003f5e200 */
[----:B------:R-:W-:-:S06]  /*17f0*/  DFMA R2, R26, R2, 6.75539944105574400000e+15 ;  /* 0x433800001a02742b */ /* 0x000fcc0000000002 */
[----:B------:R-:W-:Y:S02]  /*1800*/  DADD R6, R4, -6.75539944105574400000e+15 ;  /* 0xc338000004067429 */ /* 0x000fe40000000000 */
[----:B------:R-:W-:-:S06]  /*1810*/  DADD R10, R2, -6.75539944105574400000e+15 ;  /* 0xc3380000020a7429 */ /* 0x000fcc0000000000 */
[-CC-:B------:R-:W-:Y:S02]  /*1820*/  DFMA R8, R6, -R12.reuse, -R26.reuse ;  /* 0x8000000c0608722b */ /* 0x180fe4000000081a */
[----:B------:R-:W-:-:S06]  /*1830*/  DFMA R12, R10, -R12, R26 ;  /* 0x8000000c0a0c722b */ /* 0x000fcc000000001a */
[-C--:B------:R-:W-:Y:S02]  /*1840*/  DFMA R6, R6, -R14.reuse, R8 ;  /* 0x8000000e0606722b */ /* 0x080fe40000000008 */
[----:B------:R-:W-:Y:S01]  /*1850*/  DFMA R8, R10, -R14, R12 ;  /* 0x8000000e0a08722b */ /* 0x000fe2000000000c */
[----:B------:R-:W-:Y:S01]  /*1860*/  MOV R14, 0x62401315 ;  /* 0x62401315000e7802 */ /* 0x000fe20000000f00 */
[----:B------:R-:W-:-:S04]  /*1870*/  IMAD.MOV.U32 R15, RZ, RZ, 0x3ec71dee ;  /* 0x3ec71deeff0f7424 */ /* 0x000fc800078e00ff */
[-CC-:B------:R-:W-:Y:S02]  /*1880*/  DFMA R10, R6, R16.reuse, R18.reuse ;  /* 0x00000010060a722b */ /* 0x180fe40000000012 */
[----:B------:R-:W-:Y:S01]  /*1890*/  DFMA R12, R8, R16, R18 ;  /* 0x00000010080c722b */ /* 0x000fe20000000012 */
[----:B------:R-:W-:Y:S01]  /*18a0*/  MOV R16, 0x7c89eb71 ;  /* 0x7c89eb7100107802 */ /* 0x000fe20000000f00 */
[----:B------:R-:W-:-:S04]  /*18b0*/  IMAD.MOV.U32 R17, RZ, RZ, 0x3efa0199 ;  /* 0x3efa0199ff117424 */ /* 0x000fc800078e00ff */
[--C-:B------:R-:W-:Y:S02]  /*18c0*/  DFMA R10, R6, R10, R14.reuse ;  /* 0x0000000a060a722b */ /* 0x100fe4000000000e */
        /* <DEDUP_REMOVED lines=24> */
[----:B------:R-:W-:Y:S02]  /*1a50*/  DFMA R12, R8, R12, R14 ;  /* 0x0000000c080c722b */ /* 0x000fe4000000000e */
[----:B------:R-:W-:-:S04]  /*1a60*/  DADD R14, -RZ, -R26 ;  /* 0x00000000ff0e7229 */ /* 0x000fc8000000091a */
[--C-:B------:R-:W-:Y:S02]  /*1a70*/  DFMA R10, R6, R10, R16.reuse ;  /* 0x0000000a060a722b */ /* 0x100fe40000000010 */
[----:B------:R-:W-:-:S04]  /*1a80*/  DFMA R12, R8, R12, R16 ;  /* 0x0000000c080c722b */ /* 0x000fc80000000010 */
[----:B------:R-:W-:Y:S02]  /*1a90*/  FSETP.GEU.FTZ.AND P0, PT, |R15|, 4.1917929649353027344, PT ;  /* 0x4086232b0f00780b */ /* 0x000fe40003f1e200 */
[----:B------:R-:W-:Y:S02]  /*1aa0*/  DFMA R10, R6, R10, 1 ;  /* 0x3ff00000060a742b */ /* 0x000fe4000000000a */
[----:B------:R-:W-:-:S06]  /*1ab0*/  DFMA R12, R8, R12, 1 ;  /* 0x3ff00000080c742b */ /* 0x000fcc000000000c */
[----:B------:R-:W-:Y:S02]  /*1ac0*/  DFMA R10, R6, R10, 1 ;  /* 0x3ff00000060a742b */ /* 0x000fe4000000000a */
[----:B------:R-:W-:-:S08]  /*1ad0*/  DFMA R8, R8, R12, 1 ;  /* 0x3ff000000808742b */ /* 0x000fd0000000000c */
[----:B------:R-:W-:Y:S02]  /*1ae0*/  LEA R23, R4, R11, 0x14 ;  /* 0x0000000b04177211 */ /* 0x000fe400078ea0ff */
[----:B------:R-:W-:Y:S01]  /*1af0*/  IMAD R21, R2, 0x100000, R9 ;  /* 0x0010000002157824 */ /* 0x000fe200078e0209 */
[----:B------:R-:W-:Y:S01]  /*1b00*/  MOV R22, R10 ;  /* 0x0000000a00167202 */ /* 0x000fe20000000f00 */
[----:B------:R-:W-:Y:S06]  /*1b10*/  @!P0 BRA `(.L_x_4041) ;  /* 0x0000000000348947 */ /* 0x000fec0003800000 */
[----:B------:R-:W-:Y:S01]  /*1b20*/  FSETP.GEU.FTZ.AND P1, PT, |R15|, 4.2275390625, PT ;  /* 0x408748000f00780b */ /* 0x000fe20003f3e200 */
[C---:B------:R-:W-:Y:S02]  /*1b30*/  DADD R6, -R26.reuse, +INF ;  /* 0x7ff000001a067429 */ /* 0x040fe40000000100 */
[----:B------:R-:W-:-:S08]  /*1b40*/  DSETP.GT.AND P0, PT, R26, RZ, PT ;  /* 0x000000ff1a00722a */ /* 0x000fd00003f04000 */
[----:B------:R-:W-:Y:S02]  /*1b50*/  FSEL R23, R7, RZ, !P0 ;  /* 0x000000ff07177208 */ /* 0x000fe40004000000 */
[----:B------:R-:W-:Y:S02]  /*1b60*/  @!P1 LEA.HI R0, R4, R4, RZ, 0x1 ;  /* 0x0000000404009211 */ /* 0x000fe400078f08ff */
[----:B------:R-:W-:Y:S02]  /*1b70*/  FSEL R22, R6, RZ, !P0 ;  /* 0x000000ff06167208 */ /* 0x000fe40004000000 */
[----:B------:R-:W-:Y:S02]  /*1b80*/  @!P1 SHF.R.S32.HI R5, RZ, 0x1, R0 ;  /* 0x00000001ff059819 */ /* 0x000fe40000011400 */
[----:B------:R-:W-:-:S03]  /*1b90*/  @!P1 MOV R6, RZ ;  /* 0x000000ff00069202 */ /* 0x000fc60000000f00 */
[----:B------:R-:W-:Y:S01]  /*1ba0*/  @!P1 IMAD.IADD R4, R4, 0x1, -R5 ;  /* 0x0000000104049824 */ /* 0x000fe200078e0a05 */
[----:B------:R-:W-:-:S04]  /*1bb0*/  @!P1 LEA R5, R5, R11, 0x14 ;  /* 0x0000000b05059211 */ /* 0x000fc800078ea0ff */
[----:B------:R-:W-:Y:S01]  /*1bc0*/  @!P1 LEA R7, R4, 0x3ff00000, 0x14 ;  /* 0x3ff0000004079811 */ /* 0x000fe200078ea0ff */
[----:B------:R-:W-:-:S06]  /*1bd0*/  @!P1 IMAD.MOV.U32 R4, RZ, RZ, R10 ;  /* 0x000000ffff049224 */ /* 0x000fcc00078e000a */
[----:B------:R-:W-:-:S11]  /*1be0*/  @!P1 DMUL R22, R4, R6 ;  /* 0x0000000604169228 */ /* 0x000fd60000000000 */
.L_x_4041:
[----:B------:R-:W-:Y:S05]  /*1bf0*/  BSYNC B1 ;  /* 0x0000000000017941 */ /* 0x000fea0003800000 */
.L_x_4040:
[----:B------:R-:W-:Y:S01]  /*1c00*/  BSSY B1, `(.L_x_4042) ;  /* 0x000000f000017945 */ /* 0x000fe20003800000 */
[----:B------:R-:W-:-:S03]  /*1c10*/  IMAD.MOV.U32 R20, RZ, RZ, R8 ;  /* 0x000000ffff147224 */ /* 0x000fc600078e0008 */
[----:B------:R-:W-:Y:S05]  /*1c20*/  @!P2 BRA `(.L_x_4043) ;  /* 0x000000000030a947 */ /* 0x000fea0003800000 */
[----:B------:R-:W-:Y:S01]  /*1c30*/  FSETP.GEU.FTZ.AND P0, PT, |R27|, 4.2275390625, PT ;  /* 0x408748001b00780b */ /* 0x000fe20003f1e200 */
[C---:B------:R-:W-:Y:S02]  /*1c40*/  DADD R4, R26.reuse, +INF ;  /* 0x7ff000001a047429 */ /* 0x040fe40000000000 */
[----:B------:R-:W-:-:S08]  /*1c50*/  DSETP.GEU.AND P1, PT, R26, RZ, PT ;  /* 0x000000ff1a00722a */ /* 0x000fd00003f2e000 */
[----:B------:R-:W-:Y:S02]  /*1c60*/  FSEL R20, R4, RZ, P1 ;  /* 0x000000ff04147208 */ /* 0x000fe40000800000 */
[----:B------:R-:W-:Y:S02]  /*1c70*/  @!P0 LEA.HI R0, R2, R2, RZ, 0x1 ;  /* 0x0000000202008211 */ /* 0x000fe400078f08ff */
[----:B------:R-:W-:Y:S02]  /*1c80*/  FSEL R21, R5, RZ, P1 ;  /* 0x000000ff05157208 */ /* 0x000fe40000800000 */
[----:B------:R-:W-:-:S04]  /*1c90*/  @!P0 SHF.R.S32.HI R3, RZ, 0x1, R0 ;  /* 0x00000001ff038819 */ /* 0x000fc80000011400 */
[----:B------:R-:W-:Y:S01]  /*1ca0*/  @!P0 IADD3 R2, R2, -R3, RZ ;  /* 0x8000000302028210 */ /* 0x000fe20007ffe0ff */
[----:B------:R-:W-:-:S03]  /*1cb0*/  @!P0 IMAD R9, R3, 0x100000, R9 ;  /* 0x0010000003098824 */ /* 0x000fc600078e0209 */
[----:B------:R-:W-:Y:S02]  /*1cc0*/  @!P0 LEA R3, R2, 0x3ff00000, 0x14 ;  /* 0x3ff0000002038811 */ /* 0x000fe400078ea0ff */
[----:B------:R-:W-:-:S06]  /*1cd0*/  @!P0 MOV R2, RZ ;  /* 0x000000ff00028202 */ /* 0x000fcc0000000f00 */
[----:B------:R-:W-:-:S11]  /*1ce0*/  @!P0 DMUL R20, R8, R2 ;  /* 0x0000000208148228 */ /* 0x000fd60000000000 */
.L_x_4043:
[----:B------:R-:W-:Y:S05]  /*1cf0*/  BSYNC B1 ;  /* 0x0000000000017941 */ /* 0x000fea0003800000 */
.L_x_4042:
[C---:B------:R-:W-:Y:S01]  /*1d00*/  FSETP.GEU.FTZ.AND P1, PT, R21.reuse, 1.7916666269302368164, PT ;  /* 0x3fe555551500780b */ /* 0x040fe20003f3e000 */
[----:B------:R-:W-:Y:S01]  /*1d10*/  BSSY B1, `(.L_x_4044) ;  /* 0x0000088000017945 */ /* 0x000fe20003800000 */
[----:B------:R-:W-:-:S13]  /*1d20*/  FSETP.GT.FTZ.AND P0, PT, R21, -1.6999999284744262695, PT ;  /* 0xbfd999991500780b */ /* 0x000fda0003f14000 */
[----:B------:R-:W-:Y:S05]  /*1d30*/  @P0 BRA !P1, `(.L_x_4045) ;  /* 0x0000000400440947 */ /* 0x000fea0004800000 */
[----:B------:R-:W-:-:S10]  /*1d40*/  DADD R2, R20, 1 ;  /* 0x3ff0000014027429 */ /* 0x000fd40000000000 */
[----:B------:R-:W-:Y:S01]  /*1d50*/  ISETP.GT.AND P0, PT, R3, 0xfffff, PT ;  /* 0x000fffff0300780c */ /* 0x000fe20003f04270 */
[----:B------:R-:W-:Y:S01]  /*1d60*/  IMAD.MOV.U32 R6, RZ, RZ, R2 ;  /* 0x000000ffff067224 */ /* 0x000fe200078e0002 */
[----:B------:R-:W-:-:S11]  /*1d70*/  MOV R7, R3 ;  /* 0x0000000300077202 */ /* 0x000fd60000000f00 */
[----:B------:R-:W-:-:S10]  /*1d80*/  @!P0 DMUL R6, R6, 1.80143985094819840000e+16 ;  /* 0x4350000006068828 */ /* 0x000fd40000000000 */
[----:B------:R-:W-:Y:S01]  /*1d90*/  @!P0 IMAD.MOV.U32 R3, RZ, RZ, R7 ;  /* 0x000000ffff038224 */ /* 0x000fe200078e0007 */
[----:B------:R-:W-:-:S04]  /*1da0*/  @!P0 MOV R2, R6 ;  /* 0x0000000600028202 */ /* 0x000fc80000000f00 */
[----:B------:R-:W-:-:S04]  /*1db0*/  IADD3 R0, R3, -0x1, RZ ;  /* 0xffffffff03007810 */ /* 0x000fc80007ffe0ff */
[----:B------:R-:W-:Y:S01]  /*1dc0*/  ISETP.GE.U32.AND P1, PT, R0, 0x7fefffff, PT ;  /* 0x7fefffff0000780c */ /* 0x000fe20003f26070 */
[----:B------:R-:W-:Y:S02]  /*1dd0*/  IMAD.MOV.U32 R0, RZ, RZ, -0x3ff ;  /* 0xfffffc01ff007424 */ /* 0x000fe400078e00ff */
[----:B------:R-:W-:-:S10]  /*1de0*/  @!P0 IMAD.MOV.U32 R0, RZ, RZ, -0x435 ;  /* 0xfffffbcbff008424 */ /* 0x000fd400078e00ff */
[----:B------:R-:W-:Y:S01]  /*1df0*/  @P1 IMAD.MOV.U32 R4, RZ, RZ, 0x0 ;  /* 0x00000000ff041424 */ /* 0x000fe200078e00ff */
[----:B------:R-:W-:Y:S02]  /*1e00*/  @P1 MOV R5, 0x7ff00000 ;  /* 0x7ff0000000051802 */ /* 0x000fe40000000f00 */
[----:B------:R-:W-:-:S04]  /*1e10*/  @P1 FSETP.NEU.FTZ.AND P2, PT, R7, RZ, PT ;  /* 0x000000ff0700120b */ /* 0x000fc80003f5d000 */
[----:B------:R-:W-:-:S10]  /*1e20*/  @P1 DFMA R4, R6, R4, +INF ;  /* 0x7ff000000604142b */ /* 0x000fd40000000004 */
[----:B------:R-:W-:Y:S02]  /*1e30*/  @P1 FSEL R4, R4, RZ, P2 ;  /* 0x000000ff04041208 */ /* 0x000fe40001000000 */
[----:B------:R-:W-:Y:S01]  /*1e40*/  @P1 FSEL R5, R5, -QNAN , P2 ;  /* 0xfff0000005051808 */ /* 0x000fe20001000000 */
[----:B------:R-:W-:Y:S06]  /*1e50*/  @P1 BRA `(.L_x_4046) ;  /* 0x0000000400cc1947 */ /* 0x000fec0003800000 */
[----:B------:R-:W-:Y:S01]  /*1e60*/  LOP3.LUT R4, R3, 0x800fffff, RZ, 0xc0, !PT ;  /* 0x800fffff03047812 */ /* 0x000fe200078ec0ff */
[----:B------:R-:W-:Y:S01]  /*1e70*/  IMAD.MOV.U32 R6, RZ, RZ, RZ ;  /* 0x000000ffff067224 */ /* 0x000fe200078e00ff */
[----:B------:R-:W-:Y:S01]  /*1e80*/  MOV R14, 0x8b7a8b04 ;  /* 0x8b7a8b04000e7802 */ /* 0x000fe20000000f00 */
[----:B------:R-:W-:Y:S01]  /*1e90*/  IMAD.MOV.U32 R15, RZ, RZ, 0x3ed0ee25 ;  /* 0x3ed0ee25ff0f7424 */ /* 0x000fe200078e00ff */
[----:B------:R-:W-:Y:S01]  /*1ea0*/  LOP3.LUT R5, R4, 0x3ff00000, RZ, 0xfc, !PT ;  /* 0x3ff0000004057812 */ /* 0x000fe200078efcff */
[----:B------:R-:W-:Y:S01]  /*1eb0*/  UMOV UR6, 0x3ae80f1e ;  /* 0x3ae80f1e00067882 */ /* 0x000fe20000000000 */
[----:B------:R-:W-:Y:S01]  /*1ec0*/  MOV R4, R2 ;  /* 0x0000000200047202 */ /* 0x000fe20000000f00 */
[----:B------:R-:W-:Y:S01]  /*1ed0*/  UMOV UR7, 0x3eb1380b ;  /* 0x3eb1380b00077882 */ /* 0x000fe20000000000 */
[----:B------:R-:W-:Y:S01]  /*1ee0*/  ISETP.GE.AND P0, PT, R5, 0x3ff6a09f, PT ;  /* 0x3ff6a09f0500780c */ /* 0x000fe20003f06270 */
[----:B------:R-:W-:Y:S01]  /*1ef0*/  IMAD.MOV.U32 R17, RZ, RZ, 0x43300000 ;  /* 0x43300000ff117424 */ /* 0x000fe200078e00ff */
[----:B------:R-:W-:Y:S01]  /*1f00*/  LEA.HI R0, R3, R0, RZ, 0xc ;  /* 0x0000000003007211 */ /* 0x000fe200078f60ff */
[----:B------:R-:W-:Y:S01]  /*1f10*/  UMOV UR8, 0x80000000 ;  /* 0x8000000000087882 */ /* 0x000fe20000000000 */
[----:B------:R-:W-:-:S09]  /*1f20*/  UMOV UR9, 0x43300000 ;  /* 0x4330000000097882 */ /* 0x000fd20000000000 */
[----:B------:R-:W-:Y:S01]  /*1f30*/  @P0 VIADD R7, R5, 0xfff00000 ;  /* 0xfff0000005070836 */ /* 0x000fe20000000000 */
[----:B------:R-:W-:-:S04]  /*1f40*/  @P0 IADD3 R0, R0, 0x1, RZ ;  /* 0x0000000100000810 */ /* 0x000fc80007ffe0ff */
[----:B------:R-:W-:Y:S02]  /*1f50*/  @P0 MOV R5, R7 ;  /* 0x0000000700050202 */ /* 0x000fe40000000f00 */
[----:B------:R-:W-:-:S04]  /*1f60*/  LOP3.LUT R16, R0, 0x80000000, RZ, 0x3c, !PT ;  /* 0x8000000000107812 */ /* 0x000fc800078e3cff */
        /* <DEDUP_REMOVED lines=46> */
.L_x_4045:
        /* <DEDUP_REMOVED lines=17> */
[----:B------:R-:W-:Y:S02]  /*2360*/  MOV R11, R21 ;  /* 0x00000015000b7202 */ /* 0x000fe40000000f00 */
[----:B------:R-:W-:-:S07]  /*2370*/  MOV R0, 0x2390 ;  /* 0x0000239000007802 */ /* 0x000fce0000000f00 */
[----:B-----5:R-:W-:Y:S05]  /*2380*/  CALL.REL.NOINC `($__internal_5_$__cuda_sm20_div_rn_f64_full) ;  /* 0x0000003800a47944 */ /* 0x020fea0003c00000 */
[----:B------:R-:W-:Y:S01]  /*2390*/  IMAD.MOV.U32 R2, RZ, RZ, R4 ;  /* 0x000000ffff027224 */ /* 0x000fe200078e0004 */
[----:B------:R-:W-:-:S07]  /*23a0*/  MOV R3, R5 ;  /* 0x0000000500037202 */ /* 0x000fce0000000f00 */
.L_x_4048:
[----:B------:R-:W-:Y:S05]  /*23b0*/  BSYNC B2 ;  /* 0x0000000000027941 */ /* 0x000fea0003800000 */
.L_x_4047:
[----:B------:R-:W-:Y:S01]  /*23c0*/  DMUL R2, R2, R20 ;  /* 0x0000001402027228 */ /* 0x000fe20000000000 */
[----:B------:R-:W-:Y:S01]  /*23d0*/  IMAD.MOV.U32 R8, RZ, RZ, -0x314d23bc ;  /* 0xceb2dc44ff087424 */ /* 0x000fe200078e00ff */
[----:B------:R-:W-:Y:S01]  /*23e0*/  MOV R9, 0x3ed087ff ;  /* 0x3ed087ff00097802 */ /* 0x000fe20000000f00 */
[----:B------:R-:W-:Y:S01]  /*23f0*/  UMOV UR6, 0x2fbe14b5 ;  /* 0x2fbe14b500067882 */ /* 0x000fe20000000000 */
        /* <DEDUP_REMOVED lines=25> */
.L_x_4046:
[----:B------:R-:W-:Y:S05]  /*2590*/  BSYNC B1 ;  /* 0x0000000000017941 */ /* 0x000fea0003800000 */
.L_x_4044:
        /* <DEDUP_REMOVED lines=10> */
[----:B------:R-:W-:Y:S01]  /*2640*/  MOV R10, 0xf89b6999 ;  /* 0xf89b6999000a7802 */ /* 0x000fe20000000f00 */
[----:B------:R-:W-:Y:S02]  /*2650*/  IMAD.MOV.U32 R11, RZ, RZ, 0x3e928a27 ;  /* 0x3e928a27ff0b7424 */ /* 0x000fe400078e00ff */
        /* <DEDUP_REMOVED lines=51> */
[----:B------:R-:W-:Y:S01]  /*2990*/  IMAD.MOV.U32 R6, RZ, RZ, 0x0 ;  /* 0x00000000ff067424 */ /* 0x000fe200078e00ff */
[----:B------:R-:W-:-:S06]  /*29a0*/  MOV R7, 0x40000000 ;  /* 0x4000000000077802 */ /* 0x000fcc0000000f00 */
[----:B------:R-:W-:-:S10]  /*29b0*/  DFMA R10, -R10, R6, 1 ;  /* 0x3ff000000a0a742b */ /* 0x000fd40000000106 */
[----:B------:R-:W-:Y:S02]  /*29c0*/  FSEL R3, R11, 1.875, !P0 ;  /* 0x3ff000000b037808 */ /* 0x000fe40004000000 */
[----:B------:R-:W-:Y:S02]  /*29d0*/  FSEL R4, R10, RZ, !P0 ;  /* 0x000000ff0a047208 */ /* 0x000fe40004000000 */
[----:B------:R-:W-:Y:S01]  /*29e0*/  LOP3.LUT R5, R3, 0x80000000, R5, 0xb8, !PT ;  /* 0x8000000003057812 */ /* 0x000fe200078eb805 */
[----:B------:R-:W-:Y:S06]  /*29f0*/  BRA `(.L_x_4051) ;  /* 0x00000000008c7947 */ /* 0x000fec0003800000 */
.L_x_4050:
[----:B------:R-:W-:Y:S01]  /*2a00*/  DMUL R2, R4, R4 ;  /* 0x0000000404027228 */ /* 0x000fe20000000000 */
[----:B------:R-:W-:Y:S01]  /*2a10*/  IMAD.MOV.U32 R6, RZ, RZ, 0x420afc3d ;  /* 0x420afc3dff067424 */ /* 0x000fe200078e00ff */
[----:B------:R-:W-:Y:S01]  /*2a20*/  MOV R7, 0x3f14359f ;  /* 0x3f14359f00077802 */ /* 0x000fe20000000f00 */
[----:B------:R-:W-:Y:S01]  /*2a30*/  UMOV UR6, 0xe2f5e964 ;  /* 0xe2f5e96400067882 */ /* 0x000fe20000000000 */
[----:B------:R-:W-:-:S04]  /*2a40*/  UMOV UR7, 0x3ef0bc46 ;  /* 0x3ef0bc4600077882 */ /* 0x000fc80000000000 */
        /* <DEDUP_REMOVED lines=30> */
.L_x_4051:
[----:B------:R-:W-:Y:S05]  /*2c30*/  BSYNC B1 ;  /* 0x0000000000017941 */ /* 0x000fea0003800000 */
.L_x_4049:
[----:B------:R-:W-:Y:S01]  /*2c40*/  DADD R22, R22, 1 ;  /* 0x3ff0000016167429 */ /* 0x000fe20000000000 */
[----:B------:R-:W0:Y:S01]  /*2c50*/  S2R R0, SR_CTAID.X ;  /* 0x0000000000007919 */ /* 0x000e220000002500 */
[----:B------:R-:W-:Y:S01]  /*2c60*/  ULDC.64 UR6, c[0x0][0x478] ;  /* 0x00011e0000067ab9 */ /* 0x000fe20000000a00 */
[----:B------:R-:W-:Y:S01]  /*2c70*/  BSSY B1, `(.L_x_4052) ;  /* 0x0000012000017945 */ /* 0x000fe20003800000 */
[----:B------:R-:W-:Y:S02]  /*2c80*/  DFMA R16, -R4, R4, 1 ;  /* 0x3ff000000410742b */ /* 0x000fe40000000104 */
[----:B------:R-:W1:Y:S04]  /*2c90*/  MUFU.RCP64H R7, R23 ;  /* 0x0000001700077308 */ /* 0x000e680000001800 */
[----:B------:R-:W-:-:S05]  /*2ca0*/  VIADD R6, R23, 0x300402 ;  /* 0x0030040217067836 */ /* 0x000fca0000000000 */
[----:B------:R-:W-:Y:S01]  /*2cb0*/  FSETP.GEU.AND P0, PT, |R6|, 5.8789094863358348022e-39, PT ;  /* 0x004004020600780b */ /* 0x000fe20003f0e200 */
[----:B-1----:R-:W-:-:S08]  /*2cc0*/  DFMA R2, -R22, R6, 1 ;  /* 0x3ff000001602742b */ /* 0x002fd00000000106 */
[----:B------:R-:W-:Y:S02]  /*2cd0*/  DFMA R8, R2, R2, R2 ;  /* 0x000000020208722b */ /* 0x000fe40000000002 */
[----:B------:R-:W1:Y:S06]  /*2ce0*/  S2R R3, SR_TID.X ;  /* 0x0000000000037919 */ /* 0x000e6c0000002100 */
[----:B------:R-:W-:Y:S01]  /*2cf0*/  DFMA R8, R6, R8, R6 ;  /* 0x000000080608722b */ /* 0x000fe20000000006 */
[----:B------:R-:W-:-:S04]  /*2d00*/  IADD3 R6, P1, R31, UR6, RZ ;  /* 0x000000061f067c10 */ /* 0x000fc8000ff3e0ff */
[----:B------:R-:W-:-:S03]  /*2d10*/  IADD3.X R7, RZ, UR7, RZ, P1, !PT ;  /* 0x00000007ff077c10 */ /* 0x000fc60008ffe4ff */
[----:B------:R-:W-:-:S08]  /*2d20*/  DFMA R10, -R22, R8, 1 ;  /* 0x3ff00000160a742b */ /* 0x000fd00000000108 */
[----:B------:R-:W-:Y:S01]  /*2d30*/  DFMA R8, R8, R10, R8 ;  /* 0x0000000a0808722b */ /* 0x000fe20000000008 */
[----:B0-----:R-:W-:Y:S10]  /*2d40*/  @P0 BRA `(.L_x_4053) ;  /* 0x0000000000100947 */ /* 0x001ff40003800000 */
[----:B------:R-:W-:Y:S02]  /*2d50*/  LOP3.LUT R14, R23, 0x7fffffff, RZ, 0xc0, !PT ;  /* 0x7fffffff170e7812 */ /* 0x000fe400078ec0ff */
[----:B------:R-:W-:-:S03]  /*2d60*/  MOV R10, 0x2d90 ;  /* 0x00002d90000a7802 */ /* 0x000fc60000000f00 */
[----:B------:R-:W-:-:S07]  /*2d70*/  VIADD R14, R14, 0xfff00000 ;  /* 0xfff000000e0e7836 */ /* 0x000fce0000000000 */
[----:B-1---5:R-:W-:Y:S05]  /*2d80*/  CALL.REL.NOINC `($__internal_4_$__cuda_sm20_dblrcp_rn_slowpath_v3) ;  /* 0x0000002c007c7944 */ /* 0x022fea0003c00000 */
.L_x_4053:
[----:B------:R-:W-:Y:S05]  /*2d90*/  BSYNC B1 ;  /* 0x0000000000017941 */ /* 0x000fea0003800000 */
.L_x_4052:
[----:B------:R-:W-:Y:S01]  /*2da0*/  DMUL R8, R26, R8 ;  /* 0x000000081a087228 */ /* 0x000fe20000000000 */
[----:B-1----:R-:W-:-:S05]  /*2db0*/  LEA R3, R0, R3, 0x8 ;  /* 0x0000000300037211 */ /* 0x002fca00078e40ff */
[----:B------:R-:W-:Y:S02]  /*2dc0*/  VIADD R3, R3, 0x80 ;  /* 0x0000008003037836 */ /* 0x000fe40000000000 */
[----:B------:R-:W-:-:S08]  /*2dd0*/  DFMA R8, R16, R8, R4 ;  /* 0x000000081008722b */ /* 0x000fd00000000004 */
[----:B-----5:R-:W-:-:S07]  /*2de0*/  DMUL R8, R24, R8 ;  /* 0x0000000818087228 */ /* 0x020fce0000000000 */
[----:B------:R0:W-:Y:S04]  /*2df0*/  STG.E.64 desc[UR4][R6.64], R8 ;  /* 0x0000000806007986 */ /* 0x0001e8000c101b04 */
.L_x_4038:
[----:B------:R-:W-:Y:S05]  /*2e00*/  BSYNC B0 ;  /* 0x0000000000007941 */ /* 0x000fea0003800000 */
.L_x_4037:
[----:B------:R-:W-:Y:S02]  /*2e10*/  ULDC UR6, c[0x0][0x210] ;  /* 0x0000840000067ab9 */ /* 0x000fe40000000800 */
[----:B------:R-:W-:-:S13]  /*2e20*/  ISETP.GE.AND P0, PT, R3, UR6, PT ;  /* 0x0000000603007c0c */ /* 0x000fda000bf06270 */
[----:B------:R-:W-:Y:S05]  /*2e30*/  @P0 EXIT ;  /* 0x000000000000094d */ /* 0x000fea0003800000 */
[----:B0-----:R-:W0:Y:S01]  /*2e40*/  LDC R8, c[0x0][0x218] ;  /* 0x00008600ff087b82 */ /* 0x001e220000000800 */
[----:B------:R-:W-:Y:S01]  /*2e50*/  HFMA2.MMA R31, -RZ, RZ, 0, 0 ;  /* 0x00000000ff1f7435 */ /* 0x000fe200000001ff */
[----:B------:R-:W-:Y:S01]  /*2e60*/  MOV R2, RZ ;  /* 0x000000ff00027202 */ /* 0x000fe20000000f00 */
        /* <DEDUP_REMOVED lines=334> */
[----:B------:R-:W1:Y:S01]  /*4350*/  @P0 LDC R11, c[0x0][0x33c] ;  /* 0x0000cf00ff0b0b82 */ /* 0x000e620000000800 */
[----:B------:R-:W-:-:S04]  /*4360*/  IMAD.MOV R3, RZ, RZ, -R7 ;  /* 0x000000ffff037224 */ /* 0x000fc800078e0a07 */
[----:B------:R-:W-:Y:S01]  /*4370*/  IMAD R5, R3, UR8, R5 ;  /* 0x0000000803057c24 */ /* 0x000fe2000f8e0205 */
[----:B------:R-:W-:Y:S02]  /*4380*/  ULDC.64 UR8, c[0x0][0x460] ;  /* 0x0001180000087ab9 */ /* 0x000fe40000000a00 */
        /* <DEDUP_REMOVED lines=12> */
.L_x_4054:
        /* <DEDUP_REMOVED lines=9> */
[----:B------:R-:W-:Y:S01]  /*44e0*/  UMOV UR6, 0xfefa39ef ;  /* 0xfefa39ef00067882 */ /* 0x000fe20000000000 */
[----:B------:R-:W-:Y:S01]  /*44f0*/  MOV R3, 0x3ff71547 ;  /* 0x3ff7154700037802 */ /* 0x000fe20000000f00 */
[----:B------:R-:W-:Y:S01]  /*4500*/  UMOV UR7, 0x3fe62e42 ;  /* 0x3fe62e4200077882 */ /* 0x000fe20000000000 */
[----:B------:R-:W-:Y:S01]  /*4510*/  UMOV UR8, 0x3b39803f ;  /* 0x3b39803f00087882 */ /* 0x000fe20000000000 */
[----:B------:R-:W-:Y:S01]  /*4520*/  UMOV UR9, 0x3c7abc9e ;  /* 0x3c7abc9e00097882 */ /* 0x000fe20000000000 */
[----:B------:R-:W-:Y:S01]  /*4530*/  IMAD.MOV.U32 R14, RZ, RZ, -0x35dec16 ;  /* 0xfca213eaff0e7424 */ /* 0x000fe200078e00ff */
[----:B------:R-:W-:Y:S01]  /*4540*/  MOV R15, 0x3e928af3 ;  /* 0x3e928af3000f7802 */ /* 0x000fe20000000f00 */
[----:B------:R-:W-:Y:S01]  /*4550*/  UMOV UR10, 0x69ce2bdf ;  /* 0x69ce2bdf000a7882 */ /* 0x000fe20000000000 */
        /* <DEDUP_REMOVED lines=17> */
[----:B------:R-:W-:Y:S01]  /*4670*/  BSSY B0, `(.L_x_4055) ;  /* 0x0000033000007945 */ /* 0x000fe20003800000 */
[CC--:B--2---:R-:W-:Y:S01]  /*4680*/  DFMA R4, -R26.reuse, R2.reuse, 6.75539944105574400000e+15 ;  /* 0x433800001a04742b */ /* 0x0c4fe20000000102 */
[----:B------:R-:W-:Y:S01]  /*4690*/  FSETP.GEU.FTZ.AND P2, PT, |R27|, 4.1917929649353027344, PT ;  /* 0x4086232b1b00780b */ /* 0x000fe20003f5e200 */
[----:B------:R-:W-:-:S06]  /*46a0*/  DFMA R2, R26, R2, 6.75539944105574400000e+15 ;  /* 0x433800001a02742b */ /* 0x000fcc0000000002 */
[----:B------:R-:W-:Y:S02]  /*46b0*/  DADD R6, R4, -6.75539944105574400000e+15 ;  /* 0xc338000004067429 */ /* 0x000fe40000000000 */
[----:B------:R-:W-:-:S06]  /*46c0*/  DADD R10, R2, -6.75539944105574400000e+15 ;  /* 0xc3380000020a7429 */ /* 0x000fcc0000000000 */
[--C-:B------:R-:W-:Y:S02]  /*46d0*/  DFMA R8, R6, -UR6, -R26.reuse ;  /* 0x8000000606087c2b */ /* 0x100fe4000800081a */
[----:B------:R-:W-:-:S06]  /*46e0*/  DFMA R12, R10, -UR6, R26 ;  /* 0x800000060a0c7c2b */ /* 0x000fcc000800001a */
[----:B------:R-:W-:Y:S02]  /*46f0*/  DFMA R6, R6, -UR8, R8 ;  /* 0x8000000806067c2b */ /* 0x000fe40008000008 */
[----:B------:R-:W-:-:S06]  /*4700*/  DFMA R8, R10, -UR8, R12 ;  /* 0x800000080a087c2b */ /* 0x000fcc000800000c */
[--C-:B------:R-:W-:Y:S02]  /*4710*/  DFMA R10, R6, UR10, R14.reuse ;  /* 0x0000000a060a7c2b */ /* 0x100fe4000800000e */
[----:B------:R-:W-:Y:S02]  /*4720*/  DFMA R12, R8, UR10, R14 ;  /* 0x0000000a080c7c2b */ /* 0x000fe4000800000e */
[----:B------:R-:W-:-:S04]  /*4730*/  DADD R14, -RZ, -R26 ;  /* 0x00000000ff0e7229 */ /* 0x000fc8000000091a */
[----:B------:R-:W-:Y:S02]  /*4740*/  DFMA R10, R6, R10, UR12 ;  /* 0x0000000c060a7e2b */ /* 0x000fe4000800000a */
[----:B------:R-:W-:-:S04]  /*4750*/  DFMA R12, R8, R12, UR12 ;  /* 0x0000000c080c7e2b */ /* 0x000fc8000800000c */
[----:B------:R-:W-:Y:S02]  /*4760*/  FSETP.GEU.FTZ.AND P0, PT, |R15|, 4.1917929649353027344, PT ;  /* 0x4086232b0f00780b */ /* 0x000fe40003f1e200 */
[----:B------:R-:W-:Y:S02]  /*4770*/  DFMA R10, R6, R10, UR14 ;  /* 0x0000000e060a7e2b */ /* 0x000fe4000800000a */
[----:B------:R-:W-:-:S06]  /*4780*/  DFMA R12, R8, R12, UR14 ;  /* 0x0000000e080c7e2b */ /* 0x000fcc000800000c */
        /* <DEDUP_REMOVED lines=27> */
[----:B------:R-:W-:Y:S02]  /*4940*/  @!P1 MOV R6, RZ ;  /* 0x000000ff00069202 */ /* 0x000fe40000000f00 */
[----:B------:R-:W-:Y:S01]  /*4950*/  @!P1 IADD3 R4, R4, -R5, RZ ;  /* 0x8000000504049210 */ /* 0x000fe20007ffe0ff */
[----:B------:R-:W-:-:S03]  /*4960*/  @!P1 IMAD R5, R5, 0x100000, R11 ;  /* 0x0010000005059824 */ /* 0x000fc600078e020b */
[----:B------:R-:W-:Y:S02]  /*4970*/  @!P1 LEA R7, R4, 0x3ff00000, 0x14 ;  /* 0x3ff0000004079811 */ /* 0x000fe400078ea0ff */
[----:B------:R-:W-:-:S06]  /*4980*/  @!P1 MOV R4, R10 ;  /* 0x0000000a00049202 */ /* 0x000fcc0000000f00 */
[----:B------:R-:W-:-:S11]  /*4990*/  @!P1 DMUL R22, R4, R6 ;  /* 0x0000000604169228 */ /* 0x000fd60000000000 */
.L_x_4056:
[----:B------:R-:W-:Y:S05]  /*49a0*/  BSYNC B0 ;  /* 0x0000000000007941 */ /* 0x000fea0003800000 */
.L_x_4055:
        /* <DEDUP_REMOVED lines=10> */
[----:B------:R-:W-:Y:S02]  /*4a50*/  @!P0 IADD3 R2, R2, -R3, RZ ;  /* 0x8000000302028210 */ /* 0x000fe40007ffe0ff */
[----:B------:R-:W-:Y:S02]  /*4a60*/  @!P0 LEA R9, R3, R9, 0x14 ;  /* 0x0000000903098211 */ /* 0x000fe400078ea0ff */
[----:B------:R-:W-:Y:S01]  /*4a70*/  @!P0 LEA R3, R2, 0x3ff00000, 0x14 ;  /* 0x3ff0000002038811 */ /* 0x000fe200078ea0ff */
[----:B------:R-:W-:-:S06]  /*4a80*/  @!P0 IMAD.MOV.U32 R2, RZ, RZ, RZ ;  /* 0x000000ffff028224 */ /* 0x000fcc00078e00ff */
[----:B------:R-:W-:-:S11]  /*4a90*/  @!P0 DMUL R20, R8, R2 ;  /* 0x0000000208148228 */ /* 0x000fd60000000000 */
.L_x_4058:
[----:B------:R-:W-:Y:S05]  /*4aa0*/  BSYNC B0 ;  /* 0x0000000000007941 */ /* 0x000fea0003800000 */
.L_x_4057:
[C---:B------:R-:W-:Y:S01]  /*4ab0*/  FSETP.GEU.FTZ.AND P1, PT, R21.reuse, 1.7916666269302368164, PT ;  /* 0x3fe555551500780b */ /* 0x040fe20003f3e000 */
[----:B------:R-:W-:Y:S01]  /*4ac0*/  BSSY B0, `(.L_x_4059) ;  /* 0x0000088000007945 */ /* 0x000fe20003800000 */
[----:B------:R-:W-:-:S13]  /*4ad0*/  FSETP.GT.FTZ.AND P0, PT, R21, -1.6999999284744262695, PT ;  /* 0xbfd999991500780b */ /* 0x000fda0003f14000 */
[----:B------:R-:W-:Y:S05]  /*4ae0*/  @P0 BRA !P1, `(.L_x_4060) ;  /* 0x0000000400440947 */ /* 0x000fea0004800000 */
[----:B------:R-:W-:-:S10]  /*4af0*/  DADD R2, R20, 1 ;  /* 0x3ff0000014027429 */ /* 0x000fd40000000000 */
[----:B------:R-:W-:Y:S02]  /*4b00*/  ISETP.GT.AND P0, PT, R3, 0xfffff, PT ;  /* 0x000fffff0300780c */ /* 0x000fe40003f04270 */
[----:B------:R-:W-:Y:S02]  /*4b10*/  MOV R6, R2 ;  /* 0x0000000200067202 */ /* 0x000fe40000000f00 */
[----:B------:R-:W-:-:S09]  /*4b20*/  MOV R7, R3 ;  /* 0x0000000300077202 */ /* 0x000fd20000000f00 */
[----:B------:R-:W-:-:S10]  /*4b30*/  @!P0 DMUL R6, R6, 1.80143985094819840000e+16 ;  /* 0x4350000006068828 */ /* 0x000fd40000000000 */
[----:B------:R-:W-:Y:S01]  /*4b40*/  @!P0 IMAD.MOV.U32 R3, RZ, RZ, R7 ;  /* 0x000000ffff038224 */ /* 0x000fe200078e0007 */
[----:B------:R-:W-:-:S04]  /*4b50*/  @!P0 MOV R2, R6 ;  /* 0x0000000600028202 */ /* 0x000fc80000000f00 */
[----:B------:R-:W-:-:S04]  /*4b60*/  IADD3 R0, R3, -0x1, RZ ;  /* 0xffffffff03007810 */ /* 0x000fc80007ffe0ff */
[----:B------:R-:W-:Y:S02]  /*4b70*/  ISETP.GE.U32.AND P1, PT, R0, 0x7fefffff, PT ;  /* 0x7fefffff0000780c */ /* 0x000fe40003f26070 */
[----:B------:R-:W-:Y:S01]  /*4b80*/  MOV R0, 0xfffffc01 ;  /* 0xfffffc0100007802 */ /* 0x000fe20000000f00 */
[----:B------:R-:W-:-:S10]  /*4b90*/  @!P0 IMAD.MOV.U32 R0, RZ, RZ, -0x435 ;  /* 0xfffffbcbff008424 */ /* 0x000fd400078e00ff */
[----:B------:R-:W-:Y:S01]  /*4ba0*/  @P1 MOV R4, 0x0 ;  /* 0x0000000000041802 */ /* 0x000fe20000000f00 */
[----:B------:R-:W-:Y:S01]  /*4bb0*/  @P1 IMAD.MOV.U32 R5, RZ, RZ, 0x7ff00000 ;  /* 0x7ff00000ff051424 */ /* 0x000fe200078e00ff */
[----:B------:R-:W-:-:S05]  /*4bc0*/  @P1 FSETP.NEU.FTZ.AND P2, PT, R7, RZ, PT ;  /* 0x000000ff0700120b */ /* 0x000fca0003f5d000 */
[----:B------:R-:W-:-:S10]  /*4bd0*/  @P1 DFMA R4, R6, R4, +INF ;  /* 0x7ff000000604142b */ /* 0x000fd40000000004 */
[----:B------:R-:W-:Y:S02]  /*4be0*/  @P1 FSEL R4, R4, RZ, P2 ;  /* 0x000000ff04041208 */ /* 0x000fe40001000000 */
[----:B------:R-:W-:Y:S01]  /*4bf0*/  @P1 FSEL R5, R5, -QNAN , P2 ;  /* 0xfff0000005051808 */ /* 0x000fe20001000000 */
[----:B------:R-:W-:Y:S06]  /*4c00*/  @P1 BRA `(.L_x_4061) ;  /* 0x0000000400cc1947 */ /* 0x000fec0003800000 */
[----:B------:R-:W-:Y:S01]  /*4c10*/  LOP3.LUT R4, R3, 0x800fffff, RZ, 0xc0, !PT ;  /* 0x800fffff03047812 */ /* 0x000fe200078ec0ff */
[----:B------:R-:W-:Y:S01]  /*4c20*/  IMAD.MOV.U32 R15, RZ, RZ, 0x3ed0ee25 ;  /* 0x3ed0ee25ff0f7424 */ /* 0x000fe200078e00ff */
[----:B------:R-:W-:Y:S01]  /*4c30*/  MOV R6, RZ ;  /* 0x000000ff00067202 */ /* 0x000fe20000000f00 */
[----:B------:R-:W-:Y:S01]  /*4c40*/  UMOV UR6, 0x3ae80f1e ;  /* 0x3ae80f1e00067882 */ /* 0x000fe20000000000 */
[----:B------:R-:W-:Y:S01]  /*4c50*/  LOP3.LUT R5, R4, 0x3ff00000, RZ, 0xfc, !PT ;  /* 0x3ff0000004057812 */ /* 0x000fe200078efcff */
[----:B------:R-:W-:Y:S01]  /*4c60*/  UMOV UR7, 0x3eb1380b ;  /* 0x3eb1380b00077882 */ /* 0x000fe20000000000 */
[----:B------:R-:W-:Y:S01]  /*4c70*/  MOV R4, R2 ;  /* 0x0000000200047202 */ /* 0x000fe20000000f00 */
[----:B------:R-:W-:Y:S01]  /*4c80*/  UMOV UR8, 0x80000000 ;  /* 0x8000000000087882 */ /* 0x000fe20000000000 */
[----:B------:R-:W-:Y:S01]  /*4c90*/  ISETP.GE.AND P0, PT, R5, 0x3ff6a09f, PT ;  /* 0x3ff6a09f0500780c */ /* 0x000fe20003f06270 */
[----:B------:R-:W-:Y:S01]  /*4ca0*/  UMOV UR9, 0x43300000 ;  /* 0x4330000000097882 */ /* 0x000fe20000000000 */
[----:B------:R-:W-:-:S02]  /*4cb0*/  MOV R14, 0x8b7a8b04 ;  /* 0x8b7a8b04000e7802 */ /* 0x000fc40000000f00 */
[----:B------:R-:W-:Y:S02]  /*4cc0*/  LEA.HI R0, R3, R0, RZ, 0xc ;  /* 0x0000000003007211 */ /* 0x000fe400078f60ff */
[----:B------:R-:W-:-:S07]  /*4cd0*/  MOV R17, 0x43300000 ;  /* 0x4330000000117802 */ /* 0x000fce0000000f00 */
[----:B------:R-:W-:Y:S02]  /*4ce0*/  @P0 IADD3 R7, R5, -0x100000, RZ ;  /* 0xfff0000005070810 */ /* 0x000fe40007ffe0ff */
[----:B------:R-:W-:-:S03]  /*4cf0*/  @P0 IADD3 R0, R0, 0x1, RZ ;  /* 0x0000000100000810 */ /* 0x000fc60007ffe0ff */
[----:B------:R-:W-:Y:S01]  /*4d00*/  @P0 IMAD.MOV.U32 R5, RZ, RZ, R7 ;  /* 0x000000ffff050224 */ /* 0x000fe200078e0007 */
[----:B------:R-:W-:-:S05]  /*4d10*/  LOP3.LUT R16, R0, 0x80000000, RZ, 0x3c, !PT ;  /* 0x8000000000107812 */ /* 0x000fca00078e3cff */
        /* <DEDUP_REMOVED lines=46> */
.L_x_4060:
        /* <DEDUP_REMOVED lines=16> */
[----:B------:R-:W-:Y:S02]  /*5100*/  MOV R10, R20 ;  /* 0x00000014000a7202 */ /* 0x000fe40000000f00 */
[----:B------:R-:W-:Y:S02]  /*5110*/  MOV R11, R21 ;  /* 0x00000015000b7202 */ /* 0x000fe40000000f00 */
[----:B------:R-:W-:-:S07]  /*5120*/  MOV R0, 0x5140 ;  /* 0x0000514000007802 */ /* 0x000fce0000000f00 */
[----:B-----5:R-:W-:Y:S05]  /*5130*/  CALL.REL.NOINC `($__internal_5_$__cuda_sm20_div_rn_f64_full) ;  /* 0x0000000c00387944 */ /* 0x020fea0003c00000 */
[----:B------:R-:W-:Y:S01]  /*5140*/  IMAD.MOV.U32 R2, RZ, RZ, R4 ;  /* 0x000000ffff027224 */ /* 0x000fe200078e0004 */
[----:B------:R-:W-:-:S07]  /*5150*/  MOV R3, R5 ;  /* 0x0000000500037202 */ /* 0x000fce0000000f00 */
.L_x_4063:
[----:B------:R-:W-:Y:S05]  /*5160*/  BSYNC B1 ;  /* 0x0000000000017941 */ /* 0x000fea0003800000 */
.L_x_4062:
[----:B------:R-:W-:Y:S01]  /*5170*/  DMUL R2, R2, R20 ;  /* 0x0000001402027228 */ /* 0x000fe20000000000 */
[----:B------:R-:W-:Y:S01]  /*5180*/  MOV R8, 0xceb2dc44 ;  /* 0xceb2dc4400087802 */ /* 0x000fe20000000f00 */
[----:B------:R-:W-:Y:S01]  /*5190*/  IMAD.MOV.U32 R9, RZ, RZ, 0x3ed087ff ;  /* 0x3ed087ffff097424 */ /* 0x000fe200078e00ff */
        /* <DEDUP_REMOVED lines=26> */
.L_x_4061:
[----:B------:R-:W-:Y:S05]  /*5340*/  BSYNC B0 ;  /* 0x0000000000007941 */ /* 0x000fea0003800000 */
.L_x_4059:
[----:B------:R-:W-:Y:S01]  /*5350*/  LOP3.LUT R3, R5, 0x7fffffff, RZ, 0xc0, !PT ;  /* 0x7fffffff05037812 */ /* 0x000fe200078ec0ff */
[----:B------:R-:W-:Y:S01]  /*5360*/  UMOV UR6, 0x24dd2f1a ;  /* 0x24dd2f1a00067882 */ /* 0x000fe20000000000 */
[----:B------:R-:W-:Y:S01]  /*5370*/  MOV R2, R4 ;  /* 0x0000000400027202 */ /* 0x000fe20000000f00 */
[----:B------:R-:W-:Y:S01]  /*5380*/  UMOV UR7, 0x3fe4f922 ;  /* 0x3fe4f92200077882 */ /* 0x000fe20000000000 */
[----:B------:R-:W-:Y:S04]  /*5390*/  BSSY B0, `(.L_x_4064) ;  /* 0x0000065000007945 */ /* 0x000fe80003800000 */
        /* <DEDUP_REMOVED lines=65> */
.L_x_4065:
[----:B------:R-:W-:Y:S01]  /*57b0*/  DMUL R2, R4, R4 ;  /* 0x0000000404027228 */ /* 0x000fe20000000000 */
[----:B------:R-:W-:Y:S01]  /*57c0*/  MOV R6, 0x420afc3d ;  /* 0x420afc3d00067802 */ /* 0x000fe20000000f00 */
[----:B------:R-:W-:Y:S01]  /*57d0*/  UMOV UR6, 0xe2f5e964 ;  /* 0xe2f5e96400067882 */ /* 0x000fe20000000000 */
[----:B------:R-:W-:Y:S01]  /*57e0*/  MOV R7, 0x3f14359f ;  /* 0x3f14359f00077802 */ /* 0x000fe20000000f00 */
        /* <DEDUP_REMOVED lines=31> */
.L_x_4066:
[----:B------:R-:W-:Y:S05]  /*59e0*/  BSYNC B0 ;  /* 0x0000000000007941 */ /* 0x000fea0003800000 */
.L_x_4064:
[----:B------:R-:W-:Y:S01]  /*59f0*/  DADD R22, R22, 1 ;  /* 0x3ff0000016167429 */ /* 0x000fe20000000000 */
[----:B------:R-:W-:Y:S01]  /*5a00*/  ULDC.64 UR6, c[0x0][0x478] ;  /* 0x00011e0000067ab9 */ /* 0x000fe20000000a00 */
[----:B------:R-:W-:Y:S04]  /*5a10*/  BSSY B0, `(.L_x_4067) ;  /* 0x0000011000007945 */ /* 0x000fe80003800000 */
[----:B------:R-:W0:Y:S04]  /*5a20*/  MUFU.RCP64H R7, R23 ;  /* 0x0000001700077308 */ /* 0x000e280000001800 */
[----:B------:R-:W-:-:S05]  /*5a30*/  VIADD R6, R23, 0x300402 ;  /* 0x0030040217067836 */ /* 0x000fca0000000000 */
[----:B------:R-:W-:Y:S01]  /*5a40*/  FSETP.GEU.AND P0, PT, |R6|, 5.8789094863358348022e-39, PT ;  /* 0x004004020600780b */ /* 0x000fe20003f0e200 */
[----:B0-----:R-:W-:-:S08]  /*5a50*/  DFMA R2, -R22, R6, 1 ;  /* 0x3ff000001602742b */ /* 0x001fd00000000106 */
[----:B------:R-:W-:-:S08]  /*5a60*/  DFMA R2, R2, R2, R2 ;  /* 0x000000020202722b */ /* 0x000fd00000000002 */
[----:B------:R-:W-:Y:S01]  /*5a70*/  DFMA R8, R6, R2, R6 ;  /* 0x000000020608722b */ /* 0x000fe20000000006 */
[----:B------:R-:W-:Y:S01]  /*5a80*/  IADD3 R2, P1, R31, UR6, RZ ;  /* 0x000000061f027c10 */ /* 0x000fe2000ff3e0ff */
[----:B------:R-:W-:-:S03]  /*5a90*/  DFMA R6, -R4, R4, 1 ;  /* 0x3ff000000406742b */ /* 0x000fc60000000104 */
[----:B------:R-:W-:-:S03]  /*5aa0*/  IADD3.X R3, RZ, UR7, RZ, P1, !PT ;  /* 0x00000007ff037c10 */ /* 0x000fc60008ffe4ff */
[----:B------:R-:W-:-:S08]  /*5ab0*/  DFMA R10, -R22, R8, 1 ;  /* 0x3ff00000160a742b */ /* 0x000fd00000000108 */
[----:B------:R-:W-:Y:S01]  /*5ac0*/  DFMA R8, R8, R10, R8 ;  /* 0x0000000a0808722b */ /* 0x000fe20000000008 */
[----:B------:R-:W-:Y:S10]  /*5ad0*/  @P0 BRA `(.L_x_4068) ;  /* 0x0000000000100947 */ /* 0x000ff40003800000 */
[----:B------:R-:W-:Y:S02]  /*5ae0*/  LOP3.LUT R14, R23, 0x7fffffff, RZ, 0xc0, !PT ;  /* 0x7fffffff170e7812 */ /* 0x000fe400078ec0ff */
[----:B------:R-:W-:Y:S02]  /*5af0*/  MOV R10, 0x5b20 ;  /* 0x00005b20000a7802 */ /* 0x000fe40000000f00 */
[----:B------:R-:W-:-:S07]  /*5b00*/  IADD3 R14, R14, -0x100000, RZ ;  /* 0xfff000000e0e7810 */ /* 0x000fce0007ffe0ff */
[----:B-----5:R-:W-:Y:S05]  /*5b10*/  CALL.REL.NOINC `($__internal_4_$__cuda_sm20_dblrcp_rn_slowpath_v3) ;  /* 0x0000000000187944 */ /* 0x020fea0003c00000 */
.L_x_4068:
[----:B------:R-:W-:Y:S05]  /*5b20*/  BSYNC B0 ;  /* 0x0000000000007941 */ /* 0x000fea0003800000 */
.L_x_4067:
[----:B------:R-:W-:-:S08]  /*5b30*/  DMUL R8, R26, R8 ;  /* 0x000000081a087228 */ /* 0x000fd00000000000 */
[----:B------:R-:W-:-:S08]  /*5b40*/  DFMA R6, R6, R8, R4 ;  /* 0x000000080606722b */ /* 0x000fd00000000004 */
[----:B-----5:R-:W-:-:S07]  /*5b50*/  DMUL R6, R24, R6 ;  /* 0x0000000618067228 */ /* 0x020fce0000000000 */
[----:B------:R-:W-:Y:S01]  /*5b60*/  STG.E.64 desc[UR4][R2.64], R6 ;  /* 0x0000000602007986 */ /* 0x000fe2000c101b04 */
[----:B------:R-:W-:Y:S05]  /*5b70*/  EXIT ;  /* 0x000000000000794d */ /* 0x000fea0003800000 */
        .weak           $__internal_4_$__cuda_sm20_dblrcp_rn_slowpath_v3
        .type           $__internal_4_$__cuda_sm20_dblrcp_rn_slowpath_v3,@function
        .size           $__internal_4_$__cuda_sm20_dblrcp_rn_slowpath_v3,($__internal_5_$__cuda_sm20_div_rn_f64_full - $__internal_4_$__cuda_sm20_dblrcp_rn_slowpath_v3)
$__internal_4_$__cuda_sm20_dblrcp_rn_slowpath_v3:
[----:B------:R-:W-:Y:S01]  /*5b80*/  IMAD.MOV.U32 R8, RZ, RZ, R22 ;  /* 0x000000ffff087224 */ /* 0x000fe200078e0016 */
[----:B------:R-:W-:Y:S01]  /*5b90*/  MOV R9, R23 ;  /* 0x0000001700097202 */ /* 0x000fe20000000f00 */
[----:B------:R-:W-:Y:S05]  /*5ba0*/  BSSY B2, `(.L_x_4069) ;  /* 0x0000023000027945 */ /* 0x000fea0003800000 */
[----:B------:R-:W-:-:S14]  /*5bb0*/  DSETP.GTU.AND P0, PT, |R8|, +INF , PT ;  /* 0x7ff000000800742a */ /* 0x000fdc0003f0c200 */
[----:B------:R-:W-:Y:S05]  /*5bc0*/  @P0 BRA `(.L_x_4070) ;  /* 0x0000000000780947 */ /* 0x000fea0003800000 */
[----:B------:R-:W-:-:S04]  /*5bd0*/  LOP3.LUT R15, R23, 0x7fffffff, RZ, 0xc0, !PT ;  /* 0x7fffffff170f7812 */ /* 0x000fc800078ec0ff */
[----:B------:R-:W-:-:S04]  /*5be0*/  IADD3 R11, R15, -0x1, RZ ;  /* 0xffffffff0f0b7810 */ /* 0x000fc80007ffe0ff */
[----:B------:R-:W-:-:S13]  /*5bf0*/  ISETP.GE.U32.AND P0, PT, R11, 0x7fefffff, PT ;  /* 0x7fefffff0b00780c */ /* 0x000fda0003f06070 */
[----:B------:R-:W-:Y:S01]  /*5c00*/  @P0 LOP3.LUT R13, R9, 0x7ff00000, RZ, 0x3c, !PT ;  /* 0x7ff00000090d0812 */ /* 0x000fe200078e3cff */
[----:B------:R-:W-:Y:S01]  /*5c10*/  @P0 IMAD.MOV.U32 R12, RZ, RZ, RZ ;  /* 0x000000ffff0c0224 */ /* 0x000fe200078e00ff */
[----:B------:R-:W-:Y:S06]  /*5c20*/  @P0 BRA `(.L_x_4071) ;  /* 0x0000000000680947 */ /* 0x000fec0003800000 */
[----:B------:R-:W-:-:S13]  /*5c30*/  ISETP.GE.U32.AND P0, PT, R15, 0x1000001, PT ;  /* 0x010000010f00780c */ /* 0x000fda0003f06070 */
[----:B------:R-:W-:Y:S05]  /*5c40*/  @!P0 BRA `(.L_x_4072) ;  /* 0x0000000000348947 */ /* 0x000fea0003800000 */
[----:B------:R-:W-:Y:S02]  /*5c50*/  IADD3 R13, R9, -0x3fe00000, RZ ;  /* 0xc0200000090d7810 */ /* 0x000fe40007ffe0ff */
[----:B------:R-:W-:Y:S02]  /*5c60*/  MOV R12, R8 ;  /* 0x00000008000c7202 */ /* 0x000fe40000000f00 */
        /* <DEDUP_REMOVED lines=11> */
.L_x_4072:
        /* <DEDUP_REMOVED lines=9> */
.L_x_4070:
[----:B------:R-:W-:Y:S01]  /*5db0*/  LOP3.LUT R13, R9, 0x80000, RZ, 0xfc, !PT ;  /* 0x00080000090d7812 */ /* 0x000fe200078efcff */
[----:B------:R-:W-:-:S07]  /*5dc0*/  IMAD.MOV.U32 R12, RZ, RZ, R8 ;  /* 0x000000ffff0c7224 */ /* 0x000fce00078e0008 */
.L_x_4071:
[----:B------:R-:W-:Y:S05]  /*5dd0*/  BSYNC B2 ;  /* 0x0000000000027941 */ /* 0x000fea0003800000 */
.L_x_4069:
[----:B------:R-:W-:Y:S01]  /*5de0*/  IMAD.MOV.U32 R11, RZ, RZ, 0x0 ;  /* 0x00000000ff0b7424 */ /* 0x000fe200078e00ff */
[----:B------:R-:W-:Y:S02]  /*5df0*/  MOV R8, R12 ;  /* 0x0000000c00087202 */ /* 0x000fe40000000f00 */
[----:B------:R-:W-:Y:S01]  /*5e00*/  MOV R9, R13 ;  /* 0x0000000d00097202 */ /* 0x000fe20000000f00 */
[----:B------:R-:W-:Y:S06]  /*5e10*/  RET.REL.NODEC R10 `(_ZN2at6native18elementwise_kernelILi128ELi2EZNS0_22gpu_kernel_impl_nocastIZZZNS0_61_GLOBAL__N__b29612f4_23_ActivationMishKernel_cu_f5210f67_354820mish_backward_kernelERNS_14TensorIteratorEENKUlvE_clEvENKUlvE_clEvEUlddE_EEvRNS_18TensorIteratorBaseERKT_EUliE_EEviT1_) ;  /* 0xffffffa00a787950 */ /* 0x000fec0003c3ffff */
        .weak           $__internal_5_$__cuda_sm20_div_rn_f64_full
        .type           $__internal_5_$__cuda_sm20_div_rn_f64_full,@function
        .size           $__internal_5_$__cuda_sm20_div_rn_f64_full,(.L_x_8558 - $__internal_5_$__cuda_sm20_div_rn_f64_full)
$__internal_5_$__cuda_sm20_div_rn_f64_full:
[C---:B------:R-:W-:Y:S01]  /*5e20*/  FSETP.GEU.AND P0, PT, |R9|.reuse, 1.469367938527859385e-39, PT ;  /* 0x001000000900780b */ /* 0x040fe20003f0e200 */
[----:B------:R-:W-:Y:S01]  /*5e30*/  BSSY B3, `(.L_x_4073) ;  /* 0x0000057000037945 */ /* 0x000fe20003800000 */
[----:B------:R-:W-:Y:S02]  /*5e40*/  LOP3.LUT R6, R9, 0x800fffff, RZ, 0xc0, !PT ;  /* 0x800fffff09067812 */ /* 0x000fe400078ec0ff */
[----:B------:R-:W-:Y:S02]  /*5e50*/  FSETP.GEU.AND P2, PT, |R11|, 1.469367938527859385e-39, PT ;  /* 0x001000000b00780b */ /* 0x000fe40003f4e200 */
[----:B------:R-:W-:Y:S02]  /*5e60*/  LOP3.LUT R7, R6, 0x3ff00000, RZ, 0xfc, !PT ;  /* 0x3ff0000006077812 */ /* 0x000fe400078efcff */
[----:B------:R-:W-:Y:S02]  /*5e70*/  MOV R6, R8 ;  /* 0x0000000800067202 */ /* 0x000fe40000000f00 */
[----:B------:R-:W-:-:S02]  /*5e80*/  MOV R12, 0x1 ;  /* 0x00000001000c7802 */ /* 0x000fc40000000f00 */
[----:B------:R-:W-:Y:S01]  /*5e90*/  LOP3.LUT R2, R11, 0x7ff00000, RZ, 0xc0, !PT ;  /* 0x7ff000000b027812 */ /* 0x000fe200078ec0ff */
[----:B------:R-:W-:Y:S01]  /*5ea0*/  @!P0 DMUL R6, R8, 8.98846567431157953865e+307 ;  /* 0x7fe0000008068828 */ /* 0x000fe20000000000 */
[----:B------:R-:W-:-:S03]  /*5eb0*/  LOP3.LUT R5, R9, 0x7ff00000, RZ, 0xc0, !PT ;  /* 0x7ff0000009057812 */ /* 0x000fc600078ec0ff */
[----:B------:R-:W-:Y:S02]  /*5ec0*/  @!P2 LOP3.LUT R3, R9, 0x7ff00000, RZ, 0xc0, !PT ;  /* 0x7ff000000903a812 */ /* 0x000fe400078ec0ff */
[----:B------:R-:W0:Y:S01]  /*5ed0*/  MUFU.RCP64H R13, R7 ;  /* 0x00000007000d7308 */ /* 0x000e220000001800 */
[C---:B------:R-:W-:Y:S02]  /*5ee0*/  ISETP.GE.U32.AND P1, PT, R2.reuse, R5, PT ;  /* 0x000000050200720c */ /* 0x040fe40003f26070 */
[----:B------:R-:W-:Y:S01]  /*5ef0*/  @!P2 ISETP.GE.U32.AND P3, PT, R2, R3, PT ;  /* 0x000000030200a20c */ /* 0x000fe20003f66070 */
[----:B------:R-:W-:-:S05]  /*5f00*/  IMAD.MOV.U32 R3, RZ, RZ, 0x1ca00000 ;  /* 0x1ca00000ff037424 */ /* 0x000fca00078e00ff */
[----:B------:R-:W-:-:S04]  /*5f10*/  @!P2 SEL R17, R3, 0x63400000, !P3 ;  /* 0x634000000311a807 */ /* 0x000fc80005800000 */
[----:B------:R-:W-:Y:S01]  /*5f20*/  @!P2 LOP3.LUT R18, R17, 0x80000000, R11, 0xf8, !PT ;  /* 0x800000001112a812 */ /* 0x000fe200078ef80b */
[----:B0-----:R-:W-:-:S03]  /*5f30*/  DFMA R14, R12, -R6, 1 ;  /* 0x3ff000000c0e742b */ /* 0x001fc60000000806 */
[----:B------:R-:W-:Y:S02]  /*5f40*/  @!P2 LOP3.LUT R19, R18, 0x100000, RZ, 0xfc, !PT ;  /* 0x001000001213a812 */ /* 0x000fe400078efcff */
[----:B------:R-:W-:-:S03]  /*5f50*/  @!P2 MOV R18, RZ ;  /* 0x000000ff0012a202 */ /* 0x000fc60000000f00 */
[----:B------:R-:W-:-:S08]  /*5f60*/  DFMA R14, R14, R14, R14 ;  /* 0x0000000e0e0e722b */ /* 0x000fd0000000000e */
[----:B------:R-:W-:Y:S01]  /*5f70*/  DFMA R14, R12, R14, R12 ;  /* 0x0000000e0c0e722b */ /* 0x000fe2000000000c */
[----:B------:R-:W-:Y:S02]  /*5f80*/  SEL R13, R3, 0x63400000, !P1 ;  /* 0x63400000030d7807 */ /* 0x000fe40004800000 */
[----:B------:R-:W-:Y:S02]  /*5f90*/  MOV R12, R10 ;  /* 0x0000000a000c7202 */ /* 0x000fe40000000f00 */
[----:B------:R-:W-:-:S03]  /*5fa0*/  LOP3.LUT R13, R13, 0x800fffff, R11, 0xf8, !PT ;  /* 0x800fffff0d0d7812 */ /* 0x000fc600078ef80b */
[----:B------:R-:W-:-:S03]  /*5fb0*/  DFMA R16, R14, -R6, 1 ;  /* 0x3ff000000e10742b */ /* 0x000fc60000000806 */
[----:B------:R-:W-:Y:S01]  /*5fc0*/  @!P2 DFMA R12, R12, 2, -R18 ;  /* 0x400000000c0ca82b */ /* 0x000fe20000000812 */
[----:B------:R-:W-:Y:S01]  /*5fd0*/  IMAD.MOV.U32 R18, RZ, RZ, R2 ;  /* 0x000000ffff127224 */ /* 0x000fe200078e0002 */
[----:B------:R-:W-:-:S03]  /*5fe0*/  MOV R19, R5 ;  /* 0x0000000500137202 */ /* 0x000fc60000000f00 */
[----:B------:R-:W-:Y:S01]  /*5ff0*/  DFMA R16, R14, R16, R14 ;  /* 0x000000100e10722b */ /* 0x000fe2000000000e */
[----:B------:R-:W-:-:S04]  /*6000*/  @!P0 LOP3.LUT R19, R7, 0x7ff00000, RZ, 0xc0, !PT ;  /* 0x7ff0000007138812 */ /* 0x000fc800078ec0ff */
[----:B------:R-:W-:Y:S01]  /*6010*/  @!P2 LOP3.LUT R18, R13, 0x7ff00000, RZ, 0xc0, !PT ;  /* 0x7ff000000d12a812 */ /* 0x000fe200078ec0ff */
[----:B------:R-:W-:Y:S02]  /*6020*/  VIADD R29, R19, 0xffffffff ;  /* 0xffffffff131d7836 */ /* 0x000fe40000000000 */
[----:B------:R-:W-:Y:S01]  /*6030*/  DMUL R14, R16, R12 ;  /* 0x0000000c100e7228 */ /* 0x000fe20000000000 */
[----:B------:R-:W-:-:S04]  /*6040*/  IADD3 R28, R18, -0x1, RZ ;  /* 0xffffffff121c7810 */ /* 0x000fc80007ffe0ff */
[----:B------:R-:W-:-:S03]  /*6050*/  ISETP.GT.U32.AND P0, PT, R28, 0x7feffffe, PT ;  /* 0x7feffffe1c00780c */ /* 0x000fc60003f04070 */
[----:B------:R-:W-:Y:S01]  /*6060*/  DFMA R4, R14, -R6, R12 ;  /* 0x800000060e04722b */ /* 0x000fe2000000000c */
[----:B------:R-:W-:-:S07]  /*6070*/  ISETP.GT.U32.OR P0, PT, R29, 0x7feffffe, P0 ;  /* 0x7feffffe1d00780c */ /* 0x000fce0000704470 */
[----:B------:R-:W-:-:S06]  /*6080*/  DFMA R4, R16, R4, R14 ;  /* 0x000000041004722b */ /* 0x000fcc000000000e */
[----:B------:R-:W-:Y:S05]  /*6090*/  @P0 BRA `(.L_x_4074) ;  /* 0x00000000006c0947 */ /* 0x000fea0003800000 */
[----:B------:R-:W-:-:S04]  /*60a0*/  LOP3.LUT R11, R9, 0x7ff00000, RZ, 0xc0, !PT ;  /* 0x7ff00000090b7812 */ /* 0x000fc800078ec0ff */
[CC--:B------:R-:W-:Y:S02]  /*60b0*/  VIADDMNMX R10, R2.reuse, -R11.reuse, 0xb9600000, !PT ;  /* 0xb9600000020a7446 */ /* 0x0c0fe4000780090b */
[----:B------:R-:W-:Y:S02]  /*60c0*/  ISETP.GE.U32.AND P0, PT, R2, R11, PT ;  /* 0x0000000b0200720c */ /* 0x000fe40003f06070 */
[----:B------:R-:W-:Y:S02]  /*60d0*/  VIMNMX R10, R10, 0x46a00000, PT ;  /* 0x46a000000a0a7848 */ /* 0x000fe40003fe0100 */
[----:B------:R-:W-:-:S04]  /*60e0*/  SEL R3, R3, 0x63400000, !P0 ;  /* 0x6340000003037807 */ /* 0x000fc80004000000 */
[----:B------:R-:W-:Y:S01]  /*60f0*/  IADD3 R14, -R3, R10, RZ ;  /* 0x0000000a030e7210 */ /* 0x000fe20007ffe1ff */
[----:B------:R-:W-:-:S03]  /*6100*/  IMAD.MOV.U32 R10, RZ, RZ, RZ ;  /* 0x000000ffff0a7224 */ /* 0x000fc600078e00ff */
[----:B------:R-:W-:-:S06]  /*6110*/  IADD3 R11, R14, 0x7fe00000, RZ ;  /* 0x7fe000000e0b7810 */ /* 0x000fcc0007ffe0ff */
[----:B------:R-:W-:-:S10]  /*6120*/  DMUL R2, R4, R10 ;  /* 0x0000000a04027228 */ /* 0x000fd40000000000 */
[----:B------:R-:W-:-:S13]  /*6130*/  FSETP.GTU.AND P0, PT, |R3|, 1.469367938527859385e-39, PT ;  /* 0x001000000300780b */ /* 0x000fda0003f0c200 */
[----:B------:R-:W-:Y:S05]  /*6140*/  @P0 BRA `(.L_x_4075) ;  /* 0x0000000000940947 */ /* 0x000fea0003800000 */
[----:B------:R-:W-:Y:S01]  /*6150*/  DFMA R6, R4, -R6, R12 ;  /* 0x800000060406722b */ /* 0x000fe2000000000c */
[----:B------:R-:W-:-:S09]  /*6160*/  MOV R10, RZ ;  /* 0x000000ff000a7202 */ /* 0x000fd20000000f00 */
[C---:B------:R-:W-:Y:S02]  /*6170*/  FSETP.NEU.AND P0, PT, R7.reuse, RZ, PT ;  /* 0x000000ff0700720b */ /* 0x040fe40003f0d000 */
[----:B------:R-:W-:-:S04]  /*6180*/  LOP3.LUT R9, R7, 0x80000000, R9, 0x48, !PT ;  /* 0x8000000007097812 */ /* 0x000fc800078e4809 */
[----:B------:R-:W-:-:S07]  /*6190*/  LOP3.LUT R11, R9, R11, RZ, 0xfc, !PT ;  /* 0x0000000b090b7212 */ /* 0x000fce00078efcff */
[----:B------:R-:W-:Y:S05]  /*61a0*/  @!P0 BRA `(.L_x_4075) ;  /* 0x00000000007c8947 */ /* 0x000fea0003800000 */
[----:B------:R-:W-:Y:S01]  /*61b0*/  IADD3 R7, -R14, RZ, RZ ;  /* 0x000000ff0e077210 */ /* 0x000fe20007ffe1ff */
[----:B------:R-:W-:-:S06]  /*61c0*/  IMAD.MOV.U32 R6, RZ, RZ, RZ ;  /* 0x000000ffff067224 */ /* 0x000fcc00078e00ff */
[----:B------:R-:W-:Y:S02]  /*61d0*/  DFMA R6, R2, -R6, R4 ;  /* 0x800000060206722b */ /* 0x000fe40000000004 */
[----:B------:R-:W-:-:S04]  /*61e0*/  DMUL.RP R4, R4, R10 ;  /* 0x0000000a04047228 */ /* 0x000fc80000008000 */
[----:B------:R-:W-:-:S04]  /*61f0*/  IADD3 R6, -R14, -0x43300000, RZ ;  /* 0xbcd000000e067810 */ /* 0x000fc80007ffe1ff */
[----:B------:R-:W-:Y:S02]  /*6200*/  FSETP.NEU.AND P0, PT, |R7|, R6, PT ;  /* 0x000000060700720b */ /* 0x000fe40003f0d200 */
[----:B------:R-:W-:Y:S02]  /*6210*/  LOP3.LUT R9, R5, R9, RZ, 0x3c, !PT ;  /* 0x0000000905097212 */ /* 0x000fe400078e3cff */
[----:B------:R-:W-:Y:S02]  /*6220*/  FSEL R2, R4, R2, !P0 ;  /* 0x0000000204027208 */ /* 0x000fe40004000000 */
[----:B------:R-:W-:Y:S01]  /*6230*/  FSEL R3, R9, R3, !P0 ;  /* 0x0000000309037208 */ /* 0x000fe20004000000 */
[----:B------:R-:W-:Y:S06]  /*6240*/  BRA `(.L_x_4075) ;  /* 0x0000000000547947 */ /* 0x000fec0003800000 */
.L_x_4074:
[----:B------:R-:W-:-:S14]  /*6250*/  DSETP.NAN.AND P0, PT, R10, R10, PT ;  /* 0x0000000a0a00722a */ /* 0x000fdc0003f08000 */
[----:B------:R-:W-:Y:S05]  /*6260*/  @P0 BRA `(.L_x_4076) ;  /* 0x0000000000440947 */ /* 0x000fea0003800000 */
[----:B------:R-:W-:-:S14]  /*6270*/  DSETP.NAN.AND P0, PT, R8, R8, PT ;  /* 0x000000080800722a */ /* 0x000fdc0003f08000 */
[----:B------:R-:W-:Y:S05]  /*6280*/  @P0 BRA `(.L_x_4077) ;  /* 0x0000000000300947 */ /* 0x000fea0003800000 */
[----:B------:R-:W-:Y:S02]  /*6290*/  ISETP.NE.AND P0, PT, R18, R19, PT ;  /* 0x000000131200720c */ /* 0x000fe40003f05270 */
[----:B------:R-:W-:Y:S02]  /*62a0*/  MOV R2, 0x0 ;  /* 0x0000000000027802 */ /* 0x000fe40000000f00 */
[----:B------:R-:W-:-:S09]  /*62b0*/  MOV R3, 0xfff80000 ;  /* 0xfff8000000037802 */ /* 0x000fd20000000f00 */
[----:B------:R-:W-:Y:S05]  /*62c0*/  @!P0 BRA `(.L_x_4075) ;  /* 0x0000000000348947 */ /* 0x000fea0003800000 */
[----:B------:R-:W-:Y:S02]  /*62d0*/  ISETP.NE.AND P0, PT, R18, 0x7ff00000, PT ;  /* 0x7ff000001200780c */ /* 0x000fe40003f05270 */
[----:B------:R-:W-:Y:S02]  /*62e0*/  LOP3.LUT R3, R11, 0x80000000, R9, 0x48, !PT ;  /* 0x800000000b037812 */ /* 0x000fe400078e4809 */
[----:B------:R-:W-:-:S13]  /*62f0*/  ISETP.EQ.OR P0, PT, R19, RZ, !P0 ;  /* 0x000000ff1300720c */ /* 0x000fda0004702670 */
[----:B------:R-:W-:Y:S01]  /*6300*/  @P0 LOP3.LUT R4, R3, 0x7ff00000, RZ, 0xfc, !PT ;  /* 0x7ff0000003040812 */ /* 0x000fe200078efcff */
[----:B------:R-:W-:Y:S01]  /*6310*/  @!P0 IMAD.MOV.U32 R2, RZ, RZ, RZ ;  /* 0x000000ffff028224 */ /* 0x000fe200078e00ff */
[----:B------:R-:W-:Y:S02]  /*6320*/  @P0 MOV R2, RZ ;  /* 0x000000ff00020202 */ /* 0x000fe40000000f00 */
[----:B------:R-:W-:Y:S01]  /*6330*/  @P0 MOV R3, R4 ;  /* 0x0000000400030202 */ /* 0x000fe20000000f00 */
[----:B------:R-:W-:Y:S06]  /*6340*/  BRA `(.L_x_4075) ;  /* 0x0000000000147947 */ /* 0x000fec0003800000 */
.L_x_4077:
[----:B------:R-:W-:Y:S01]  /*6350*/  LOP3.LUT R3, R9, 0x80000, RZ, 0xfc, !PT ;  /* 0x0008000009037812 */ /* 0x000fe200078efcff */
[----:B------:R-:W-:Y:S01]  /*6360*/  IMAD.MOV.U32 R2, RZ, RZ, R8 ;  /* 0x000000ffff027224 */ /* 0x000fe200078e0008 */
[----:B------:R-:W-:Y:S06]  /*6370*/  BRA `(.L_x_4075) ;  /* 0x0000000000087947 */ /* 0x000fec0003800000 */
.L_x_4076:
[----:B------:R-:W-:Y:S02]  /*6380*/  LOP3.LUT R3, R11, 0x80000, RZ, 0xfc, !PT ;  /* 0x000800000b037812 */ /* 0x000fe400078efcff */
[----:B------:R-:W-:-:S07]  /*6390*/  MOV R2, R10 ;  /* 0x0000000a00027202 */ /* 0x000fce0000000f00 */
.L_x_4075:
[----:B------:R-:W-:Y:S05]  /*63a0*/  BSYNC B3 ;  /* 0x0000000000037941 */ /* 0x000fea0003800000 */
.L_x_4073:
[----:B------:R-:W-:Y:S01]  /*63b0*/  IMAD.MOV.U32 R5, RZ, RZ, R3 ;  /* 0x000000ffff057224 */ /* 0x000fe200078e0003 */
[----:B------:R-:W-:Y:S01]  /*63c0*/  HFMA2.MMA R3, -RZ, RZ, 0, 0 ;  /* 0x00000000ff037435 */ /* 0x000fe200000001ff */
[----:B------:R-:W-:Y:S02]  /*63d0*/  MOV R4, R2 ;  /* 0x0000000200047202 */ /* 0x000fe40000000f00 */
[----:B------:R-:W-:-:S04]  /*63e0*/  MOV R2, R0 ;  /* 0x0000000000027202 */ /* 0x000fc80000000f00 */
[----:B------:R-:W-:Y:S05]  /*63f0*/  RET.REL.NODEC R2 `(_ZN2at6native18elementwise_kernelILi128ELi2EZNS0_22gpu_kernel_impl_nocastIZZZNS0_61_GLOBAL__N__b29612f4_23_ActivationMishKernel_cu_f5210f67_354820mish_backward_kernelERNS_14TensorIteratorEENKUlvE_clEvENKUlvE_clEvEUlddE_EEvRNS_18TensorIteratorBaseERKT_EUliE_EEviT1_) ;  /* 0xffffff9c02007950 */ /* 0x000fea0003c3ffff */
.L_x_4078:
        /* <DEDUP_REMOVED lines=16> */
.L_x_8558:


//--------------------- .text._ZN2at6native27unrolled_elementwise_kernelIZZZNS0_61_GLOBAL__N__b29612f4_23_ActivationMishKernel_cu_f5210f67_354820mish_backward_kernelERNS_14TensorIteratorEENKUlvE_clEvENKUlvE_clEvEUlddE_St5arrayIPcLm3EELi4E23TrivialOffsetCalculatorILi2EjESB_ILi1EjENS0_6memory15LoadWithoutCastENSE_16StoreWithoutCastEEEviT_T0_T2_T3_T4_T5_ --------------------------
	.section	.text._ZN2at6native27unrolled_elementwise_kernelIZZZNS0_61_GLOBAL__N__b29612f4_23_ActivationMishKernel_cu_f5210f67_354820mish_backward_kernelERNS_14TensorIteratorEENKUlvE_clEvENKUlvE_clEvEUlddE_St5arrayIPcLm3EELi4E23TrivialOffsetCalculatorILi2EjESB_ILi1EjENS0_6memory15LoadWithoutCastENSE_16StoreWithoutCastEEEviT_T0_T2_T3_T4_T5_,"ax",@progbits
	.align	128
        .global         _ZN2at6native27unrolled_elementwise_kernelIZZZNS0_61_GLOBAL__N__b29612f4_23_ActivationMishKernel_cu_f5210f67_354820mish_backward_kernelERNS_14TensorIteratorEENKUlvE_clEvENKUlvE_clEvEUlddE_St5arrayIPcLm3EELi4E23TrivialOffsetCalculatorILi2EjESB_ILi1EjENS0_6memory15LoadWithoutCastENSE_16StoreWithoutCastEEEviT_T0_T2_T3_T4_T5_
        .type           _ZN2at6native27unrolled_elementwise_kernelIZZZNS0_61_GLOBAL__N__b29612f4_23_ActivationMishKernel_cu_f5210f67_354820mish_backward_kernelERNS_14TensorIteratorEENKUlvE_clEvENKUlvE_clEvEUlddE_St5arrayIPcLm3EELi4E23TrivialOffsetCalculatorILi2EjESB_ILi1EjENS0_6memory15LoadWithoutCastENSE_16StoreWithoutCastEEEviT_T0_T2_T3_T4_T5_,@function
        .size           _ZN2at6native27unrolled_elementwise_kernelIZZZNS0_61_GLOBAL__N__b29612f4_23_ActivationMishKernel_cu_f5210f67_354820mish_backward_kernelERNS_14TensorIteratorEENKUlvE_clEvENKUlvE_clEvEUlddE_St5arrayIPcLm3EELi4E23TrivialOffsetCalculatorILi2EjESB_ILi1EjENS0_6memory15LoadWithoutCastENSE_16StoreWithoutCastEEEviT_T0_T2_T3_T4_T5_,(.L_x_8560 - _ZN2at6native27unrolled_elementwise_kernelIZZZNS0_61_GLOBAL__N__b29612f4_23_ActivationMishKernel_cu_f5210f67_354820mish_backward_kernelERNS_14TensorIteratorEENKUlvE_clEvENKUlvE_clEvEUlddE_St5arrayIPcLm3EELi4E23TrivialOffsetCalculatorILi2EjESB_ILi1EjENS0_6memory15LoadWithoutCastENSE_16StoreWithoutCastEEEviT_T0_T2_T3_T4_T5_)
        .other          _ZN2at6native27unrolled_elementwise_kernelIZZZNS0_61_GLOBAL__N__b29612f4_23_ActivationMishKernel_cu_f5210f67_354820mish_backward_kernelERNS_14TensorIteratorEENKUlvE_clEvENKUlvE_clEvEUlddE_St5arrayIPcLm3EELi4E23TrivialOffsetCalculatorILi2EjESB_ILi1EjENS0_6memory15LoadWithoutCastENSE_16StoreWithoutCastEEEviT_T0_T2_T3_T4_T5_,@"STO_CUDA_ENTRY STV_DEFAULT"
_ZN2at6native27unrolled_elementwise_kernelIZZZNS0_61_GLOBAL__N__b29612f4_23_ActivationMishKernel_cu_f5210f67_354820mish_backward_kernelERNS_14TensorIteratorEENKUlvE_clEvENKUlvE_clEvEUlddE_St5arrayIPcLm3EELi4E23TrivialOffsetCalculatorILi2EjESB_ILi1EjENS0_6memory15LoadWithoutCastENSE_16StoreWithoutCastEEEviT_T0_T2_T3_T4_T5_:
.text._ZN2at6native27unrolled_elementwise_kernelIZZZNS0_61_GLOBAL__N__b29612f4_23_ActivationMishKernel_cu_f5210f67_354820mish_backward_kernelERNS_14TensorIteratorEENKUlvE_clEvENKUlvE_clEvEUlddE_St5arrayIPcLm3EELi4E23TrivialOffsetCalculatorILi2EjESB_ILi1EjENS0_6memory15LoadWithoutCastENSE_16StoreWithoutCastEEEviT_T0_T2_T3_T4_T5_:
[----:B------:R-:W-:Y:S01]  /*0000*/  LDC R1, c[0x0][0x28] ;  /* 0x00000a00ff017b82 */ /* 0x000fe20000000800 */
[----:B------:R-:W0:Y:S07]  /*0010*/  S2R R0, SR_CTAID.X ;  /* 0x0000000000007919 */ /* 0x000e2e0000002500 */
[----:B------:R-:W0:Y:S01]  /*0020*/  LDC R5, c[0x0][0x210] ;  /* 0x00008400ff057b82 */ /* 0x000e220000000800 */
[----:B------:R-:W-:Y:S01]  /*0030*/  CS2R R20, SRZ ;  /* 0x0000000000147805 */ /* 0x000fe2000001ff00 */
[----:B------:R-:W-:Y:S01]  /*0040*/  ULDC.64 UR4, c[0x0][0x208] ;  /* 0x0000820000047ab9 */ /* 0x000fe20000000a00 */
[----:B------:R-:W1:Y:S01]  /*0050*/  S2R R3, SR_TID.X ;  /* 0x0000000000037919 */ /* 0x000e620000002100 */
[----:B------:R-:W-:-:S02]  /*0060*/  CS2R R18, SRZ ;  /* 0x0000000000127805 */ /* 0x000fc4000001ff00 */
[----:B------:R-:W-:Y:S01]  /*0070*/  CS2R R16, SRZ ;  /* 0x0000000000107805 */ /* 0x000fe2000001ff00 */
[----:B0-----:R-:W-:-:S05]  /*0080*/  IMAD R2, R0, -0x200, R5 ;  /* 0xfffffe0000027824 */ /* 0x001fca00078e0205 */
[----:B-1----:R-:W-:-:S13]  /*0090*/  ISETP.GE.AND P2, PT, R3, R2, PT ;  /* 0x000000020300720c */ /* 0x002fda0003f46270 */
[----:B------:R-:W-:Y:S01]  /*00a0*/  @!P2 IMAD R35, R0, 0x200, R3 ;  /* 0x000002000023a824 */ /* 0x000fe200078e0203 */
[----:B------:R-:W0:Y:S01]  /*00b0*/  @!P2 LDC.64 R4, c[0x0][0x220] ;  /* 0x00008800ff04ab82 */ /* 0x000e220000000a00 */
[----:B------:R-:W-:-:S05]  /*00c0*/  @!P2 VIADD R3, R3, 0x80 ;  /* 0x000000800303a836 */ /* 0x000fca0000000000 */
[C---:B------:R-:W-:Y:S02]  /*00d0*/  ISETP.GE.AND P0, PT, R3.reuse, R2, PT ;  /* 0x000000020300720c */ /* 0x040fe40003f06270 */
[----:B------:R-:W1:Y:S11]  /*00e0*/  @!P2 LDC.64 R6, c[0x0][0x228] ;  /* 0x00008a00ff06ab82 */ /* 0x000e760000000a00 */
[----:B------:R-:W-:Y:S01]  /*00f0*/  @!P0 IMAD R25, R0, 0x200, R3 ;  /* 0x0000020000198824 */ /* 0x000fe200078e0203 */
[----:B------:R-:W2:Y:S01]  /*0100*/  @!P0 LDC.64 R8, c[0x0][0x220] ;  /* 0x00008800ff088b82 */ /* 0x000ea20000000a00 */
[----:B------:R-:W-:-:S05]  /*0110*/  @!P0 VIADD R3, R3, 0x80 ;  /* 0x0000008003038836 */ /* 0x000fca0000000000 */
[C---:B------:R-:W-:Y:S02]  /*0120*/  ISETP.GE.AND P3, PT, R3.reuse, R2, PT ;  /* 0x000000020300720c */ /* 0x040fe40003f66270 */
[----:B------:R-:W3:Y:S11]  /*0130*/  @!P0 LDC.64 R12, c[0x0][0x228] ;  /* 0x00008a00ff0c8b82 */ /* 0x000ef60000000a00 */
[----:B------:R-:W-:Y:S01]  /*0140*/  @!P3 LEA R29, R0, R3, 0x9 ;  /* 0x00000003001db211 */ /* 0x000fe200078e48ff */
[----:B------:R-:W-:Y:S01]  /*0150*/  @!P3 VIADD R3, R3, 0x80 ;  /* 0x000000800303b836 */ /* 0x000fe20000000000 */
[----:B------:R-:W4:Y:S01]  /*0160*/  @!P3 LDC.64 R14, c[0x0][0x220] ;  /* 0x00008800ff0ebb82 */ /* 0x000f220000000a00 */
[----:B--2---:R-:W-:-:S03]  /*0170*/  @!P0 IMAD.WIDE.U32 R10, R25, 0x8, R8 ;  /* 0x00000008190a8825 */ /* 0x004fc600078e0008 */
[----:B------:R-:W-:-:S04]  /*0180*/  ISETP.GE.AND P1, PT, R3, R2, PT ;  /* 0x000000020300720c */ /* 0x000fc80003f26270 */
[----:B------:R-:W2:Y:S01]  /*0190*/  @!P3 LDC.64 R22, c[0x0][0x228] ;  /* 0x00008a00ff16bb82 */ /* 0x000ea20000000a00 */
[----:B------:R4:W5:Y:S01]  /*01a0*/  @!P0 LDG.E.64 R20, desc[UR4][R10.64] ;  /* 0x000000040a148981 */ /* 0x000962000c1e1b00 */
[----:B0-----:R-:W-:Y:S01]  /*01b0*/  @!P2 IMAD.WIDE.U32 R4, R35, 0x8, R4 ;  /* 0x000000082304a825 */ /* 0x001fe200078e0004 */
[----:B------:R-:W-:-:S03]  /*01c0*/  CS2R R36, SRZ ;  /* 0x0000000000247805 */ /* 0x000fc6000001ff00 */
[----:B---3--:R-:W-:-:S03]  /*01d0*/  @!P0 IMAD.WIDE.U32 R24, R25, 0x8, R12 ;  /* 0x0000000819188825 */ /* 0x008fc600078e000c */
[----:B------:R-:W0:Y:S01]  /*01e0*/  @!P1 LDC.64 R30, c[0x0][0x220] ;  /* 0x00008800ff1e9b82 */ /* 0x000e220000000a00 */
[----:B------:R-:W-:Y:S02]  /*01f0*/  @!P1 IMAD R3, R0, 0x200, R3 ;  /* 0x0000020000039824 */ /* 0x000fe400078e0203 */
[----:B-1----:R-:W-:-:S04]  /*0200*/  @!P2 IMAD.WIDE.U32 R6, R35, 0x8, R6 ;  /* 0x000000082306a825 */ /* 0x002fc800078e0006 */
[C---:B----4-:R-:W-:Y:S01]  /*0210*/  @!P3 IMAD.WIDE.U32 R26, R29.reuse, 0x8, R14 ;  /* 0x000000081d1ab825 */ /* 0x050fe200078e000e */
[----:B------:R-:W1:Y:S01]  /*0220*/  @!P1 LDC.64 R32, c[0x0][0x228] ;  /* 0x00008a00ff209b82 */ /* 0x000e620000000a00 */
[----:B------:R-:W-:Y:S02]  /*0230*/  CS2R R14, SRZ ;  /* 0x00000000000e7805 */ /* 0x000fe4000001ff00 */
[----:B------:R-:W-:Y:S02]  /*0240*/  CS2R R34, SRZ ;  /* 0x0000000000227805 */ /* 0x000fe4000001ff00 */
[----:B------:R-:W-:Y:S02]  /*0250*/  CS2R R12, SRZ ;  /* 0x00000000000c7805 */ /* 0x000fe4000001ff00 */
[----:B------:R-:W-:Y:S01]  /*0260*/  CS2R R10, SRZ ;  /* 0x00000000000a7805 */ /* 0x000fe2000001ff00 */
[----:B------:R3:W5:Y:S01]  /*0270*/  @!P0 LDG.E.64 R18, desc[UR4][R24.64] ;  /* 0x0000000418128981 */ /* 0x000762000c1e1b00 */
[----:B--2---:R-:W-:-:S03]  /*0280*/  @!P3 IMAD.WIDE.U32 R28, R29, 0x8, R22 ;  /* 0x000000081d1cb825 */ /* 0x004fc600078e0016 */
[----:B------:R3:W5:Y:S04]  /*0290*/  @!P3 LDG.E.64 R16, desc[UR4][R26.64] ;  /* 0x000000041a10b981 */ /* 0x000768000c1e1b00 */
[----:B------:R3:W5:Y:S01]  /*02a0*/  @!P3 LDG.E.64 R14, desc[UR4][R28.64] ;  /* 0x000000041c0eb981 */ /* 0x000762000c1e1b00 */
[----:B0-----:R-:W-:-:S03]  /*02b0*/  @!P1 IMAD.WIDE.U32 R8, R3, 0x8, R30 ;  /* 0x0000000803089825 */ /* 0x001fc600078e001e */
[----:B------:R3:W5:Y:S04]  /*02c0*/  @!P2 LDG.E.64 R34, desc[UR4][R4.64] ;  /* 0x000000040422a981 */ /* 0x000768000c1e1b00 */
[----:B------:R3:W5:Y:S01]  /*02d0*/  @!P2 LDG.E.64 R36, desc[UR4][R6.64] ;  /* 0x000000040624a981 */ /* 0x000762000c1e1b00 */
[----:B-1----:R-:W-:-:S03]  /*02e0*/  @!P1 IMAD.WIDE.U32 R22, R3, 0x8, R32 ;  /* 0x0000000803169825 */ /* 0x002fc600078e0020 */
[----:B------:R3:W5:Y:S04]  /*02f0*/  @!P1 LDG.E.64 R12, desc[UR4][R8.64] ;  /* 0x00000004080c9981 */ /* 0x000768000c1e1b00 */
[----:B------:R3:W5:Y:S01]  /*0300*/  @!P1 LDG.E.64 R10, desc[UR4][R22.64] ;  /* 0x00000004160a9981 */ /* 0x000762000c1e1b00 */
[----:B------:R-:W-:Y:S04]  /*0310*/  BSSY B1, `(.L_x_4079) ;  /* 0x000016c000017945 */ /* 0x000fe80003800000 */
[----:B------:R-:W-:Y:S05]  /*0320*/  @P2 BRA `(.L_x_4080) ;  /* 0x0000001400a82947 */ /* 0x000fea0003800000 */
[----:B------:R-:W-:Y:S01]  /*0330*/  HFMA2.MMA R47, -RZ, RZ, 1.9912109375, 0.00128841400146484375 ;  /* 0x3ff71547ff2f7435 */ /* 0x000fe200000001ff */
[----:B------:R-:W-:Y:S01]  /*0340*/  IMAD.MOV.U32 R46, RZ, RZ, 0x652b82fe ;  /* 0x652b82feff2e7424 */ /* 0x000fe200078e00ff */
[----:B------:R-:W-:Y:S01]  /*0350*/  MOV R43, 0x3c7abc9e ;  /* 0x3c7abc9e002b7802 */ /* 0x000fe20000000f00 */
[----:B------:R-:W-:Y:S01]  /*0360*/  IMAD.MOV.U32 R44, RZ, RZ, -0x105c611 ;  /* 0xfefa39efff2c7424 */ /* 0x000fe200078e00ff */
[----:B------:R-:W-:Y:S01]  /*0370*/  MOV R41, 0x3e928af3 ;  /* 0x3e928af300297802 */ /* 0x000fe20000000f00 */
[----:B------:R-:W-:Y:S01]  /*0380*/  IMAD.MOV.U32 R45, RZ, RZ, 0x3fe62e42 ;  /* 0x3fe62e42ff2d7424 */ /* 0x000fe200078e00ff */
[----:B---3--:R-:W-:Y:S01]  /*0390*/  MOV R29, 0x3efa0199 ;  /* 0x3efa0199001d7802 */ /* 0x008fe20000000f00 */
[----:B------:R-:W-:Y:S01]  /*03a0*/  IMAD.MOV.U32 R42, RZ, RZ, 0x3b39803f ;  /* 0x3b39803fff2a7424 */ /* 0x000fe200078e00ff */
[----:B-----5:R-:W-:Y:S01]  /*03b0*/  DFMA R48, -R36, R46, 6.75539944105574400000e+15 ;  /* 0x433800002430742b */ /* 0x020fe2000000012e */
[----:B------:R-:W-:Y:S01]  /*03c0*/  IMAD.MOV.U32 R32, RZ, RZ, 0x69ce2bdf ;  /* 0x69ce2bdfff207424 */ /* 0x000fe200078e00ff */
[----:B------:R-:W-:Y:S01]  /*03d0*/  MOV R25, 0x3f56c16c ;  /* 0x3f56c16c00197802 */ /* 0x000fe20000000f00 */
[----:B------:R-:W-:Y:S01]  /*03e0*/  IMAD.MOV.U32 R33, RZ, RZ, 0x3e5ade15 ;  /* 0x3e5ade15ff217424 */ /* 0x000fe200078e00ff */
[----:B------:R-:W-:Y:S01]  /*03f0*/  MOV R9, 0x3fa55555 ;  /* 0x3fa5555500097802 */ /* 0x000fe20000000f00 */
[----:B------:R-:W-:Y:S01]  /*0400*/  IMAD.MOV.U32 R40, RZ, RZ, -0x35dec16 ;  /* 0xfca213eaff287424 */ /* 0x000fe200078e00ff */
[----:B------:R-:W-:Y:S01]  /*0410*/  BSSY B0, `(.L_x_4081) ;  /* 0x000002e000007945 */ /* 0x000fe20003800000 */
[----:B------:R-:W-:Y:S01]  /*0420*/  IMAD.MOV.U32 R30, RZ, RZ, 0x62401315 ;  /* 0x62401315ff1e7424 */ /* 0x000fe200078e00ff */
[----:B------:R-:W-:Y:S01]  /*0430*/  DADD R38, R48, -6.75539944105574400000e+15 ;  /* 0xc338000030267429 */ /* 0x000fe20000000000 */
[----:B------:R-:W-:-:S02]  /*0440*/  IMAD.MOV.U32 R31, RZ, RZ, 0x3ec71dee ;  /* 0x3ec71deeff1f7424 */ /* 0x000fc400078e00ff */
[----:B------:R-:W-:Y:S02]  /*0450*/  IMAD.MOV.U32 R28, RZ, RZ, 0x7c89eb71 ;  /* 0x7c89eb71ff1c7424 */ /* 0x000fe400078e00ff */
[----:B------:R-:W-:Y:S02]  /*0460*/  IMAD.MOV.U32 R26, RZ, RZ, 0x14761f65 ;  /* 0x14761f65ff1a7424 */ /* 0x000fe400078e00ff */
[----:B------:R-:W-:Y:S01]  /*0470*/  IMAD.MOV.U32 R27, RZ, RZ, 0x3f2a01a0 ;  /* 0x3f2a01a0ff1b7424 */ /* 0x000fe200078e00ff */
[----:B------:R-:W-:Y:S01]  /*0480*/  DFMA R4, R38, -R44, -R36 ;  /* 0x8000002c2604722b */ /* 0x000fe20000000824 */
[----:B------:R-:W-:Y:S02]  /*0490*/  IMAD.MOV.U32 R24, RZ, RZ, 0x1852b7af ;  /* 0x1852b7afff187424 */ /* 0x000fe400078e00ff */
[----:B------:R-:W-:Y:S02]  /*04a0*/  IMAD.MOV.U32 R22, RZ, RZ, 0x11122322 ;  /* 0x11122322ff167424 */ /* 0x000fe400078e00ff */
[----:B------:R-:W-:-:S02]  /*04b0*/  IMAD.MOV.U32 R23, RZ, RZ, 0x3f811111 ;  /* 0x3f811111ff177424 */ /* 0x000fc400078e00ff */
[----:B------:R-:W-:Y:S01]  /*04c0*/  IMAD.MOV.U32 R8, RZ, RZ, 0x555502a1 ;  /* 0x555502a1ff087424 */ /* 0x000fe200078e00ff */
[----:B------:R-:W-:Y:S01]  /*04d0*/  DFMA R38, R38, -R42, R4 ;  /* 0x8000002a2626722b */ /* 0x000fe20000000004 */
[----:B------:R-:W-:Y:S02]  /*04e0*/  IMAD.MOV.U32 R6, RZ, RZ, 0x55555511 ;  /* 0x55555511ff067424 */ /* 0x000fe400078e00ff */
[----:B------:R-:W-:-:S05]  /*04f0*/  IMAD.MOV.U32 R7, RZ, RZ, 0x3fc55555 ;  /* 0x3fc55555ff077424 */ /* 0x000fca00078e00ff */
[----:B------:R-:W-:-:S08]  /*0500*/  DFMA R4, R38, R32, R40 ;  /* 0x000000202604722b */ /* 0x000fd00000000028 */
[----:B------:R-:W-:-:S08]  /*0510*/  DFMA R4, R38, R4, R30 ;  /* 0x000000042604722b */ /* 0x000fd0000000001e */
[----:B------:R-:W-:-:S08]  /*0520*/  DFMA R4, R38, R4, R28 ;  /* 0x000000042604722b */ /* 0x000fd0000000001c */
[----:B------:R-:W-:-:S08]  /*0530*/  DFMA R4, R38, R4, R26 ;  /* 0x000000042604722b */ /* 0x000fd0000000001a */
[----:B------:R-:W-:-:S08]  /*0540*/  DFMA R4, R38, R4, R24 ;  /* 0x000000042604722b */ /* 0x000fd00000000018 */
[----:B------:R-:W-:-:S08]  /*0550*/  DFMA R4, R38, R4, R22 ;  /* 0x000000042604722b */ /* 0x000fd00000000016 */
[----:B------:R-:W-:-:S08]  /*0560*/  DFMA R4, R38, R4, R8 ;  /* 0x000000042604722b */ /* 0x000fd00000000008 */
[----:B------:R-:W-:Y:S01]  /*0570*/  DFMA R50, R38, R4, R6 ;  /* 0x000000042632722b */ /* 0x000fe20000000006 */
[----:B------:R-:W-:Y:S01]  /*0580*/  IMAD.MOV.U32 R4, RZ, RZ, 0xb ;  /* 0x0000000bff047424 */ /* 0x000fe200078e00ff */
[----:B------:R-:W-:-:S06]  /*0590*/  MOV R5, 0x3fe00000 ;  /* 0x3fe0000000057802 */ /* 0x000fcc0000000f00 */
        /* <DEDUP_REMOVED lines=15> */
[----:B------:R-:W-:-:S04]  /*0690*/  @!P1 SHF.R.S32.HI R3, RZ, 0x1, R0 ;  /* 0x00000001ff039819 */ /* 0x000fc80000011400 */
[----:B------:R-:W-:Y:S01]  /*06a0*/  @!P1 IADD3 R48, R48, -R3, RZ ;  /* 0x8000000330309210 */ /* 0x000fe20007ffe0ff */
[----:B------:R-:W-:-:S03]  /*06b0*/  @!P1 IMAD R51, R3, 0x100000, R51 ;  /* 0x0010000003339824 */ /* 0x000fc600078e0233 */
[----:B------:R-:W-:Y:S01]  /*06c0*/  @!P1 LEA R49, R48, 0x3ff00000, 0x14 ;  /* 0x3ff0000030319811 */ /* 0x000fe200078ea0ff */
[----:B------:R-:W-:-:S06]  /*06d0*/  @!P1 IMAD.MOV.U32 R48, RZ, RZ, RZ ;  /* 0x000000ffff309224 */ /* 0x000fcc00078e00ff */
[----:B------:R-:W-:-:S11]  /*06e0*/  @!P1 DMUL R38, R50, R48 ;  /* 0x0000003032269228 */ /* 0x000fd60000000000 */
.L_x_4082:
[----:B------:R-:W-:Y:S05]  /*06f0*/  BSYNC B0 ;  /* 0x0000000000007941 */ /* 0x000fea0003800000 */
.L_x_4081:
[----:B------:R-:W-:Y:S01]  /*0700*/  DFMA R46, R36, R46, 6.75539944105574400000e+15 ;  /* 0x43380000242e742b */ /* 0x000fe2000000002e */
[----:B------:R-:W-:Y:S01]  /*0710*/  FSETP.GEU.FTZ.AND P0, PT, |R37|, 4.1917929649353027344, PT ;  /* 0x4086232b2500780b */ /* 0x000fe20003f1e200 */
[----:B------:R-:W-:Y:S06]  /*0720*/  BSSY B0, `(.L_x_4083) ;  /* 0x000001e000007945 */ /* 0x000fec0003800000 */
[----:B------:R-:W-:-:S08]  /*0730*/  DADD R48, R46, -6.75539944105574400000e+15 ;  /* 0xc33800002e307429 */ /* 0x000fd00000000000 */
[----:B------:R-:W-:-:S08]  /*0740*/  DFMA R44, R48, -R44, R36 ;  /* 0x8000002c302c722b */ /* 0x000fd00000000024 */
[----:B------:R-:W-:-:S08]  /*0750*/  DFMA R42, R48, -R42, R44 ;  /* 0x8000002a302a722b */ /* 0x000fd0000000002c */
        /* <DEDUP_REMOVED lines=11> */
[----:B------:R-:W-:Y:S01]  /*0810*/  IMAD R41, R46, 0x100000, R5 ;  /* 0x001000002e297824 */ /* 0x000fe200078e0205 */
[----:B------:R-:W-:Y:S01]  /*0820*/  MOV R40, R4 ;  /* 0x0000000400287202 */ /* 0x000fe20000000f00 */
[----:B------:R-:W-:Y:S06]  /*0830*/  @!P0 BRA `(.L_x_4084) ;  /* 0x0000000000308947 */ /* 0x000fec0003800000 */
        /* <DEDUP_REMOVED lines=12> */
.L_x_4084:
[----:B------:R-:W-:Y:S05]  /*0900*/  BSYNC B0 ;  /* 0x0000000000007941 */ /* 0x000fea0003800000 */
.L_x_4083:
[C---:B------:R-:W-:Y:S01]  /*0910*/  FSETP.GEU.FTZ.AND P1, PT, R41.reuse, 1.7916666269302368164, PT ;  /* 0x3fe555552900780b */ /* 0x040fe20003f3e000 */
[----:B------:R-:W-:Y:S01]  /*0920*/  BSSY B2, `(.L_x_4085) ;  /* 0x000008a000027945 */ /* 0x000fe20003800000 */
[----:B------:R-:W-:-:S13]  /*0930*/  FSETP.GT.FTZ.AND P0, PT, R41, -1.6999999284744262695, PT ;  /* 0xbfd999992900780b */ /* 0x000fda0003f14000 */
[----:B------:R-:W-:Y:S05]  /*0940*/  @P0 BRA !P1, `(.L_x_4086) ;  /* 0x00000004004c0947 */ /* 0x000fea0004800000 */
[----:B------:R-:W-:-:S10]  /*0950*/  DADD R40, R40, 1 ;  /* 0x3ff0000028287429 */ /* 0x000fd40000000000 */
[----:B------:R-:W-:Y:S01]  /*0960*/  ISETP.GT.AND P0, PT, R41, 0xfffff, PT ;  /* 0x000fffff2900780c */ /* 0x000fe20003f04270 */
[--C-:B------:R-:W-:Y:S01]  /*0970*/  IMAD.MOV.U32 R5, RZ, RZ, R41.reuse ;  /* 0x000000ffff057224 */ /* 0x100fe200078e0029 */
[----:B------:R-:W-:Y:S01]  /*0980*/  MOV R4, R40 ;  /* 0x0000002800047202 */ /* 0x000fe20000000f00 */
[----:B------:R-:W-:Y:S02]  /*0990*/  IMAD.MOV.U32 R3, RZ, RZ, R41 ;  /* 0x000000ffff037224 */ /* 0x000fe400078e0029 */
[----:B------:R-:W-:-:S08]  /*09a0*/  IMAD.MOV.U32 R8, RZ, RZ, R40 ;  /* 0x000000ffff087224 */ /* 0x000fd000078e0028 */
[----:B------:R-:W-:-:S10]  /*09b0*/  @!P0 DMUL R4, R4, 1.80143985094819840000e+16 ;  /* 0x4350000004048828 */ /* 0x000fd40000000000 */
[----:B------:R-:W-:Y:S02]  /*09c0*/  @!P0 IMAD.MOV.U32 R3, RZ, RZ, R5 ;  /* 0x000000ffff038224 */ /* 0x000fe400078e0005 */
[----:B------:R-:W-:-:S03]  /*09d0*/  @!P0 IMAD.MOV.U32 R8, RZ, RZ, R4 ;  /* 0x000000ffff088224 */ /* 0x000fc600078e0004 */
[----:B------:R-:W-:-:S04]  /*09e0*/  IADD3 R0, R3, -0x1, RZ ;  /* 0xffffffff03007810 */ /* 0x000fc80007ffe0ff */
        /* <DEDUP_REMOVED lines=12> */
[----:B------:R-:W-:Y:S01]  /*0ab0*/  MOV R27, 0x3ed0ee25 ;  /* 0x3ed0ee25001b7802 */ /* 0x000fe20000000f00 */
[----:B------:R-:W-:Y:S01]  /*0ac0*/  IMAD.MOV.U32 R26, RZ, RZ, -0x748574fc ;  /* 0x8b7a8b04ff1a7424 */ /* 0x000fe200078e00ff */
[----:B------:R-:W-:Y:S01]  /*0ad0*/  LOP3.LUT R5, R4, 0x3ff00000, RZ, 0xfc, !PT ;  /* 0x3ff0000004057812 */ /* 0x000fe200078efcff */
[----:B------:R-:W-:Y:S01]  /*0ae0*/  IMAD.MOV.U32 R4, RZ, RZ, R8 ;  /* 0x000000ffff047224 */ /* 0x000fe200078e0008 */
[----:B------:R-:W-:Y:S01]  /*0af0*/  UMOV UR6, 0x3ae80f1e ;  /* 0x3ae80f1e00067882 */ /* 0x000fe20000000000 */
[----:B------:R-:W-:Y:S01]  /*0b00*/  UMOV UR7, 0x3eb1380b ;  /* 0x3eb1380b00077882 */ /* 0x000fe20000000000 */
[----:B------:R-:W-:Y:S01]  /*0b10*/  ISETP.GE.AND P0, PT, R5, 0x3ff6a09f, PT ;  /* 0x3ff6a09f0500780c */ /* 0x000fe20003f06270 */
[----:B------:R-:W-:Y:S01]  /*0b20*/  IMAD.MOV.U32 R31, RZ, RZ, 0x43300000 ;  /* 0x43300000ff1f7424 */ /* 0x000fe200078e00ff */
[----:B------:R-:W-:Y:S01]  /*0b30*/  LEA.HI R0, R3, R0, RZ, 0xc ;  /* 0x0000000003007211 */ /* 0x000fe200078f60ff */
[----:B------:R-:W-:Y:S01]  /*0b40*/  UMOV UR8, 0x80000000 ;  /* 0x8000000000087882 */ /* 0x000fe20000000000 */
[----:B------:R-:W-:-:S09]  /*0b50*/  UMOV UR9, 0x43300000 ;  /* 0x4330000000097882 */ /* 0x000fd20000000000 */
[----:B------:R-:W-:Y:S01]  /*0b60*/  @P0 IADD3 R7, R5, -0x100000, RZ ;  /* 0xfff0000005070810 */ /* 0x000fe20007ffe0ff */
[----:B------:R-:W-:-:S04]  /*0b70*/  @P0 VIADD R0, R0, 0x1 ;  /* 0x0000000100000836 */ /* 0x000fc80000000000 */
        /* <DEDUP_REMOVED lines=15> */
[----:B------:R-:W-:-:S05]  /*0c70*/  DADD R28, R28, R28 ;  /* 0x000000001c1c7229 */ /* 0x000fca000000001c */
[----:B------:R-:W-:Y:S01]  /*0c80*/  DFMA R24, R22, R24, UR6 ;  /* 0x0000000616187e2b */ /* 0x000fe20008000018 */
[----:B------:R-:W-:Y:S01]  /*0c90*/  UMOV UR6, 0xa9ab0956 ;  /* 0xa9ab095600067882 */ /* 0x000fe20000000000 */
[----:B------:R-:W-:Y:S01]  /*0ca0*/  UMOV UR7, 0x3f1745cb ;  /* 0x3f1745cb00077882 */ /* 0x000fe20000000000 */
[----:B------:R-:W-:-:S05]  /*0cb0*/  DFMA R28, R4, -R8, R28 ;  /* 0x80000008041c722b */ /* 0x000fca000000001c */
[----:B------:R-:W-:Y:S01]  /*0cc0*/  DFMA R24, R22, R24, UR6 ;  /* 0x0000000616187e2b */ /* 0x000fe20008000018 */
[----:B------:R-:W-:Y:S01]  /*0cd0*/  UMOV UR6, 0x2d1b5154 ;  /* 0x2d1b515400067882 */ /* 0x000fe20000000000 */
[----:B------:R-:W-:Y:S01]  /*0ce0*/  UMOV UR7, 0x3f3c71c7 ;  /* 0x3f3c71c700077882 */ /* 0x000fe20000000000 */
[----:B------:R-:W-:-:S05]  /*0cf0*/  DMUL R28, R6, R28 ;  /* 0x0000001c061c7228 */ /* 0x000fca0000000000 */
[----:B------:R-:W-:Y:S01]  /*0d00*/  DFMA R24, R22, R24, UR6 ;  /* 0x0000000616187e2b */ /* 0x000fe20008000018 */
[----:B------:R-:W-:Y:S01]  /*0d10*/  UMOV UR6, 0x923be72d ;  /* 0x923be72d00067882 */ /* 0x000fe20000000000 */
[----:B------:R-:W-:-:S06]  /*0d20*/  UMOV UR7, 0x3f624924 ;  /* 0x3f62492400077882 */ /* 0x000fcc0000000000 */
[----:B------:R-:W-:Y:S01]  /*0d30*/  DFMA R26, R22, R24, UR6 ;  /* 0x00000006161a7e2b */ /* 0x000fe20008000018 */
[----:B------:R-:W-:Y:S01]  /*0d40*/  UMOV UR6, 0x9999a3c4 ;  /* 0x9999a3c400067882 */ /* 0x000fe20000000000 */
[----:B------:R-:W-:Y:S01]  /*0d50*/  UMOV UR7, 0x3f899999 ;  /* 0x3f89999900077882 */ /* 0x000fe20000000000 */
[----:B------:R-:W-:Y:S01]  /*0d60*/  DADD R24, R30, -UR8 ;  /* 0x800000081e187e29 */ /* 0x000fe20008000000 */
[----:B------:R-:W-:Y:S01]  /*0d70*/  UMOV UR8, 0xfefa39ef ;  /* 0xfefa39ef00087882 */ /* 0x000fe20000000000 */
[----:B------:R-:W-:-:S03]  /*0d80*/  UMOV UR9, 0x3fe62e42 ;  /* 0x3fe62e4200097882 */ /* 0x000fc60000000000 */
[----:B------:R-:W-:Y:S01]  /*0d90*/  DFMA R26, R22, R26, UR6 ;  /* 0x00000006161a7e2b */ /* 0x000fe2000800001a */
[----:B------:R-:W-:Y:S01]  /*0da0*/  UMOV UR6, 0x55555554 ;  /* 0x5555555400067882 */ /* 0x000fe20000000000 */
[----:B------:R-:W-:Y:S01]  /*0db0*/  UMOV UR7, 0x3fb55555 ;  /* 0x3fb5555500077882 */ /* 0x000fe20000000000 */
[----:B------:R-:W-:-:S05]  /*0dc0*/  DFMA R40, R24, UR8, R8 ;  /* 0x0000000818287c2b */ /* 0x000fca0008000008 */
[----:B------:R-:W-:Y:S01]  /*0dd0*/  DFMA R26, R22, R26, UR6 ;  /* 0x00000006161a7e2b */ /* 0x000fe2000800001a */
[----:B------:R-:W-:Y:S01]  /*0de0*/  UMOV UR6, 0x3b39803f ;  /* 0x3b39803f00067882 */ /* 0x000fe20000000000 */
[----:B------:R-:W-:Y:S01]  /*0df0*/  UMOV UR7, 0x3c7abc9e ;  /* 0x3c7abc9e00077882 */ /* 0x000fe20000000000 */
[----:B------:R-:W-:-:S05]  /*0e00*/  DFMA R4, -R24, UR8, R40 ;  /* 0x0000000818047c2b */ /* 0x000fca0008000128 */
[----:B------:R-:W-:-:S03]  /*0e10*/  DMUL R26, R22, R26 ;  /* 0x0000001a161a7228 */ /* 0x000fc60000000000 */
[----:B------:R-:W-:-:S05]  /*0e20*/  DADD R4, -R8, R4 ;  /* 0x0000000008047229 */ /* 0x000fca0000000104 */
[----:B------:R-:W-:-:S08]  /*0e30*/  DFMA R26, R8, R26, R28 ;  /* 0x0000001a081a722b */ /* 0x000fd0000000001c */
[----:B------:R-:W-:-:S08]  /*0e40*/  DADD R4, R26, -R4 ;  /* 0x000000001a047229 */ /* 0x000fd00000000804 */
[----:B------:R-:W-:-:S08]  /*0e50*/  DFMA R4, R24, UR6, R4 ;  /* 0x0000000618047c2b */ /* 0x000fd00008000004 */
[----:B------:R-:W-:Y:S01]  /*0e60*/  DADD R40, R40, R4 ;  /* 0x0000000028287229 */ /* 0x000fe20000000004 */
[----:B------:R-:W-:Y:S10]  /*0e70*/  BRA `(.L_x_4087) ;  /* 0x0000000000d07947 */ /* 0x000ff40003800000 */
.L_x_4086:
        /* <DEDUP_REMOVED lines=16> */
[----:B------:R-:W-:Y:S01]  /*0f80*/  MOV R26, R40 ;  /* 0x00000028001a7202 */ /* 0x000fe20000000f00 */
[----:B------:R-:W-:Y:S01]  /*0f90*/  IMAD.MOV.U32 R27, RZ, RZ, R41 ;  /* 0x000000ffff1b7224 */ /* 0x000fe200078e0029 */
[----:B------:R-:W-:-:S07]  /*0fa0*/  MOV R0, 0xfc0 ;  /* 0x00000fc000007802 */ /* 0x000fce0000000f00 */
[----:B------:R-:W-:Y:S05]  /*0fb0*/  CALL.REL.NOINC `($__internal_7_$__cuda_sm20_div_rn_f64_full) ;  /* 0x0000005000ec7944 */ /* 0x000fea0003c00000 */
[----:B------:R-:W-:Y:S02]  /*0fc0*/  IMAD.MOV.U32 R4, RZ, RZ, R8 ;  /* 0x000000ffff047224 */ /* 0x000fe400078e0008 */
[----:B------:R-:W-:-:S07]  /*0fd0*/  IMAD.MOV.U32 R5, RZ, RZ, R9 ;  /* 0x000000ffff057224 */ /* 0x000fce00078e0009 */
.L_x_4089:
[----:B------:R-:W-:Y:S05]  /*0fe0*/  BSYNC B3 ;  /* 0x0000000000037941 */ /* 0x000fea0003800000 */
.L_x_4088:
        /* <DEDUP_REMOVED lines=29> */
.L_x_4087:
[----:B------:R-:W-:Y:S05]  /*11c0*/  BSYNC B2 ;  /* 0x0000000000027941 */ /* 0x000fea0003800000 */
.L_x_4085:
        /* <DEDUP_REMOVED lines=10> */
[----:B------:R-:W-:Y:S01]  /*1270*/  IMAD.MOV.U32 R22, RZ, RZ, -0x7649667 ;  /* 0xf89b6999ff167424 */ /* 0x000fe200078e00ff */
[----:B------:R-:W-:Y:S02]  /*1280*/  MOV R23, 0x3e928a27 ;  /* 0x3e928a2700177802 */ /* 0x000fe40000000f00 */
        /* <DEDUP_REMOVED lines=58> */
.L_x_4091:
[----:B------:R-:W-:Y:S01]  /*1630*/  DMUL R4, R40, R40 ;  /* 0x0000002828047228 */ /* 0x000fe20000000000 */
[----:B------:R-:W-:Y:S01]  /*1640*/  MOV R6, 0x420afc3d ;  /* 0x420afc3d00067802 */ /* 0x000fe20000000f00 */
[----:B------:R-:W-:Y:S01]  /*1650*/  IMAD.MOV.U32 R7, RZ, RZ, 0x3f14359f ;  /* 0x3f14359fff077424 */ /* 0x000fe200078e00ff */
        /* <DEDUP_REMOVED lines=32> */
.L_x_4092:
[----:B------:R-:W-:Y:S05]  /*1860*/  BSYNC B0 ;  /* 0x0000000000007941 */ /* 0x000fea0003800000 */
.L_x_4090:
        /* <DEDUP_REMOVED lines=14> */
[----:B------:R-:W-:Y:S02]  /*1950*/  MOV R5, R39 ;  /* 0x0000002700057202 */ /* 0x000fe40000000f00 */
[----:B------:R-:W-:Y:S01]  /*1960*/  MOV R0, 0x1990 ;  /* 0x0000199000007802 */ /* 0x000fe20000000f00 */
[----:B------:R-:W-:-:S07]  /*1970*/  VIADD R8, R8, 0xfff00000 ;  /* 0xfff0000008087836 */ /* 0x000fce0000000000 */
[----:B------:R-:W-:Y:S05]  /*1980*/  CALL.REL.NOINC `($__internal_6_$__cuda_sm20_dblrcp_rn_slowpath_v3) ;  /* 0x0000004400dc7944 */ /* 0x000fea0003c00000 */
.L_x_4094:
[----:B------:R-:W-:Y:S05]  /*1990*/  BSYNC B0 ;  /* 0x0000000000007941 */ /* 0x000fea0003800000 */
.L_x_4093:
[----:B------:R-:W-:-:S08]  /*19a0*/  DMUL R6, R6, R36 ;  /* 0x0000002406067228 */ /* 0x000fd00000000000 */
[----:B------:R-:W-:-:S08]  /*19b0*/  DFMA R6, R22, R6, R40 ;  /* 0x000000061606722b */ /* 0x000fd00000000028 */
[----:B------:R-:W-:-:S11]  /*19c0*/  DMUL R34, R6, R34 ;  /* 0x0000002206227228 */ /* 0x000fd60000000000 */
.L_x_4080:
[----:B------:R-:W-:Y:S05]  /*19d0*/  BSYNC B1 ;  /* 0x0000000000017941 */ /* 0x000fea0003800000 */
.L_x_4079:
[----:B------:R-:W0:Y:S01]  /*19e0*/  S2R R3, SR_TID.X ;  /* 0x0000000000037919 */ /* 0x000e220000002100 */
[----:B------:R-:W-:Y:S01]  /*19f0*/  BSSY B1, `(.L_x_4095) ;  /* 0x000016e000017945 */ /* 0x000fe20003800000 */
[----:B0-----:R-:W-:-:S05]  /*1a00*/  VIADD R3, R3, 0x80 ;  /* 0x0000008003037836 */ /* 0x001fca0000000000 */
[----:B------:R-:W-:-:S13]  /*1a10*/  ISETP.GE.AND P0, PT, R3, R2, PT ;  /* 0x000000020300720c */ /* 0x000fda0003f06270 */
[----:B------:R-:W-:Y:S05]  /*1a20*/  @P0 BRA `(.L_x_4096) ;  /* 0x0000001400a80947 */ /* 0x000fea0003800000 */
[----:B---3--:R-:W-:Y:S01]  /*1a30*/  IMAD.MOV.U32 R4, RZ, RZ, 0x652b82fe ;  /* 0x652b82feff047424 */ /* 0x008fe200078e00ff */
[----:B------:R-:W-:Y:S01]  /*1a40*/  MOV R5, 0x3ff71547 ;  /* 0x3ff7154700057802 */ /* 0x000fe20000000f00 */
[----:B------:R-:W-:Y:S01]  /*1a50*/  IMAD.MOV.U32 R26, RZ, RZ, -0x105c611 ;  /* 0xfefa39efff1a7424 */ /* 0x000fe200078e00ff */
[----:B------:R-:W-:Y:S01]  /*1a60*/  MOV R29, 0x3c7abc9e ;  /* 0x3c7abc9e001d7802 */ /* 0x000fe20000000f00 */
[----:B------:R-:W-:Y:S01]  /*1a70*/  IMAD.MOV.U32 R27, RZ, RZ, 0x3fe62e42 ;  /* 0x3fe62e42ff1b7424 */ /* 0x000fe200078e00ff */
[----:B------:R-:W-:Y:S01]  /*1a80*/  BSSY B0, `(.L_x_4097) ;  /* 0x0000049000007945 */ /* 0x000fe20003800000 */
[----:B------:R-:W-:Y:S01]  /*1a90*/  IMAD.MOV.U32 R28, RZ, RZ, 0x3b39803f ;  /* 0x3b39803fff1c7424 */ /* 0x000fe200078e00ff */
[CC--:B-----5:R-:W-:Y:S01]  /*1aa0*/  DFMA R6, -R18.reuse, R4.reuse, 6.75539944105574400000e+15 ;  /* 0x433800001206742b */ /* 0x0e0fe20000000104 */
[----:B------:R-:W-:Y:S01]  /*1ab0*/  IMAD.MOV.U32 R30, RZ, RZ, 0x69ce2bdf ;  /* 0x69ce2bdfff1e7424 */ /* 0x000fe200078e00ff */
[----:B------:R-:W-:Y:S01]  /*1ac0*/  DFMA R4, R18, R4, 6.75539944105574400000e+15 ;  /* 0x433800001204742b */ /* 0x000fe20000000004 */
[----:B------:R-:W-:Y:S01]  /*1ad0*/  IMAD.MOV.U32 R31, RZ, RZ, 0x3e5ade15 ;  /* 0x3e5ade15ff1f7424 */ /* 0x000fe200078e00ff */
[----:B------:R-:W-:-:S04]  /*1ae0*/  FSETP.GEU.FTZ.AND P2, PT, |R19|, 4.1917929649353027344, PT ;  /* 0x4086232b1300780b */ /* 0x000fc80003f5e200 */
        /* <DEDUP_REMOVED lines=49> */
[----:B------:R-:W-:Y:S01]  /*1e00*/  IMAD R39, R4, 0x100000, R27 ;  /* 0x0010000004277824 */ /* 0x000fe200078e021b */
[----:B------:R-:W-:Y:S01]  /*1e10*/  MOV R38, R26 ;  /* 0x0000001a00267202 */ /* 0x000fe20000000f00 */
        /* <DEDUP_REMOVED lines=10> */
[----:B------:R-:W-:Y:S02]  /*1ec0*/  @!P1 IMAD.IADD R6, R6, 0x1, -R7 ;  /* 0x0000000106069824 */ /* 0x000fe400078e0a07 */
[----:B------:R-:W-:-:S03]  /*1ed0*/  @!P1 IMAD R7, R7, 0x100000, R25 ;  /* 0x0010000007079824 */ /* 0x000fc600078e0219 */
[----:B------:R-:W-:Y:S01]  /*1ee0*/  @!P1 LEA R9, R6, 0x3ff00000, 0x14 ;  /* 0x3ff0000006099811 */ /* 0x000fe200078ea0ff */
[----:B------:R-:W-:-:S06]  /*1ef0*/  @!P1 IMAD.MOV.U32 R6, RZ, RZ, R24 ;  /* 0x000000ffff069224 */ /* 0x000fcc00078e0018 */
[----:B------:R-:W-:-:S11]  /*1f00*/  @!P1 DMUL R36, R6, R8 ;  /* 0x0000000806249228 */ /* 0x000fd60000000000 */
.L_x_4098:
[----:B------:R-:W-:Y:S05]  /*1f10*/  BSYNC B0 ;  /* 0x0000000000007941 */ /* 0x000fea0003800000 */
.L_x_4097:
        /* <DEDUP_REMOVED lines=15> */
.L_x_4100:
[----:B------:R-:W-:Y:S05]  /*2010*/  BSYNC B0 ;  /* 0x0000000000007941 */ /* 0x000fea0003800000 */
.L_x_4099:
[C---:B------:R-:W-:Y:S01]  /*2020*/  FSETP.GEU.FTZ.AND P1, PT, R39.reuse, 1.7916666269302368164, PT ;  /* 0x3fe555552700780b */ /* 0x040fe20003f3e000 */
[----:B------:R-:W-:Y:S01]  /*2030*/  BSSY B2, `(.L_x_4101) ;  /* 0x0000089000027945 */ /* 0x000fe20003800000 */
[----:B------:R-:W-:-:S13]  /*2040*/  FSETP.GT.FTZ.AND P0, PT, R39, -1.6999999284744262695, PT ;  /* 0xbfd999992700780b */ /* 0x000fda0003f14000 */
[----:B------:R-:W-:Y:S05]  /*2050*/  @P0 BRA !P1, `(.L_x_4102) ;  /* 0x0000000400480947 */ /* 0x000fea0004800000 */
[----:B------:R-:W-:-:S10]  /*2060*/  DADD R38, R38, 1 ;  /* 0x3ff0000026267429 */ /* 0x000fd40000000000 */
[----:B------:R-:W-:Y:S01]  /*2070*/  ISETP.GT.AND P0, PT, R39, 0xfffff, PT ;  /* 0x000fffff2700780c */ /* 0x000fe20003f04270 */
[----:B------:R-:W-:Y:S01]  /*2080*/  IMAD.MOV.U32 R4, RZ, RZ, R38 ;  /* 0x000000ffff047224 */ /* 0x000fe200078e0026 */
[----:B------:R-:W-:Y:S01]  /*2090*/  MOV R22, R38 ;  /* 0x0000002600167202 */ /* 0x000fe20000000f00 */
[--C-:B------:R-:W-:Y:S02]  /*20a0*/  IMAD.MOV.U32 R5, RZ, RZ, R39.reuse ;  /* 0x000000ffff057224 */ /* 0x100fe400078e0027 */
[----:B------:R-:W-:-:S08]  /*20b0*/  IMAD.MOV.U32 R3, RZ, RZ, R39 ;  /* 0x000000ffff037224 */ /* 0x000fd000078e0027 */
[----:B------:R-:W-:-:S10]  /*20c0*/  @!P0 DMUL R4, R4, 1.80143985094819840000e+16 ;  /* 0x4350000004048828 */ /* 0x000fd40000000000 */
[----:B------:R-:W-:Y:S01]  /*20d0*/  @!P0 MOV R3, R5 ;  /* 0x0000000500038202 */ /* 0x000fe20000000f00 */
[----:B------:R-:W-:-:S04]  /*20e0*/  @!P0 IMAD.MOV.U32 R22, RZ, RZ, R4 ;  /* 0x000000ffff168224 */ /* 0x000fc800078e0004 */
        /* <DEDUP_REMOVED lines=13> */
[----:B------:R-:W-:Y:S01]  /*21c0*/  MOV R27, 0x3ed0ee25 ;  /* 0x3ed0ee25001b7802 */ /* 0x000fe20000000f00 */
[----:B------:R-:W-:Y:S01]  /*21d0*/  IMAD.MOV.U32 R26, RZ, RZ, -0x748574fc ;  /* 0x8b7a8b04ff1a7424 */ /* 0x000fe200078e00ff */
[----:B------:R-:W-:Y:S01]  /*21e0*/  LOP3.LUT R23, R4, 0x3ff00000, RZ, 0xfc, !PT ;  /* 0x3ff0000004177812 */ /* 0x000fe200078efcff */
[----:B------:R-:W-:Y:S01]  /*21f0*/  UMOV UR6, 0x3ae80f1e ;  /* 0x3ae80f1e00067882 */ /* 0x000fe20000000000 */
[----:B------:R-:W-:Y:S01]  /*2200*/  UMOV UR7, 0x3eb1380b ;  /* 0x3eb1380b00077882 */ /* 0x000fe20000000000 */
[----:B------:R-:W-:Y:S01]  /*2210*/  LEA.HI R0, R3, R0, RZ, 0xc ;  /* 0x0000000003007211 */ /* 0x000fe200078f60ff */
[----:B------:R-:W-:Y:S01]  /*2220*/  IMAD.MOV.U32 R29, RZ, RZ, 0x43300000 ;  /* 0x43300000ff1d7424 */ /* 0x000fe200078e00ff */
[----:B------:R-:W-:Y:S01]  /*2230*/  ISETP.GE.AND P0, PT, R23, 0x3ff6a09f, PT ;  /* 0x3ff6a09f1700780c */ /* 0x000fe20003f06270 */
[----:B------:R-:W-:Y:S01]  /*2240*/  UMOV UR8, 0x80000000 ;  /* 0x8000000000087882 */ /* 0x000fe20000000000 */
[----:B------:R-:W-:-:S11]  /*2250*/  UMOV UR9, 0x43300000 ;  /* 0x4330000000097882 */ /* 0x000fd60000000000 */
[----:B------:R-:W-:Y:S01]  /*2260*/  @P0 IADD3 R5, R23, -0x100000, RZ ;  /* 0xfff0000017050810 */ /* 0x000fe20007ffe0ff */
[----:B------:R-:W-:-:S04]  /*2270*/  @P0 VIADD R0, R0, 0x1 ;  /* 0x0000000100000836 */ /* 0x000fc80000000000 */
[----:B------:R-:W-:Y:S01]  /*2280*/  @P0 IMAD.MOV.U32 R23, RZ, RZ, R5 ;  /* 0x000000ffff170224 */ /* 0x000fe200078e0005 */
[----:B------:R-:W-:-:S05]  /*2290*/  LOP3.LUT R28, R0, 0x80000000, RZ, 0x3c, !PT ;  /* 0x80000000001c7812 */ /* 0x000fca00078e3cff */
[C---:B------:R-:W-:Y:S02]  /*22a0*/  DADD R24, R22.reuse, 1 ;  /* 0x3ff0000016187429 */ /* 0x040fe40000000000 */
[----:B------:R-:W-:Y:S02]  /*22b0*/  DADD R22, R22, -1 ;  /* 0xbff0000016167429 */ /* 0x000fe40000000000 */
[----:B------:R-:W-:Y:S01]  /*22c0*/  DADD R28, R28, -UR8 ;  /* 0x800000081c1c7e29 */ /* 0x000fe20008000000 */
[----:B------:R-:W-:Y:S01]  /*22d0*/  UMOV UR8, 0xfefa39ef ;  /* 0xfefa39ef00087882 */ /* 0x000fe20000000000 */
[----:B------:R-:W0:Y:S01]  /*22e0*/  MUFU.RCP64H R7, R25 ;  /* 0x0000001900077308 */ /* 0x000e220000001800 */
[----:B------:R-:W-:Y:S01]  /*22f0*/  UMOV UR9, 0x3fe62e42 ;  /* 0x3fe62e4200097882 */ /* 0x000fe20000000000 */
[----:B0-----:R-:W-:-:S08]  /*2300*/  DFMA R4, -R24, R6, 1 ;  /* 0x3ff000001804742b */ /* 0x001fd00000000106 */
[----:B------:R-:W-:-:S08]  /*2310*/  DFMA R4, R4, R4, R4 ;  /* 0x000000040404722b */ /* 0x000fd00000000004 */
[----:B------:R-:W-:-:S08]  /*2320*/  DFMA R6, R6, R4, R6 ;  /* 0x000000040606722b */ /* 0x000fd00000000006 */
[----:B------:R-:W-:-:S08]  /*2330*/  DMUL R4, R6, R22 ;  /* 0x0000001606047228 */ /* 0x000fd00000000000 */
[----:B------:R-:W-:-:S08]  /*2340*/  DFMA R4, R6, R22, R4 ;  /* 0x000000160604722b */ /* 0x000fd00000000004 */
[----:B------:R-:W-:Y:S02]  /*2350*/  DMUL R8, R4, R4 ;  /* 0x0000000404087228 */ /* 0x000fe40000000000 */
[----:B------:R-:W-:-:S06]  /*2360*/  DFMA R38, R28, UR8, R4 ;  /* 0x000000081c267c2b */ /* 0x000fcc0008000004 */
[----:B------:R-:W-:Y:S01]  /*2370*/  DFMA R24, R8, UR6, R26 ;  /* 0x0000000608187c2b */ /* 0x000fe2000800001a */
[----:B------:R-:W-:Y:S01]  /*2380*/  UMOV UR6, 0x9f02676f ;  /* 0x9f02676f00067882 */ /* 0x000fe20000000000 */
[----:B------:R-:W-:Y:S01]  /*2390*/  UMOV UR7, 0x3ef3b266 ;  /* 0x3ef3b26600077882 */ /* 0x000fe20000000000 */
[----:B------:R-:W-:-:S05]  /*23a0*/  DADD R26, R22, -R4 ;  /* 0x00000000161a7229 */ /* 0x000fca0000000804 */
[----:B------:R-:W-:Y:S01]  /*23b0*/  DFMA R24, R8, R24, UR6 ;  /* 0x0000000608187e2b */ /* 0x000fe20008000018 */
[----:B------:R-:W-:Y:S01]  /*23c0*/  UMOV UR6, 0xa9ab0956 ;  /* 0xa9ab095600067882 */ /* 0x000fe20000000000 */
[----:B------:R-:W-:Y:S01]  /*23d0*/  UMOV UR7, 0x3f1745cb ;  /* 0x3f1745cb00077882 */ /* 0x000fe20000000000 */
[----:B------:R-:W-:-:S05]  /*23e0*/  DADD R26, R26, R26 ;  /* 0x000000001a1a7229 */ /* 0x000fca000000001a */
[----:B------:R-:W-:Y:S01]  /*23f0*/  DFMA R24, R8, R24, UR6 ;  /* 0x0000000608187e2b */ /* 0x000fe20008000018 */
[----:B------:R-:W-:Y:S01]  /*2400*/  UMOV UR6, 0x2d1b5154 ;  /* 0x2d1b515400067882 */ /* 0x000fe20000000000 */
[----:B------:R-:W-:Y:S01]  /*2410*/  UMOV UR7, 0x3f3c71c7 ;  /* 0x3f3c71c700077882 */ /* 0x000fe20000000000 */
[----:B------:R-:W-:Y:S02]  /*2420*/  DFMA R26, R22, -R4, R26 ;  /* 0x80000004161a722b */ /* 0x000fe4000000001a */
[----:B------:R-:W-:-:S03]  /*2430*/  DFMA R22, -R28, UR8, R38 ;  /* 0x000000081c167c2b */ /* 0x000fc60008000126 */
[----:B------:R-:W-:Y:S01]  /*2440*/  DFMA R24, R8, R24, UR6 ;  /* 0x0000000608187e2b */ /* 0x000fe20008000018 */
[----:B------:R-:W-:Y:S01]  /*2450*/  UMOV UR6, 0x923be72d ;  /* 0x923be72d00067882 */ /* 0x000fe20000000000 */
[----:B------:R-:W-:Y:S01]  /*2460*/  UMOV UR7, 0x3f624924 ;  /* 0x3f62492400077882 */ /* 0x000fe20000000000 */
[----:B------:R-:W-:Y:S02]  /*2470*/  DMUL R26, R6, R26 ;  /* 0x0000001a061a7228 */ /* 0x000fe40000000000 */
        /* <DEDUP_REMOVED lines=16> */
.L_x_4102:
        /* <DEDUP_REMOVED lines=22> */
.L_x_4105:
[----:B------:R-:W-:Y:S05]  /*26e0*/  BSYNC B3 ;  /* 0x0000000000037941 */ /* 0x000fea0003800000 */
.L_x_4104:
        /* <DEDUP_REMOVED lines=29> */
.L_x_4103:
[----:B------:R-:W-:Y:S05]  /*28c0*/  BSYNC B2 ;  /* 0x0000000000027941 */ /* 0x000fea0003800000 */
.L_x_4101:
        /* <DEDUP_REMOVED lines=70> */
.L_x_4107:
        /* <DEDUP_REMOVED lines=35> */
.L_x_4108:
[----:B------:R-:W-:Y:S05]  /*2f60*/  BSYNC B0 ;  /* 0x0000000000007941 */ /* 0x000fea0003800000 */
.L_x_4106:
        /* <DEDUP_REMOVED lines=18> */
.L_x_4110:
[----:B------:R-:W-:Y:S05]  /*3090*/  BSYNC B0 ;  /* 0x0000000000007941 */ /* 0x000fea0003800000 */
.L_x_4109:
[----:B------:R-:W-:-:S08]  /*30a0*/  DMUL R6, R6, R18 ;  /* 0x0000001206067228 */ /* 0x000fd00000000000 */
[----:B------:R-:W-:-:S08]  /*30b0*/  DFMA R6, R22, R6, R38 ;  /* 0x000000061606722b */ /* 0x000fd00000000026 */
[----:B------:R-:W-:-:S11]  /*30c0*/  DMUL R20, R6, R20 ;  /* 0x0000001406147228 */ /* 0x000fd60000000000 */
.L_x_4096:
[----:B------:R-:W-:Y:S05]  /*30d0*/  BSYNC B1 ;  /* 0x0000000000017941 */ /* 0x000fea0003800000 */
.L_x_4095:
        /* <DEDUP_REMOVED lines=83> */
.L_x_4114:
[----:B------:R-:W-:Y:S05]  /*3610*/  BSYNC B0 ;  /* 0x0000000000007941 */ /* 0x000fea0003800000 */
.L_x_4113:
        /* <DEDUP_REMOVED lines=15> */
.L_x_4116:
[----:B------:R-:W-:Y:S05]  /*3710*/  BSYNC B0 ;  /* 0x0000000000007941 */ /* 0x000fea0003800000 */
.L_x_4115:
[C---:B------:R-:W-:Y:S01]  /*3720*/  FSETP.GEU.FTZ.AND P1, PT, R19.reuse, 1.7916666269302368164, PT ;  /* 0x3fe555551300780b */ /* 0x040fe20003f3e000 */
[----:B------:R-:W-:Y:S01]  /*3730*/  BSSY B2, `(.L_x_4117) ;  /* 0x000008a000027945 */ /* 0x000fe20003800000 */
[----:B------:R-:W-:-:S13]  /*3740*/  FSETP.GT.FTZ.AND P0, PT, R19, -1.6999999284744262695, PT ;  /* 0xbfd999991300780b */ /* 0x000fda0003f14000 */
[----:B------:R-:W-:Y:S05]  /*3750*/  @P0 BRA !P1, `(.L_x_4118) ;  /* 0x00000004004c0947 */ /* 0x000fea0004800000 */
[----:B------:R-:W-:-:S10]  /*3760*/  DADD R18, R18, 1 ;  /* 0x3ff0000012127429 */ /* 0x000fd40000000000 */
[----:B------:R-:W-:Y:S01]  /*3770*/  ISETP.GT.AND P0, PT, R19, 0xfffff, PT ;  /* 0x000fffff1300780c */ /* 0x000fe20003f04270 */
[----:B------:R-:W-:Y:S02]  /*3780*/  IMAD.MOV.U32 R4, RZ, RZ, R18 ;  /* 0x000000ffff047224 */ /* 0x000fe400078e0012 */
[--C-:B------:R-:W-:Y:S02]  /*3790*/  IMAD.MOV.U32 R5, RZ, RZ, R19.reuse ;  /* 0x000000ffff057224 */ /* 0x100fe400078e0013 */
[----:B------:R-:W-:-:S08]  /*37a0*/  IMAD.MOV.U32 R3, RZ, RZ, R19 ;  /* 0x000000ffff037224 */ /* 0x000fd000078e0013 */
[----:B------:R-:W-:-:S10]  /*37b0*/  @!P0 DMUL R4, R4, 1.80143985094819840000e+16 ;  /* 0x4350000004048828 */ /* 0x000fd40000000000 */
[----:B------:R-:W-:-:S05]  /*37c0*/  @!P0 MOV R3, R5 ;  /* 0x0000000500038202 */ /* 0x000fca0000000f00 */
[----:B------:R-:W-:-:S05]  /*37d0*/  VIADD R0, R3, 0xffffffff ;  /* 0xffffffff03007836 */ /* 0x000fca0000000000 */
[----:B------:R-:W-:Y:S01]  /*37e0*/  ISETP.GE.U32.AND P1, PT, R0, 0x7fefffff, PT ;  /* 0x7fefffff0000780c */ /* 0x000fe20003f26070 */
[----:B------:R-:W-:Y:S02]  /*37f0*/  IMAD.MOV.U32 R0, RZ, RZ, -0x3ff ;  /* 0xfffffc01ff007424 */ /* 0x000fe400078e00ff */
[----:B------:R-:W-:-:S10]  /*3800*/  @!P0 IMAD.MOV.U32 R0, RZ, RZ, -0x435 ;  /* 0xfffffbcbff008424 */ /* 0x000fd400078e00ff */
[----:B------:R-:W-:Y:S01]  /*3810*/  @P1 IMAD.MOV.U32 R6, RZ, RZ, 0x0 ;  /* 0x00000000ff061424 */ /* 0x000fe200078e00ff */
[----:B------:R-:W-:Y:S01]  /*3820*/  @P1 FSETP.NEU.FTZ.AND P2, PT, R5, RZ, PT ;  /* 0x000000ff0500120b */ /* 0x000fe20003f5d000 */
[----:B------:R-:W-:-:S06]  /*3830*/  @P1 IMAD.MOV.U32 R7, RZ, RZ, 0x7ff00000 ;  /* 0x7ff00000ff071424 */ /* 0x000fcc00078e00ff */
[----:B------:R-:W-:Y:S01]  /*3840*/  @P1 DFMA R6, R4, R6, +INF ;  /* 0x7ff000000406142b */ /* 0x000fe20000000006 */
[----:B------:R-:W-:Y:S01]  /*3850*/  MOV R5, R18 ;  /* 0x0000001200057202 */ /* 0x000fe20000000f00 */
[----:B------:R-:W-:-:S08]  /*3860*/  @!P0 IMAD.MOV.U32 R5, RZ, RZ, R4 ;  /* 0x000000ffff058224 */ /* 0x000fd000078e0004 */
[----:B------:R-:W-:Y:S02]  /*3870*/  @P1 FSEL R18, R6, RZ, P2 ;  /* 0x000000ff06121208 */ /* 0x000fe40001000000 */
[----:B------:R-:W-:Y:S01]  /*3880*/  @P1 FSEL R19, R7, -QNAN , P2 ;  /* 0xfff0000007131808 */ /* 0x000fe20001000000 */
[----:B------:R-:W-:Y:S06]  /*3890*/  @P1 BRA `(.L_x_4119) ;  /* 0x0000000400cc1947 */ /* 0x000fec0003800000 */
[----:B------:R-:W-:Y:S01]  /*38a0*/  LOP3.LUT R4, R3, 0x800fffff, RZ, 0xc0, !PT ;  /* 0x800fffff03047812 */ /* 0x000fe200078ec0ff */
[----:B------:R-:W-:Y:S01]  /*38b0*/  IMAD.MOV.U32 R6, RZ, RZ, RZ ;  /* 0x000000ffff067224 */ /* 0x000fe200078e00ff */
[----:B------:R-:W-:Y:S01]  /*38c0*/  MOV R18, R5 ;  /* 0x0000000500127202 */ /* 0x000fe20000000f00 */
[----:B------:R-:W-:Y:S01]  /*38d0*/  IMAD.MOV.U32 R25, RZ, RZ, 0x3ed0ee25 ;  /* 0x3ed0ee25ff197424 */ /* 0x000fe200078e00ff */
[----:B------:R-:W-:Y:S01]  /*38e0*/  LOP3.LUT R19, R4, 0x3ff00000, RZ, 0xfc, !PT ;  /* 0x3ff0000004137812 */ /* 0x000fe200078efcff */
[----:B------:R-:W-:Y:S01]  /*38f0*/  UMOV UR6, 0x3ae80f1e ;  /* 0x3ae80f1e00067882 */ /* 0x000fe20000000000 */
[----:B------:R-:W-:Y:S01]  /*3900*/  MOV R24, 0x8b7a8b04 ;  /* 0x8b7a8b0400187802 */ /* 0x000fe20000000f00 */
[----:B------:R-:W-:Y:S01]  /*3910*/  UMOV UR7, 0x3eb1380b ;  /* 0x3eb1380b00077882 */ /* 0x000fe20000000000 */
        /* <DEDUP_REMOVED lines=20> */
[----:B------:R-:W-:-:S08]  /*3a60*/  DMUL R8, R4, R4 ;  /* 0x0000000404087228 */ /* 0x000fd00000000000 */
        /* <DEDUP_REMOVED lines=34> */
.L_x_4118:
        /* <DEDUP_REMOVED lines=19> */
[----:B------:R-:W-:Y:S05]  /*3dc0*/  CALL.REL.NOINC `($__internal_7_$__cuda_sm20_div_rn_f64_full) ;  /* 0x0000002400687944 */ /* 0x000fea0003c00000 */
[----:B------:R-:W-:Y:S01]  /*3dd0*/  IMAD.MOV.U32 R4, RZ, RZ, R8 ;  /* 0x000000ffff047224 */ /* 0x000fe200078e0008 */
[----:B------:R-:W-:-:S07]  /*3de0*/  MOV R5, R9 ;  /* 0x0000000900057202 */ /* 0x000fce0000000f00 */
.L_x_4121:
[----:B------:R-:W-:Y:S05]  /*3df0*/  BSYNC B3 ;  /* 0x0000000000037941 */ /* 0x000fea0003800000 */
.L_x_4120:
        /* <DEDUP_REMOVED lines=29> */
.L_x_4119:
[----:B------:R-:W-:Y:S05]  /*3fd0*/  BSYNC B2 ;  /* 0x0000000000027941 */ /* 0x000fea0003800000 */
.L_x_4117:
        /* <DEDUP_REMOVED lines=70> */
.L_x_4123:
        /* <DEDUP_REMOVED lines=35> */
.L_x_4124:
[----:B------:R-:W-:Y:S05]  /*4670*/  BSYNC B0 ;  /* 0x0000000000007941 */ /* 0x000fea0003800000 */
.L_x_4122:
        /* <DEDUP_REMOVED lines=18> */
.L_x_4126:
[----:B------:R-:W-:Y:S05]  /*47a0*/  BSYNC B0 ;  /* 0x0000000000007941 */ /* 0x000fea0003800000 */
.L_x_4125:
[----:B------:R-:W-:-:S08]  /*47b0*/  DMUL R6, R6, R14 ;  /* 0x0000000e06067228 */ /* 0x000fd00000000000 */
[----:B------:R-:W-:-:S08]  /*47c0*/  DFMA R6, R22, R6, R18 ;  /* 0x000000061606722b */ /* 0x000fd00000000012 */
[----:B------:R-:W-:-:S11]  /*47d0*/  DMUL R16, R6, R16 ;  /* 0x0000001006107228 */ /* 0x000fd60000000000 */
.L_x_4112:
[----:B------:R-:W-:Y:S05]  /*47e0*/  BSYNC B1 ;  /* 0x0000000000017941 */ /* 0x000fea0003800000 */
.L_x_4111:
[----:B------:R-:W0:Y:S01]  /*47f0*/  S2R R3, SR_TID.X ;  /* 0x0000000000037919 */ /* 0x000e220000002100 */
[----:B------:R-:W-:Y:S01]  /*4800*/  BSSY B1, `(.L_x_4127) ;  /* 0x000016f000017945 */ /* 0x000fe20003800000 */
[----:B0-----:R-:W-:-:S05]  /*4810*/  VIADD R3, R3, 0x180 ;  /* 0x0000018003037836 */ /* 0x001fca0000000000 */
[----:B------:R-:W-:-:S13]  /*4820*/  ISETP.GE.AND P0, PT, R3, R2, PT ;  /* 0x000000020300720c */ /* 0x000fda0003f06270 */
[----:B------:R-:W-:Y:S05]  /*4830*/  @P0 BRA `(.L_x_4128) ;  /* 0x0000001400ac0947 */ /* 0x000fea0003800000 */
[----:B---3--:R-:W-:Y:S01]  /*4840*/  MOV R4, 0x652b82fe ;  /* 0x652b82fe00047802 */ /* 0x008fe20000000f00 */
[----:B------:R-:W-:Y:S01]  /*4850*/  IMAD.MOV.U32 R5, RZ, RZ, 0x3ff71547 ;  /* 0x3ff71547ff057424 */ /* 0x000fe200078e00ff */
[----:B------:R-:W-:Y:S01]  /*4860*/  MOV R24, 0x3b39803f ;  /* 0x3b39803f00187802 */ /* 0x000fe20000000f00 */
[----:B------:R-:W-:Y:S01]  /*4870*/  IMAD.MOV.U32 R22, RZ, RZ, -0x105c611 ;  /* 0xfefa39efff167424 */ /* 0x000fe200078e00ff */
[----:B------:R-:W-:Y:S01]  /*4880*/  BSSY B0, `(.L_x_4129) ;  /* 0x000004a000007945 */ /* 0x000fe20003800000 */
[----:B------:R-:W-:Y:S01]  /*4890*/  IMAD.MOV.U32 R23, RZ, RZ, 0x3fe62e42 ;  /* 0x3fe62e42ff177424 */ /* 0x000fe200078e00ff */
[----:B-----5:R-:W-:Y:S01]  /*48a0*/  FSETP.GEU.FTZ.AND P2, PT, |R11|, 4.1917929649353027344, PT ;  /* 0x4086232b0b00780b */ /* 0x020fe20003f5e200 */
        /* <DEDUP_REMOVED lines=11> */
[----:B------:R-:W-:Y:S01]  /*4960*/  MOV R22, 0xfca213ea ;  /* 0xfca213ea00167802 */ /* 0x000fe20000000f00 */
[----:B------:R-:W-:Y:S02]  /*4970*/  IMAD.MOV.U32 R23, RZ, RZ, 0x3e928af3 ;  /* 0x3e928af3ff177424 */ /* 0x000fe400078e00ff */
[----:B------:R-:W-:Y:S02]  /*4980*/  IMAD.MOV.U32 R24, RZ, RZ, 0x62401315 ;  /* 0x62401315ff187424 */ /* 0x000fe400078e00ff */
[----:B------:R-:W-:Y:S02]  /*4990*/  IMAD.MOV.U32 R25, RZ, RZ, 0x3ec71dee ;  /* 0x3ec71deeff197424 */ /* 0x000fe400078e00ff */
[----:B------:R-:W-:-:S02]  /*49a0*/  DFMA R18, R8, R26, R22 ;  /* 0x0000001a0812722b */ /* 0x000fc40000000016 */
[----:B------:R-:W-:-:S06]  /*49b0*/  DFMA R22, R14, R26, R22 ;  /* 0x0000001a0e16722b */ /* 0x000fcc0000000016 */
        /* <DEDUP_REMOVED lines=50> */
[----:B------:R-:W-:Y:S02]  /*4ce0*/  @!P1 LEA R9, R6, 0x3ff00000, 0x14 ;  /* 0x3ff0000006099811 */ /* 0x000fe400078ea0ff */
[----:B------:R-:W-:Y:S01]  /*4cf0*/  @!P1 MOV R6, R8 ;  /* 0x0000000800069202 */ /* 0x000fe20000000f00 */
[----:B------:R-:W-:-:S06]  /*4d00*/  @!P1 IMAD.MOV.U32 R8, RZ, RZ, RZ ;  /* 0x000000ffff089224 */ /* 0x000fcc00078e00ff */
[----:B------:R-:W-:-:S11]  /*4d10*/  @!P1 DMUL R18, R6, R8 ;  /* 0x0000000806129228 */ /* 0x000fd60000000000 */
.L_x_4130:
[----:B------:R-:W-:Y:S05]  /*4d20*/  BSYNC B0 ;  /* 0x0000000000007941 */ /* 0x000fea0003800000 */
.L_x_4129:
        /* <DEDUP_REMOVED lines=15> */
.L_x_4132:
[----:B------:R-:W-:Y:S05]  /*4e20*/  BSYNC B0 ;  /* 0x0000000000007941 */ /* 0x000fea0003800000 */
.L_x_4131:
[C---:B------:R-:W-:Y:S01]  /*4e30*/  FSETP.GEU.FTZ.AND P1, PT, R15.reuse, 1.7916666269302368164, PT ;  /* 0x3fe555550f00780b */ /* 0x040fe20003f3e000 */
[----:B------:R-:W-:Y:S01]  /*4e40*/  BSSY B2, `(.L_x_4133) ;  /* 0x000008a000027945 */ /* 0x000fe20003800000 */
[----:B------:R-:W-:-:S13]  /*4e50*/  FSETP.GT.FTZ.AND P0, PT, R15, -1.6999999284744262695, PT ;  /* 0xbfd999990f00780b */ /* 0x000fda0003f14000 */
[----:B------:R-:W-:Y:S05]  /*4e60*/  @P0 BRA !P1, `(.L_x_4134) ;  /* 0x00000004004c0947 */ /* 0x000fea0004800000 */
[----:B------:R-:W-:Y:S01]  /*4e70*/  DADD R14, R14, 1 ;  /* 0x3ff000000e0e7429 */ /* 0x000fe20000000000 */
[----:B------:R-:W-:-:S09]  /*4e80*/  IMAD.MOV.U32 R26, RZ, RZ, -0x3ff ;  /* 0xfffffc01ff1a7424 */ /* 0x000fd200078e00ff */
[----:B------:R-:W-:Y:S01]  /*4e90*/  ISETP.GT.AND P0, PT, R15, 0xfffff, PT ;  /* 0x000fffff0f00780c */ /* 0x000fe20003f04270 */
[----:B------:R-:W-:Y:S01]  /*4ea0*/  IMAD.MOV.U32 R4, RZ, RZ, R14 ;  /* 0x000000ffff047224 */ /* 0x000fe200078e000e */
[----:B------:R-:W-:Y:S01]  /*4eb0*/  MOV R3, R15 ;  /* 0x0000000f00037202 */ /* 0x000fe20000000f00 */
[----:B------:R-:W-:-:S10]  /*4ec0*/  IMAD.MOV.U32 R5, RZ, RZ, R15 ;  /* 0x000000ffff057224 */ /* 0x000fd400078e000f */
[----:B------:R-:W-:Y:S01]  /*4ed0*/  @!P0 DMUL R4, R4, 1.80143985094819840000e+16 ;  /* 0x4350000004048828 */ /* 0x000fe20000000000 */
[----:B------:R-:W-:-:S09]  /*4ee0*/  @!P0 MOV R26, 0xfffffbcb ;  /* 0xfffffbcb001a8802 */ /* 0x000fd20000000f00 */
[----:B------:R-:W-:-:S04]  /*4ef0*/  @!P0 IMAD.MOV.U32 R3, RZ, RZ, R5 ;  /* 0x000000ffff038224 */ /* 0x000fc800078e0005 */
[----:B------:R-:W-:-:S05]  /*4f00*/  VIADD R0, R3, 0xffffffff ;  /* 0xffffffff03007836 */ /* 0x000fca0000000000 */
[----:B------:R-:W-:Y:S01]  /*4f10*/  ISETP.GE.U32.AND P1, PT, R0, 0x7fefffff, PT ;  /* 0x7fefffff0000780c */ /* 0x000fe20003f26070 */
[----:B------:R-:W-:Y:S02]  /*4f20*/  IMAD.MOV.U32 R0, RZ, RZ, R14 ;  /* 0x000000ffff007224 */ /* 0x000fe400078e000e */
[----:B------:R-:W-:-:S10]  /*4f30*/  @!P0 IMAD.MOV.U32 R0, RZ, RZ, R4 ;  /* 0x000000ffff008224 */ /* 0x000fd400078e0004 */
        /* <DEDUP_REMOVED lines=8> */
[----:B------:R-:W-:Y:S01]  /*4fc0*/  IMAD.MOV.U32 R14, RZ, RZ, R0 ;  /* 0x000000ffff0e7224 */ /* 0x000fe200078e0000 */
[----:B------:R-:W-:Y:S01]  /*4fd0*/  MOV R8, RZ ;  /* 0x000000ff00087202 */ /* 0x000fe20000000f00 */
[----:B------:R-:W-:Y:S01]  /*4fe0*/  IMAD.MOV.U32 R24, RZ, RZ, -0x748574fc ;  /* 0x8b7a8b04ff187424 */ /* 0x000fe200078e00ff */
[----:B------:R-:W-:Y:S01]  /*4ff0*/  LOP3.LUT R15, R4, 0x3ff00000, RZ, 0xfc, !PT ;  /* 0x3ff00000040f7812 */ /* 0x000fe200078efcff */
[----:B------:R-:W-:Y:S01]  /*5000*/  IMAD.MOV.U32 R25, RZ, RZ, 0x3ed0ee25 ;  /* 0x3ed0ee25ff197424 */ /* 0x000fe200078e00ff */
[----:B------:R-:W-:Y:S01]  /*5010*/  UMOV UR6, 0x3ae80f1e ;  /* 0x3ae80f1e00067882 */ /* 0x000fe20000000000 */
[----:B------:R-:W-:Y:S01]  /*5020*/  UMOV UR7, 0x3eb1380b ;  /* 0x3eb1380b00077882 */ /* 0x000fe20000000000 */
[----:B------:R-:W-:Y:S01]  /*5030*/  ISETP.GE.AND P0, PT, R15, 0x3ff6a09f, PT ;  /* 0x3ff6a09f0f00780c */ /* 0x000fe20003f06270 */
[----:B------:R-:W-:Y:S01]  /*5040*/  UMOV UR8, 0x80000000 ;  /* 0x8000000000087882 */ /* 0x000fe20000000000 */
[----:B------:R-:W-:Y:S01]  /*5050*/  LEA.HI R26, R3, R26, RZ, 0xc ;  /* 0x0000001a031a7211 */ /* 0x000fe200078f60ff */
[----:B------:R-:W-:Y:S01]  /*5060*/  UMOV UR9, 0x43300000 ;  /* 0x4330000000097882 */ /* 0x000fe20000000000 */
[----:B------:R-:W-:-:S09]  /*5070*/  MOV R27, 0x43300000 ;  /* 0x43300000001b7802 */ /* 0x000fd20000000f00 */
        /* <DEDUP_REMOVED lines=50> */
.L_x_4134:
        /* <DEDUP_REMOVED lines=20> */
[----:B------:R-:W-:Y:S01]  /*54e0*/  MOV R4, R8 ;  /* 0x0000000800047202 */ /* 0x000fe20000000f00 */
[----:B------:R-:W-:-:S07]  /*54f0*/  IMAD.MOV.U32 R5, RZ, RZ, R9 ;  /* 0x000000ffff057224 */ /* 0x000fce00078e0009 */
.L_x_4137:
[----:B------:R-:W-:Y:S05]  /*5500*/  BSYNC B3 ;  /* 0x0000000000037941 */ /* 0x000fea0003800000 */
.L_x_4136:
        /* <DEDUP_REMOVED lines=29> */
.L_x_4135:
[----:B------:R-:W-:Y:S05]  /*56e0*/  BSYNC B2 ;  /* 0x0000000000027941 */ /* 0x000fea0003800000 */
.L_x_4133:
        /* <DEDUP_REMOVED lines=70> */
.L_x_4139:
        /* <DEDUP_REMOVED lines=35> */
.L_x_4140:
[----:B------:R-:W-:Y:S05]  /*5d80*/  BSYNC B0 ;  /* 0x0000000000007941 */ /* 0x000fea0003800000 */
.L_x_4138:
[----:B------:R-:W-:Y:S01]  /*5d90*/  DADD R22, R18, 1 ;  /* 0x3ff0000012167429 */ /* 0x000fe20000000000 */
[----:B------:R-:W-:Y:S01]  /*5da0*/  BSSY B0, `(.L_x_4141) ;  /* 0x0000011000007945 */ /* 0x000fe20003800000 */
[----:B------:R-:W-:-:S04]  /*5db0*/  DFMA R18, -R14, R14, 1 ;  /* 0x3ff000000e12742b */ /* 0x000fc8000000010e */
[----:B------:R-:W0:Y:S04]  /*5dc0*/  MUFU.RCP64H R5, R23 ;  /* 0x0000001700057308 */ /* 0x000e280000001800 */
[----:B------:R-:W-:-:S04]  /*5dd0*/  IADD3 R4, R23, 0x300402, RZ ;  /* 0x0030040217047810 */ /* 0x000fc80007ffe0ff */
[----:B------:R-:W-:Y:S02]  /*5de0*/  FSETP.GEU.AND P0, PT, |R4|, 5.8789094863358348022e-39, PT ;  /* 0x004004020400780b */ /* 0x000fe40003f0e200 */
        /* <DEDUP_REMOVED lines=11> */
[----:B------:R-:W-:Y:S05]  /*5ea0*/  CALL.REL.NOINC `($__internal_6_$__cuda_sm20_dblrcp_rn_slowpath_v3) ;  /* 0x0000000000947944 */ /* 0x000fea0003c00000 */
.L_x_4142:
[----:B------:R-:W-:Y:S05]  /*5eb0*/  BSYNC B0 ;  /* 0x0000000000007941 */ /* 0x000fea0003800000 */
.L_x_4141:
[----:B------:R-:W-:-:S08]  /*5ec0*/  DMUL R6, R6, R10 ;  /* 0x0000000a06067228 */ /* 0x000fd00000000000 */
[----:B------:R-:W-:-:S08]  /*5ed0*/  DFMA R6, R18, R6, R14 ;  /* 0x000000061206722b */ /* 0x000fd0000000000e */
[----:B------:R-:W-:-:S11]  /*5ee0*/  DMUL R6, R6, R12 ;  /* 0x0000000c06067228 */ /* 0x000fd60000000000 */
.L_x_4128:
[----:B------:R-:W-:Y:S05]  /*5ef0*/  BSYNC B1 ;  /* 0x0000000000017941 */ /* 0x000fea0003800000 */
.L_x_4127:
[----:B------:R-:W0:Y:S01]  /*5f00*/  S2R R3, SR_TID.X ;  /* 0x0000000000037919 */ /* 0x000e220000002100 */
[----:B------:R-:W-:Y:S01]  /*5f10*/  BSSY B0, `(.L_x_4143) ;  /* 0x0000016000007945 */ /* 0x000fe20003800000 */
[----:B0-----:R-:W-:Y:S02]  /*5f20*/  ISETP.GE.AND P1, PT, R3, R2, PT ;  /* 0x000000020300720c */ /* 0x001fe40003f26270 */
[----:B-----5:R-:W-:-:S11]  /*5f30*/  MOV R11, R3 ;  /* 0x00000003000b7202 */ /* 0x020fd60000000f00 */
[----:B------:R-:W0:Y:S01]  /*5f40*/  @!P1 S2R R0, SR_CTAID.X ;  /* 0x0000000000009919 */ /* 0x000e220000002500 */
[----:B---3--:R-:W1:Y:S01]  /*5f50*/  @!P1 LDC.64 R4, c[0x0][0x218] ;  /* 0x00008600ff049b82 */ /* 0x008e620000000a00 */
[----:B------:R-:W-:-:S05]  /*5f60*/  @!P1 VIADD R11, R3, 0x80 ;  /* 0x00000080030b9836 */ /* 0x000fca0000000000 */
[----:B------:R-:W-:Y:S01]  /*5f70*/  ISETP.GE.AND P0, PT, R11, R2, PT ;  /* 0x000000020b00720c */ /* 0x000fe20003f06270 */
[----:B0-----:R-:W-:-:S04]  /*5f80*/  @!P1 IMAD R3, R0, 0x200, R3 ;  /* 0x0000020000039824 */ /* 0x001fc800078e0203 */
[----:B-1----:R-:W-:-:S05]  /*5f90*/  @!P1 IMAD.WIDE.U32 R4, R3, 0x8, R4 ;  /* 0x0000000803049825 */ /* 0x002fca00078e0004 */
[----:B------:R0:W-:Y:S03]  /*5fa0*/  @!P1 STG.E.64 desc[UR4][R4.64], R34 ;  /* 0x0000002204009986 */ /* 0x0001e6000c101b04 */
[----:B------:R-:W-:Y:S05]  /*5fb0*/  @P0 BRA `(.L_x_4144) ;  /* 0x00000000002c0947 */ /* 0x000fea0003800000 */
[----:B------:R-:W0:Y:S01]  /*5fc0*/  S2R R0, SR_CTAID.X ;  /* 0x0000000000007919 */ /* 0x000e220000002500 */
[----:B------:R-:W1:Y:S01]  /*5fd0*/  LDC.64 R8, c[0x0][0x218] ;  /* 0x00008600ff087b82 */ /* 0x000e620000000a00 */
[----:B0-----:R-:W-:Y:S01]  /*5fe0*/  IMAD R5, R0, 0x200, R11 ;  /* 0x0000020000057824 */ /* 0x001fe200078e020b */
[----:B------:R-:W-:-:S03]  /*5ff0*/  IADD3 R11, R11, 0x80, RZ ;  /* 0x000000800b0b7810 */ /* 0x000fc60007ffe0ff */
[----:B-1----:R-:W-:Y:S01]  /*6000*/  IMAD.WIDE.U32 R4, R5, 0x8, R8 ;  /* 0x0000000805047825 */ /* 0x002fe200078e0008 */
[----:B------:R-:W-:-:S04]  /*6010*/  ISETP.GE.AND P0, PT, R11, R2, PT ;  /* 0x000000020b00720c */ /* 0x000fc80003f06270 */
[----:B------:R1:W-:Y:S09]  /*6020*/  STG.E.64 desc[UR4][R4.64], R20 ;  /* 0x0000001404007986 */ /* 0x0003f2000c101b04 */
[----:B------:R-:W-:Y:S02]  /*6030*/  @!P0 IMAD R3, R0, 0x200, R11 ;  /* 0x0000020000038824 */ /* 0x000fe400078e020b */
[----:B------:R-:W-:-:S02]  /*6040*/  @!P0 VIADD R11, R11, 0x80 ;  /* 0x000000800b0b8836 */ /* 0x000fc40000000000 */
[----:B------:R-:W-:-:S05]  /*6050*/  @!P0 IMAD.WIDE.U32 R8, R3, 0x8, R8 ;  /* 0x0000000803088825 */ /* 0x000fca00078e0008 */
[----:B------:R1:W-:Y:S02]  /*6060*/  @!P0 STG.E.64 desc[UR4][R8.64], R16 ;  /* 0x0000001008008986 */ /* 0x0003e4000c101b04 */
.L_x_4144:
[----:B------:R-:W-:Y:S05]  /*6070*/  BSYNC B0 ;  /* 0x0000000000007941 */ /* 0x000fea0003800000 */
.L_x_4143:
[----:B------:R-:W-:-:S13]  /*6080*/  ISETP.GE.AND P0, PT, R11, R2, PT ;  /* 0x000000020b00720c */ /* 0x000fda0003f06270 */
[----:B------:R-:W-:Y:S05]  /*6090*/  @P0 EXIT ;  /* 0x000000000000094d */ /* 0x000fea0003800000 */
[----:B------:R-:W2:Y:S01]  /*60a0*/  S2R R0, SR_CTAID.X ;  /* 0x0000000000007919 */ /* 0x000ea20000002500 */
[----:B------:R-:W3:Y:S01]  /*60b0*/  LDC.64 R2, c[0x0][0x218] ;  /* 0x00008600ff027b82 */ /* 0x000ee20000000a00 */
[----:B--2---:R-:W-:-:S04]  /*60c0*/  IMAD R11, R0, 0x200, R11 ;  /* 0x00000200000b7824 */ /* 0x004fc800078e020b */
[----:B---3--:R-:W-:-:S05]  /*60d0*/  IMAD.WIDE.U32 R2, R11, 0x8, R2 ;  /* 0x000000080b027825 */ /* 0x008fca00078e0002 */
[----:B------:R-:W-:Y:S01]  /*60e0*/  STG.E.64 desc[UR4][R2.64], R6 ;  /* 0x0000000602007986 */ /* 0x000fe2000c101b04 */
[----:B------:R-:W-:Y:S05]  /*60f0*/  EXIT ;  /* 0x000000000000794d */ /* 0x000fea0003800000 */
        .weak           $__internal_6_$__cuda_sm20_dblrcp_rn_slowpath_v3
        .type           $__internal_6_$__cuda_sm20_dblrcp_rn_slowpath_v3,@function
        .size           $__internal_6_$__cuda_sm20_dblrcp_rn_slowpath_v3,($__internal_7_$__cuda_sm20_div_rn_f64_full - $__internal_6_$__cuda_sm20_dblrcp_rn_slowpath_v3)
$__internal_6_$__cuda_sm20_dblrcp_rn_slowpath_v3:
[----:B------:R-:W-:Y:S01]  /*6100*/  DSETP.GTU.AND P0, PT, |R4|, +INF , PT ;  /* 0x7ff000000400742a */ /* 0x000fe20003f0c200 */
[----:B------:R-:W-:-:S13]  /*6110*/  BSSY B2, `(.L_x_4145) ;  /* 0x0000022000027945 */ /* 0x000fda0003800000 */
        /* <DEDUP_REMOVED lines=22> */
.L_x_4148:
        /* <DEDUP_REMOVED lines=9> */
.L_x_4146:
[----:B------:R-:W-:Y:S02]  /*6310*/  LOP3.LUT R7, R5, 0x80000, RZ, 0xfc, !PT ;  /* 0x0008000005077812 */ /* 0x000fe400078efcff */
[----:B------:R-:W-:-:S07]  /*6320*/  MOV R6, R4 ;  /* 0x0000000400067202 */ /* 0x000fce0000000f00 */
.L_x_4147:
[----:B------:R-:W-:Y:S05]  /*6330*/  BSYNC B2 ;  /* 0x0000000000027941 */ /* 0x000fea0003800000 */
.L_x_4145:
[----:B------:R-:W-:Y:S02]  /*6340*/  IMAD.MOV.U32 R4, RZ, RZ, R0 ;  /* 0x000000ffff047224 */ /* 0x000fe400078e0000 */
[----:B------:R-:W-:-:S04]  /*6350*/  IMAD.MOV.U32 R5, RZ, RZ, 0x0 ;  /* 0x00000000ff057424 */ /* 0x000fc800078e00ff */
[----:B------:R-:W-:Y:S05]  /*6360*/  RET.REL.NODEC R4 `(_ZN2at6native27unrolled_elementwise_kernelIZZZNS0_61_GLOBAL__N__b29612f4_23_ActivationMishKernel_cu_f5210f67_354820mish_backward_kernelERNS_14TensorIteratorEENKUlvE_clEvENKUlvE_clEvEUlddE_St5arrayIPcLm3EELi4E23TrivialOffsetCalculatorILi2EjESB_ILi1EjENS0_6memory15LoadWithoutCastENSE_16StoreWithoutCastEEEviT_T0_T2_T3_T4_T5_) ;  /* 0xffffff9c04247950 */ /* 0x000fea0003c3ffff */
        .weak           $__internal_7_$__cuda_sm20_div_rn_f64_full
        .type           $__internal_7_$__cuda_sm20_div_rn_f64_full,@function
        .size           $__internal_7_$__cuda_sm20_div_rn_f64_full,(.L_x_8560 - $__internal_7_$__cuda_sm20_div_rn_f64_full)
$__internal_7_$__cuda_sm20_div_rn_f64_full:
[C---:B------:R-:W-:Y:S01]  /*6370*/  FSETP.GEU.AND P0, PT, |R25|.reuse, 1.469367938527859385e-39, PT ;  /* 0x001000001900780b */ /* 0x040fe20003f0e200 */
[----:B------:R-:W-:Y:S01]  /*6380*/  IMAD.MOV.U32 R28, RZ, RZ, R26 ;  /* 0x000000ffff1c7224 */ /* 0x000fe200078e001a */
[----:B------:R-:W-:Y:S01]  /*6390*/  LOP3.LUT R22, R25, 0x800fffff, RZ, 0xc0, !PT ;  /* 0x800fffff19167812 */ /* 0x000fe200078ec0ff */
[----:B------:R-:W-:Y:S01]  /*63a0*/  BSSY B0, `(.L_x_4149) ;  /* 0x0000054000007945 */ /* 0x000fe20003800000 */
[C---:B------:R-:W-:Y:S02]  /*63b0*/  FSETP.GEU.AND P2, PT, |R27|.reuse, 1.469367938527859385e-39, PT ;  /* 0x001000001b00780b */ /* 0x040fe40003f4e200 */
[----:B------:R-:W-:Y:S01]  /*63c0*/  LOP3.LUT R23, R22, 0x3ff00000, RZ, 0xfc, !PT ;  /* 0x3ff0000016177812 */ /* 0x000fe200078efcff */
[----:B------:R-:W-:Y:S01]  /*63d0*/  IMAD.MOV.U32 R22, RZ, RZ, R24 ;  /* 0x000000ffff167224 */ /* 0x000fe200078e0018 */
[----:B------:R-:W-:Y:S02]  /*63e0*/  MOV R8, 0x1 ;  /* 0x0000000100087802 */ /* 0x000fe40000000f00 */
[----:B------:R-:W-:-:S02]  /*63f0*/  LOP3.LUT R3, R27, 0x7ff00000, RZ, 0xc0, !PT ;  /* 0x7ff000001b037812 */ /* 0x000fc400078ec0ff */
[----:B------:R-:W-:Y:S01]  /*6400*/  LOP3.LUT R6, R25, 0x7ff00000, RZ, 0xc0, !PT ;  /* 0x7ff0000019067812 */ /* 0x000fe200078ec0ff */
[----:B------:R-:W-:-:S03]  /*6410*/  @!P0 DMUL R22, R24, 8.98846567431157953865e+307 ;  /* 0x7fe0000018168828 */ /* 0x000fc60000000000 */
[----:B------:R-:W-:Y:S02]  /*6420*/  ISETP.GE.U32.AND P1, PT, R3, R6, PT ;  /* 0x000000060300720c */ /* 0x000fe40003f26070 */
[----:B------:R-:W-:Y:S01]  /*6430*/  @!P2 LOP3.LUT R4, R25, 0x7ff00000, RZ, 0xc0, !PT ;  /* 0x7ff000001904a812 */ /* 0x000fe200078ec0ff */
[----:B------:R-:W0:Y:S03]  /*6440*/  MUFU.RCP64H R9, R23 ;  /* 0x0000001700097308 */ /* 0x000e260000001800 */
[----:B------:R-:W-:Y:S01]  /*6450*/  @!P2 ISETP.GE.U32.AND P3, PT, R3, R4, PT ;  /* 0x000000040300a20c */ /* 0x000fe20003f66070 */
[----:B------:R-:W-:Y:S01]  /*6460*/  IMAD.MOV.U32 R4, RZ, RZ, 0x1ca00000 ;  /* 0x1ca00000ff047424 */ /* 0x000fe200078e00ff */
[----:B------:R-:W-:-:S04]  /*6470*/  @!P0 LOP3.LUT R6, R23, 0x7ff00000, RZ, 0xc0, !PT ;  /* 0x7ff0000017068812 */ /* 0x000fc800078ec0ff */
[C---:B------:R-:W-:Y:S02]  /*6480*/  @!P2 SEL R5, R4.reuse, 0x63400000, !P3 ;  /* 0x634000000405a807 */ /* 0x040fe40005800000 */
[----:B------:R-:W-:Y:S02]  /*6490*/  SEL R29, R4, 0x63400000, !P1 ;  /* 0x63400000041d7807 */ /* 0x000fe40004800000 */
[--C-:B------:R-:W-:Y:S02]  /*64a0*/  @!P2 LOP3.LUT R32, R5, 0x80000000, R27.reuse, 0xf8, !PT ;  /* 0x800000000520a812 */ /* 0x100fe400078ef81b */
[----:B------:R-:W-:Y:S01]  /*64b0*/  LOP3.LUT R29, R29, 0x800fffff, R27, 0xf8, !PT ;  /* 0x800fffff1d1d7812 */ /* 0x000fe200078ef81b */
[----:B0-----:R-:W-:Y:S01]  /*64c0*/  DFMA R30, R8, -R22, 1 ;  /* 0x3ff00000081e742b */ /* 0x001fe20000000816 */
[----:B------:R-:W-:Y:S01]  /*64d0*/  @!P2 LOP3.LUT R33, R32, 0x100000, RZ, 0xfc, !PT ;  /* 0x001000002021a812 */ /* 0x000fe200078efcff */
[----:B------:R-:W-:Y:S01]  /*64e0*/  @!P2 IMAD.MOV.U32 R32, RZ, RZ, RZ ;  /* 0x000000ffff20a224 */ /* 0x000fe200078e00ff */
[----:B------:R-:W-:-:S05]  /*64f0*/  MOV R5, R3 ;  /* 0x0000000300057202 */ /* 0x000fca0000000f00 */
[----:B------:R-:W-:Y:S02]  /*6500*/  DFMA R30, R30, R30, R30 ;  /* 0x0000001e1e1e722b */ /* 0x000fe4000000001e */
[----:B------:R-:W-:-:S06]  /*6510*/  @!P2 DFMA R28, R28, 2, -R32 ;  /* 0x400000001c1ca82b */ /* 0x000fcc0000000820 */
[----:B------:R-:W-:-:S04]  /*6520*/  DFMA R30, R8, R30, R8 ;  /* 0x0000001e081e722b */ /* 0x000fc80000000008 */
[----:B------:R-:W-:-:S04]  /*6530*/  @!P2 LOP3.LUT R5, R29, 0x7ff00000, RZ, 0xc0, !PT ;  /* 0x7ff000001d05a812 */ /* 0x000fc800078ec0ff */
[----:B------:R-:W-:Y:S01]  /*6540*/  DFMA R8, R30, -R22, 1 ;  /* 0x3ff000001e08742b */ /* 0x000fe20000000816 */
[----:B------:R-:W-:-:S05]  /*6550*/  VIADD R7, R5, 0xffffffff ;  /* 0xffffffff05077836 */ /* 0x000fca0000000000 */
[----:B------:R-:W-:Y:S02]  /*6560*/  ISETP.GT.U32.AND P0, PT, R7, 0x7feffffe, PT ;  /* 0x7feffffe0700780c */ /* 0x000fe40003f04070 */
[----:B------:R-:W-:Y:S01]  /*6570*/  DFMA R30, R30, R8, R30 ;  /* 0x000000081e1e722b */ /* 0x000fe2000000001e */
[----:B------:R-:W-:-:S05]  /*6580*/  VIADD R8, R6, 0xffffffff ;  /* 0xffffffff06087836 */ /* 0x000fca0000000000 */
[----:B------:R-:W-:Y:S02]  /*6590*/  ISETP.GT.U32.OR P0, PT, R8, 0x7feffffe, P0 ;  /* 0x7feffffe0800780c */ /* 0x000fe40000704470 */
[----:B------:R-:W-:-:S08]  /*65a0*/  DMUL R32, R30, R28 ;  /* 0x0000001c1e207228 */ /* 0x000fd00000000000 */
[----:B------:R-:W-:-:S08]  /*65b0*/  DFMA R42, R32, -R22, R28 ;  /* 0x80000016202a722b */ /* 0x000fd0000000001c */
[----:B------:R-:W-:Y:S01]  /*65c0*/  DFMA R42, R30, R42, R32 ;  /* 0x0000002a1e2a722b */ /* 0x000fe20000000020 */
[----:B------:R-:W-:Y:S10]  /*65d0*/  @P0 BRA `(.L_x_4150) ;  /* 0x00000000006c0947 */ /* 0x000ff40003800000 */
[----:B------:R-:W-:-:S04]  /*65e0*/  LOP3.LUT R6, R25, 0x7ff00000, RZ, 0xc0, !PT ;  /* 0x7ff0000019067812 */ /* 0x000fc800078ec0ff */
[CC--:B------:R-:W-:Y:S02]  /*65f0*/  VIADDMNMX R5, R3.reuse, -R6.reuse, 0xb9600000, !PT ;  /* 0xb960000003057446 */ /* 0x0c0fe40007800906 */
[----:B------:R-:W-:Y:S02]  /*6600*/  ISETP.GE.U32.AND P0, PT, R3, R6, PT ;  /* 0x000000060300720c */ /* 0x000fe40003f06070 */
[----:B------:R-:W-:Y:S02]  /*6610*/  VIMNMX R3, R5, 0x46a00000, PT ;  /* 0x46a0000005037848 */ /* 0x000fe40003fe0100 */
[----:B------:R-:W-:-:S05]  /*6620*/  SEL R4, R4, 0x63400000, !P0 ;  /* 0x6340000004047807 */ /* 0x000fca0004000000 */
[----:B------:R-:W-:Y:S02]  /*6630*/  IMAD.IADD R3, R3, 0x1, -R4 ;  /* 0x0000000103037824 */ /* 0x000fe400078e0a04 */
[----:B------:R-:W-:-:S03]  /*6640*/  IMAD.MOV.U32 R4, RZ, RZ, RZ ;  /* 0x000000ffff047224 */ /* 0x000fc600078e00ff */
[----:B------:R-:W-:-:S06]  /*6650*/  IADD3 R5, R3, 0x7fe00000, RZ ;  /* 0x7fe0000003057810 */ /* 0x000fcc0007ffe0ff */
        /* <DEDUP_REMOVED lines=10> */
[----:B------:R-:W-:Y:S01]  /*6700*/  MOV R4, RZ ;  /* 0x000000ff00047202 */ /* 0x000fe20000000f00 */
[----:B------:R-:W-:Y:S01]  /*6710*/  DMUL.RP R6, R42, R6 ;  /* 0x000000062a067228 */ /* 0x000fe20000008000 */
[----:B------:R-:W-:-:S04]  /*6720*/  IADD3 R3, -R3, -0x43300000, RZ ;  /* 0xbcd0000003037810 */ /* 0x000fc80007ffe1ff */
[----:B------:R-:W-:-:S05]  /*6730*/  DFMA R4, R8, -R4, R42 ;  /* 0x800000040804722b */ /* 0x000fca000000002a */
[----:B------:R-:W-:-:S05]  /*6740*/  LOP3.LUT R25, R7, R25, RZ, 0x3c, !PT ;  /* 0x0000001907197212 */ /* 0x000fca00078e3cff */
[----:B------:R-:W-:-:S04]  /*6750*/  FSETP.NEU.AND P0, PT, |R5|, R3, PT ;  /* 0x000000030500720b */ /* 0x000fc80003f0d200 */
[----:B------:R-:W-:Y:S02]  /*6760*/  FSEL R8, R6, R8, !P0 ;  /* 0x0000000806087208 */ /* 0x000fe40004000000 */
[----:B------:R-:W-:Y:S01]  /*6770*/  FSEL R9, R25, R9, !P0 ;  /* 0x0000000919097208 */ /* 0x000fe20004000000 */
[----:B------:R-:W-:Y:S06]  /*6780*/  BRA `(.L_x_4151) ;  /* 0x0000000000547947 */ /* 0x000fec0003800000 */
.L_x_4150:
        /* <DEDUP_REMOVED lines=12> */
[----:B------:R-:W-:Y:S01]  /*6850*/  @!P0 IMAD.MOV.U32 R8, RZ, RZ, RZ ;  /* 0x000000ffff088224 */ /* 0x000fe200078e00ff */
[----:B------:R-:W-:-:S03]  /*6860*/  @P0 MOV R8, RZ ;  /* 0x000000ff00080202 */ /* 0x000fc60000000f00 */
[----:B------:R-:W-:Y:S01]  /*6870*/  @P0 IMAD.MOV.U32 R9, RZ, RZ, R3 ;  /* 0x000000ffff090224 */ /* 0x000fe200078e0003 */
[----:B------:R-:W-:Y:S06]  /*6880*/  BRA `(.L_x_4151) ;  /* 0x0000000000147947 */ /* 0x000fec0003800000 */
.L_x_4153:
[----:B------:R-:W-:Y:S01]  /*6890*/  LOP3.LUT R9, R25, 0x80000, RZ, 0xfc, !PT ;  /* 0x0008000019097812 */ /* 0x000fe200078efcff */
[----:B------:R-:W-:Y:S01]  /*68a0*/  IMAD.MOV.U32 R8, RZ, RZ, R24 ;  /* 0x000000ffff087224 */ /* 0x000fe200078e0018 */
[----:B------:R-:W-:Y:S06]  /*68b0*/  BRA `(.L_x_4151) ;  /* 0x0000000000087947 */ /* 0x000fec0003800000 */
.L_x_4152:
[----:B------:R-:W-:Y:S01]  /*68c0*/  LOP3.LUT R9, R27, 0x80000, RZ, 0xfc, !PT ;  /* 0x000800001b097812 */ /* 0x000fe200078efcff */
[----:B------:R-:W-:-:S07]  /*68d0*/  IMAD.MOV.U32 R8, RZ, RZ, R26 ;  /* 0x000000ffff087224 */ /* 0x000fce00078e001a */
.L_x_4151:
[----:B------:R-:W-:Y:S05]  /*68e0*/  BSYNC B0 ;  /* 0x0000000000007941 */ /* 0x000fea0003800000 */
.L_x_4149:
[----:B------:R-:W-:Y:S01]  /*68f0*/  MOV R4, R0 ;  /* 0x0000000000047202 */ /* 0x000fe20000000f00 */
[----:B------:R-:W-:-:S04]  /*6900*/  IMAD.MOV.U32 R5, RZ, RZ, 0x0 ;  /* 0x00000000ff057424 */ /* 0x000fc800078e00ff */
[----:B------:R-:W-:Y:S05]  /*6910*/  RET.REL.NODEC R4 `(_ZN2at6native27unrolled_elementwise_kernelIZZZNS0_61_GLOBAL__N__b29612f4_23_ActivationMishKernel_cu_f5210f67_354820mish_backward_kernelERNS_14TensorIteratorEENKUlvE_clEvENKUlvE_clEvEUlddE_St5arrayIPcLm3EELi4E23TrivialOffsetCalculatorILi2EjESB_ILi1EjENS0_6memory15LoadWithoutCastENSE_16StoreWithoutCastEEEviT_T0_T2_T3_T4_T5_) ;  /* 0xffffff9404b87950 */ /* 0x000fea0003c3ffff */
.L_x_4154:
        /* <DEDUP_REMOVED lines=14> */
.L_x_8560:


//--------------------- .text._ZN2at6native29vectorized_elementwise_kernelILi2EZZZNS0_61_GLOBAL__N__b29612f4_23_ActivationMishKernel_cu_f5210f67_354820mish_backward_kernelERNS_14TensorIteratorEENKUlvE_clEvENKUlvE_clEvEUlddE_St5arrayIPcLm3EEEEviT0_T1_ --------------------------
	.section	.text._ZN2at6native29vectorized_elementwise_kernelILi2EZZZNS0_61_GLOBAL__N__b29612f4_23_ActivationMishKernel_cu_f5210f67_354820mish_backward_kernelERNS_14TensorIteratorEENKUlvE_clEvENKUlvE_clEvEUlddE_St5arrayIPcLm3EEEEviT0_T1_,"ax",@progbits
	.align	128
        .global         _ZN2at6native29vectorized_elementwise_kernelILi2EZZZNS0_61_GLOBAL__N__b29612f4_23_ActivationMishKernel_cu_f5210f67_354820mish_backward_kernelERNS_14TensorIteratorEENKUlvE_clEvENKUlvE_clEvEUlddE_St5arrayIPcLm3EEEEviT0_T1_
        .type           _ZN2at6native29vectorized_elementwise_kernelILi2EZZZNS0_61_GLOBAL__N__b29612f4_23_ActivationMishKernel_cu_f5210f67_354820mish_backward_kernelERNS_14TensorIteratorEENKUlvE_clEvENKUlvE_clEvEUlddE_St5arrayIPcLm3EEEEviT0_T1_,@function
        .size           _ZN2at6native29vectorized_elementwise_kernelILi2EZZZNS0_61_GLOBAL__N__b29612f4_23_ActivationMishKernel_cu_f5210f67_354820mish_backward_kernelERNS_14TensorIteratorEENKUlvE_clEvENKUlvE_clEvEUlddE_St5arrayIPcLm3EEEEviT0_T1_,(.L_x_8562 - _ZN2at6native29vectorized_elementwise_kernelILi2EZZZNS0_61_GLOBAL__N__b29612f4_23_ActivationMishKernel_cu_f5210f67_354820mish_backward_kernelERNS_14TensorIteratorEENKUlvE_clEvENKUlvE_clEvEUlddE_St5arrayIPcLm3EEEEviT0_T1_)
        .other          _ZN2at6native29vectorized_elementwise_kernelILi2EZZZNS0_61_GLOBAL__N__b29612f4_23_ActivationMishKernel_cu_f5210f67_354820mish_backward_kernelERNS_14TensorIteratorEENKUlvE_clEvENKUlvE_clEvEUlddE_St5arrayIPcLm3EEEEviT0_T1_,@"STO_CUDA_ENTRY STV_DEFAULT"
_ZN2at6native29vectorized_elementwise_kernelILi2EZZZNS0_61_GLOBAL__N__b29612f4_23_ActivationMishKernel_cu_f5210f67_354820mish_backward_kernelERNS_14TensorIteratorEENKUlvE_clEvENKUlvE_clEvEUlddE_St5arrayIPcLm3EEEEviT0_T1_:
.text._ZN2at6native29vectorized_elementwise_kernelILi2EZZZNS0_61_GLOBAL__N__b29612f4_23_ActivationMishKernel_cu_f5210f67_354820mish_backward_kernelERNS_14TensorIteratorEENKUlvE_clEvENKUlvE_clEvEUlddE_St5arrayIPcLm3EEEEviT0_T1_:
[----:B------:R-:W0:Y:S01]  /*0000*/  LDC R1, c[0x0][0x28] ;  /* 0x00000a00ff017b82 */ /* 0x000e220000000800 */
[----:B------:R-:W1:Y:S01]  /*0010*/  S2R R35, SR_CTAID.X ;  /* 0x0000000000237919 */ /* 0x000e620000002500 */
[----:B------:R-:W-:Y:S01]  /*0020*/  ULDC UR4, c[0x0][0x210] ;  /* 0x0000840000047ab9 */ /* 0x000fe20000000800 */
[----:B0-----:R-:W-:Y:S02]  /*0030*/  VIADD R1, R1, 0xfffffff8 ;  /* 0xfffffff801017836 */ /* 0x001fe40000000000 */
[----:B-1----:R-:W-:-:S05]  /*0040*/  IMAD.SHL.U32 R35, R35, 0x400, RZ ;  /* 0x0000040023237824 */ /* 0x002fca00078e00ff */
        /* <DEDUP_REMOVED lines=10> */
[----:B------:R-:W-:Y:S01]  /*00f0*/  UMOV UR6, 0xfefa39ef ;  /* 0xfefa39ef00067882 */ /* 0x000fe20000000000 */
[----:B------:R-:W-:Y:S01]  /*0100*/  UMOV UR7, 0x3fe62e42 ;  /* 0x3fe62e4200077882 */ /* 0x000fe20000000000 */
[----:B------:R-:W-:Y:S01]  /*0110*/  UMOV UR8, 0x3b39803f ;  /* 0x3b39803f00087882 */ /* 0x000fe20000000000 */
[----:B------:R-:W-:Y:S01]  /*0120*/  UMOV UR9, 0x3c7abc9e ;  /* 0x3c7abc9e00097882 */ /* 0x000fe20000000000 */
[----:B------:R-:W-:Y:S01]  /*0130*/  UMOV UR10, 0x69ce2bdf ;  /* 0x69ce2bdf000a7882 */ /* 0x000fe20000000000 */
[----:B------:R-:W-:Y:S01]  /*0140*/  UMOV UR11, 0x3e5ade15 ;  /* 0x3e5ade15000b7882 */ /* 0x000fe20000000000 */
[----:B------:R-:W5:Y:S04]  /*0150*/  LDG.E.128 R16, desc[UR4][R30.64+0x800] ;  /* 0x000800041e107981 */ /* 0x000f68000c1e1d00 */
[----:B------:R-:W5:Y:S04]  /*0160*/  LDG.E.128 R12, desc[UR4][R30.64+0x1000] ;  /* 0x001000041e0c7981 */ /* 0x000f68000c1e1d00 */
[----:B------:R-:W5:Y:S01]  /*0170*/  LDG.E.128 R8, desc[UR4][R30.64+0x1800] ;  /* 0x001800041e087981 */ /* 0x000f62000c1e1d00 */
[----:B0-----:R-:W-:-:S04]  /*0180*/  IMAD.WIDE R2, R35, 0x8, R2 ;  /* 0x0000000823027825 */ /* 0x001fc800078e0202 */
[----:B------:R-:W-:-:S04]  /*0190*/  IMAD.WIDE.U32 R6, R7, 0x10, R2 ;  /* 0x0000001007067825 */ /* 0x000fc800078e0002 */
[----:B------:R-:W-:Y:S01]  /*01a0*/  IMAD.MOV.U32 R2, RZ, RZ, 0x652b82fe ;  /* 0x652b82feff027424 */ /* 0x000fe200078e00ff */
[----:B------:R-:W5:Y:S01]  /*01b0*/  LDG.E.128 R20, desc[UR4][R6.64] ;  /* 0x0000000406147981 */ /* 0x000f62000c1e1d00 */
[----:B------:R-:W-:-:S03]  /*01c0*/  IMAD.MOV.U32 R3, RZ, RZ, 0x3ff71547 ;  /* 0x3ff71547ff037424 */ /* 0x000fc600078e00ff */
[----:B------:R-:W5:Y:S04]  /*01d0*/  LDG.E.128 R40, desc[UR4][R6.64+0x800] ;  /* 0x0008000406287981 */ /* 0x000f68000c1e1d00 */
[----:B------:R-:W5:Y:S04]  /*01e0*/  LDG.E.128 R44, desc[UR4][R6.64+0x1000] ;  /* 0x00100004062c7981 */ /* 0x000f68000c1e1d00 */
[----:B------:R0:W5:Y:S01]  /*01f0*/  LDG.E.128 R48, desc[UR4][R6.64+0x1800] ;  /* 0x0018000406307981 */ /* 0x000162000c1e1d00 */
        /* <DEDUP_REMOVED lines=17> */
[----:B--2---:R-:W-:-:S02]  /*0310*/  DFMA R4, -R24, R2, 6.75539944105574400000e+15 ;  /* 0x433800001804742b */ /* 0x004fc40000000102 */
[----:B------:R-:W-:-:S06]  /*0320*/  DFMA R2, R24, R2, 6.75539944105574400000e+15 ;  /* 0x433800001802742b */ /* 0x000fcc0000000002 */
[----:B------:R-:W-:Y:S02]  /*0330*/  DADD R28, R4, -6.75539944105574400000e+15 ;  /* 0xc3380000041c7429 */ /* 0x000fe40000000000 */
[----:B------:R-:W-:-:S06]  /*0340*/  DADD R34, R2, -6.75539944105574400000e+15 ;  /* 0xc338000002227429 */ /* 0x000fcc0000000000 */
[--C-:B------:R-:W-:Y:S02]  /*0350*/  DFMA R32, R28, -UR6, -R24.reuse ;  /* 0x800000061c207c2b */ /* 0x100fe40008000818 */
[----:B0-----:R-:W-:-:S06]  /*0360*/  DFMA R6, R34, -UR6, R24 ;  /* 0x8000000622067c2b */ /* 0x001fcc0008000018 */
[----:B------:R-:W-:Y:S02]  /*0370*/  DFMA R28, R28, -UR8, R32 ;  /* 0x800000081c1c7c2b */ /* 0x000fe40008000020 */
[----:B------:R-:W-:Y:S01]  /*0380*/  DFMA R6, R34, -UR8, R6 ;  /* 0x8000000822067c2b */ /* 0x000fe20008000006 */
[----:B------:R-:W-:Y:S01]  /*0390*/  MOV R32, 0xfca213ea ;  /* 0xfca213ea00207802 */ /* 0x000fe20000000f00 */
[----:B------:R-:W-:-:S06]  /*03a0*/  IMAD.MOV.U32 R33, RZ, RZ, 0x3e928af3 ;  /* 0x3e928af3ff217424 */ /* 0x000fcc00078e00ff */
[--C-:B------:R-:W-:Y:S02]  /*03b0*/  DFMA R30, R28, UR10, R32.reuse ;  /* 0x0000000a1c1e7c2b */ /* 0x100fe40008000020 */
[----:B------:R-:W-:-:S06]  /*03c0*/  DFMA R32, R6, UR10, R32 ;  /* 0x0000000a06207c2b */ /* 0x000fcc0008000020 */
        /* <DEDUP_REMOVED lines=11> */
[----:B------:R-:W-:Y:S02]  /*0480*/  DFMA R32, R6, R32, UR22 ;  /* 0x0000001606207e2b */ /* 0x000fe40008000020 */
[----:B------:R-:W-:-:S04]  /*0490*/  DADD R34, -RZ, -R24 ;  /* 0x00000000ff227229 */ /* 0x000fc80000000918 */
[----:B------:R-:W-:Y:S02]  /*04a0*/  DFMA R30, R28, R30, UR24 ;  /* 0x000000181c1e7e2b */ /* 0x000fe4000800001e */
[----:B------:R-:W-:-:S06]  /*04b0*/  DFMA R32, R6, R32, UR24 ;  /* 0x0000001806207e2b */ /* 0x000fcc0008000020 */
[----:B------:R-:W-:Y:S02]  /*04c0*/  DFMA R30, R28, R30, UR26 ;  /* 0x0000001a1c1e7e2b */ /* 0x000fe4000800001e */
[----:B------:R-:W-:Y:S01]  /*04d0*/  DFMA R32, R6, R32, UR26 ;  /* 0x0000001a06207e2b */ /* 0x000fe20008000020 */
[----:B------:R-:W-:-:S05]  /*04e0*/  IMAD.MOV.U32 R0, RZ, RZ, R35 ;  /* 0x000000ffff007224 */ /* 0x000fca00078e0023 */
[----:B------:R-:W-:Y:S02]  /*04f0*/  DFMA R30, R28, R30, 1 ;  /* 0x3ff000001c1e742b */ /* 0x000fe4000000001e */
[----:B------:R-:W-:Y:S01]  /*0500*/  DFMA R32, R6, R32, 1 ;  /* 0x3ff000000620742b */ /* 0x000fe20000000020 */
[----:B------:R-:W-:-:S05]  /*0510*/  FSETP.GEU.FTZ.AND P0, PT, |R0|, 4.1917929649353027344, PT ;  /* 0x4086232b0000780b */ /* 0x000fca0003f1e200 */
[----:B------:R-:W-:Y:S02]  /*0520*/  DFMA R30, R28, R30, 1 ;  /* 0x3ff000001c1e742b */ /* 0x000fe4000000001e */
[----:B------:R-:W-:Y:S01]  /*0530*/  DFMA R6, R6, R32, 1 ;  /* 0x3ff000000606742b */ /* 0x000fe20000000020 */
[----:B------:R-:W-:-:S07]  /*0540*/  FSETP.GEU.FTZ.AND P2, PT, |R25|, 4.1917929649353027344, PT ;  /* 0x4086232b1900780b */ /* 0x000fce0003f5e200 */
[----:B------:R-:W-:Y:S01]  /*0550*/  IMAD R35, R4, 0x100000, R31 ;  /* 0x0010000004237824 */ /* 0x000fe200078e021f */
[----:B------:R-:W-:Y:S01]  /*0560*/  MOV R34, R30 ;  /* 0x0000001e00227202 */ /* 0x000fe20000000f00 */
[----:B------:R-:W-:Y:S01]  /*0570*/  IMAD R37, R2, 0x100000, R7 ;  /* 0x0010000002257824 */ /* 0x000fe200078e0207 */
        /* <DEDUP_REMOVED lines=13> */
.L_x_4157:
[----:B------:R-:W-:Y:S05]  /*0650*/  BSYNC B0 ;  /* 0x0000000000007941 */ /* 0x000fea0003800000 */
.L_x_4156:
        /* <DEDUP_REMOVED lines=12> */
[----:B------:R-:W-:Y:S01]  /*0720*/  @!P0 LEA R3, R2, 0x3ff00000, 0x14 ;  /* 0x3ff0000002038811 */ /* 0x000fe200078ea0ff */
[----:B------:R-:W-:-:S06]  /*0730*/  @!P0 IMAD.MOV.U32 R2, RZ, RZ, RZ ;  /* 0x000000ffff028224 */ /* 0x000fcc00078e00ff */
[----:B------:R-:W-:-:S11]  /*0740*/  @!P0 DMUL R36, R6, R2 ;  /* 0x0000000206248228 */ /* 0x000fd60000000000 */
.L_x_4159:
[----:B------:R-:W-:Y:S05]  /*0750*/  BSYNC B0 ;  /* 0x0000000000007941 */ /* 0x000fea0003800000 */
.L_x_4158:
        /* <DEDUP_REMOVED lines=9> */
[----:B------:R-:W-:Y:S02]  /*07f0*/  @!P0 MOV R3, R7 ;  /* 0x0000000700038202 */ /* 0x000fe40000000f00 */
        /* <DEDUP_REMOVED lines=13> */
[----:B------:R-:W-:Y:S01]  /*08d0*/  IMAD.MOV.U32 R36, RZ, RZ, -0x748574fc ;  /* 0x8b7a8b04ff247424 */ /* 0x000fe200078e00ff */
[----:B------:R-:W-:Y:S01]  /*08e0*/  MOV R6, RZ ;  /* 0x000000ff00067202 */ /* 0x000fe20000000f00 */
[----:B------:R-:W-:Y:S01]  /*08f0*/  IMAD.MOV.U32 R37, RZ, RZ, 0x3ed0ee25 ;  /* 0x3ed0ee25ff257424 */ /* 0x000fe200078e00ff */
        /* <DEDUP_REMOVED lines=59> */
.L_x_4161:
        /* <DEDUP_REMOVED lines=21> */
[----:B-----5:R-:W-:Y:S05]  /*0e00*/  CALL.REL.NOINC `($__internal_9_$__cuda_sm20_div_rn_f64_full) ;  /* 0x0000016c00147944 */ /* 0x020fea0003c00000 */
.L_x_4164:
[----:B------:R-:W-:Y:S05]  /*0e10*/  BSYNC B2 ;  /* 0x0000000000027941 */ /* 0x000fea0003800000 */
.L_x_4163:
        /* <DEDUP_REMOVED lines=29> */
.L_x_4162:
[----:B------:R-:W-:Y:S05]  /*0ff0*/  BSYNC B1 ;  /* 0x0000000000017941 */ /* 0x000fea0003800000 */
.L_x_4160:
        /* <DEDUP_REMOVED lines=58> */
[----:B------:R-:W-:-:S05]  /*13a0*/  MOV R28, RZ ;  /* 0x000000ff001c7202 */ /* 0x000fca0000000f00 */
        /* <DEDUP_REMOVED lines=11> */
.L_x_4166:
        /* <DEDUP_REMOVED lines=35> */
.L_x_4167:
[----:B------:R-:W-:Y:S05]  /*1690*/  BSYNC B0 ;  /* 0x0000000000007941 */ /* 0x000fea0003800000 */
.L_x_4165:
        /* <DEDUP_REMOVED lines=17> */
[----:B-----5:R-:W-:Y:S05]  /*17b0*/  CALL.REL.NOINC `($__internal_8_$__cuda_sm20_dblrcp_rn_slowpath_v3) ;  /* 0x0000016000047944 */ /* 0x020fea0003c00000 */
[----:B------:R-:W-:Y:S01]  /*17c0*/  IMAD.MOV.U32 R6, RZ, RZ, R2 ;  /* 0x000000ffff067224 */ /* 0x000fe200078e0002 */
[----:B------:R-:W-:-:S07]  /*17d0*/  MOV R7, R3 ;  /* 0x0000000300077202 */ /* 0x000fce0000000f00 */
.L_x_4169:
[----:B------:R-:W-:Y:S05]  /*17e0*/  BSYNC B1 ;  /* 0x0000000000017941 */ /* 0x000fea0003800000 */
.L_x_4168:
[----:B------:R-:W-:Y:S01]  /*17f0*/  IMAD.MOV.U32 R2, RZ, RZ, 0x652b82fe ;  /* 0x652b82feff027424 */ /* 0x000fe200078e00ff */
[----:B------:R-:W-:Y:S01]  /*1800*/  UMOV UR6, 0xfefa39ef ;  /* 0xfefa39ef00067882 */ /* 0x000fe20000000000 */
[----:B------:R-:W-:Y:S01]  /*1810*/  IMAD.MOV.U32 R3, RZ, RZ, 0x3ff71547 ;  /* 0x3ff71547ff037424 */ /* 0x000fe200078e00ff */
[----:B------:R-:W-:Y:S01]  /*1820*/  UMOV UR7, 0x3fe62e42 ;  /* 0x3fe62e4200077882 */ /* 0x000fe20000000000 */
[----:B------:R-:W-:Y:S01]  /*1830*/  UMOV UR8, 0x3b39803f ;  /* 0x3b39803f00087882 */ /* 0x000fe20000000000 */
[----:B------:R-:W-:Y:S01]  /*1840*/  UMOV UR9, 0x3c7abc9e ;  /* 0x3c7abc9e00097882 */ /* 0x000fe20000000000 */
[----:B------:R-:W-:Y:S01]  /*1850*/  IMAD.MOV.U32 R52, RZ, RZ, -0x35dec16 ;  /* 0xfca213eaff347424 */ /* 0x000fe200078e00ff */
[----:B------:R-:W-:Y:S01]  /*1860*/  UMOV UR10, 0x69ce2bdf ;  /* 0x69ce2bdf000a7882 */ /* 0x000fe20000000000 */
[CC--:B------:R-:W-:Y:S01]  /*1870*/  DFMA R4, -R26.reuse, R2.reuse, 6.75539944105574400000e+15 ;  /* 0x433800001a04742b */ /* 0x0c0fe20000000102 */
[----:B------:R-:W-:Y:S01]  /*1880*/  IMAD.MOV.U32 R53, RZ, RZ, 0x3e928af3 ;  /* 0x3e928af3ff357424 */ /* 0x000fe200078e00ff */
[----:B------:R-:W-:Y:S01]  /*1890*/  DFMA R2, R26, R2, 6.75539944105574400000e+15 ;  /* 0x433800001a02742b */ /* 0x000fe20000000002 */
[----:B------:R-:W-:Y:S01]  /*18a0*/  UMOV UR11, 0x3e5ade15 ;  /* 0x3e5ade15000b7882 */ /* 0x000fe20000000000 */
[----:B------:R-:W-:Y:S01]  /*18b0*/  UMOV UR12, 0x62401315 ;  /* 0x62401315000c7882 */ /* 0x000fe20000000000 */
[----:B------:R-:W-:Y:S01]  /*18c0*/  UMOV UR13, 0x3ec71dee ;  /* 0x3ec71dee000d7882 */ /* 0x000fe20000000000 */
[----:B------:R-:W-:Y:S01]  /*18d0*/  UMOV UR14, 0x7c89eb71 ;  /* 0x7c89eb71000e7882 */ /* 0x000fe20000000000 */
[----:B------:R-:W-:Y:S01]  /*18e0*/  UMOV UR15, 0x3efa0199 ;  /* 0x3efa0199000f7882 */ /* 0x000fe20000000000 */
[----:B------:R-:W-:Y:S01]  /*18f0*/  DADD R34, R4, -6.75539944105574400000e+15 ;  /* 0xc338000004227429 */ /* 0x000fe20000000000 */
[----:B------:R-:W-:Y:S01]  /*1900*/  UMOV UR16, 0x14761f65 ;  /* 0x14761f6500107882 */ /* 0x000fe20000000000 */
[----:B------:R-:W-:Y:S01]  /*1910*/  DADD R36, R2, -6.75539944105574400000e+15 ;  /* 0xc338000002247429 */ /* 0x000fe20000000000 */
[----:B------:R-:W-:Y:S01]  /*1920*/  UMOV UR17, 0x3f2a01a0 ;  /* 0x3f2a01a000117882 */ /* 0x000fe20000000000 */
[----:B------:R-:W-:Y:S01]  /*1930*/  UMOV UR18, 0x1852b7af ;  /* 0x1852b7af00127882 */ /* 0x000fe20000000000 */
[----:B------:R-:W-:Y:S01]  /*1940*/  UMOV UR19, 0x3f56c16c ;  /* 0x3f56c16c00137882 */ /* 0x000fe20000000000 */
[----:B------:R-:W-:Y:S01]  /*1950*/  UMOV UR20, 0x11122322 ;  /* 0x1112232200147882 */ /* 0x000fe20000000000 */
[----:B------:R-:W-:Y:S01]  /*1960*/  UMOV UR21, 0x3f811111 ;  /* 0x3f81111100157882 */ /* 0x000fe20000000000 */
[--C-:B------:R-:W-:Y:S01]  /*1970*/  DFMA R32, R34, -UR6, -R26.reuse ;  /* 0x8000000622207c2b */ /* 0x100fe2000800081a */
[----:B------:R-:W-:Y:S01]  /*1980*/  UMOV UR22, 0x555502a1 ;  /* 0x555502a100167882 */ /* 0x000fe20000000000 */
[----:B------:R-:W-:Y:S01]  /*1990*/  DFMA R38, R36, -UR6, R26 ;  /* 0x8000000624267c2b */ /* 0x000fe2000800001a */
[----:B------:R-:W-:Y:S01]  /*19a0*/  UMOV UR23, 0x3fa55555 ;  /* 0x3fa5555500177882 */ /* 0x000fe20000000000 */
[----:B------:R-:W-:Y:S01]  /*19b0*/  UMOV UR24, 0x55555511 ;  /* 0x5555551100187882 */ /* 0x000fe20000000000 */
[----:B------:R-:W-:Y:S01]  /*19c0*/  UMOV UR25, 0x3fc55555 ;  /* 0x3fc5555500197882 */ /* 0x000fe20000000000 */
[----:B------:R-:W-:Y:S01]  /*19d0*/  UMOV UR26, 0xb ;  /* 0x0000000b001a7882 */ /* 0x000fe20000000000 */
[----:B------:R-:W-:Y:S01]  /*19e0*/  UMOV UR27, 0x3fe00000 ;  /* 0x3fe00000001b7882 */ /* 0x000fe20000000000 */
[----:B------:R-:W-:Y:S01]  /*19f0*/  DFMA R34, R34, -UR8, R32 ;  /* 0x8000000822227c2b */ /* 0x000fe20008000020 */
[----:B------:R-:W-:Y:S01]  /*1a00*/  BSSY B0, `(.L_x_4170) ;  /* 0x000002d000007945 */ /* 0x000fe20003800000 */
[----:B------:R-:W-:Y:S01]  /*1a10*/  DFMA R32, R36, -UR8, R38 ;  /* 0x8000000824207c2b */ /* 0x000fe20008000026 */
[----:B------:R-:W-:Y:S01]  /*1a20*/  FSETP.GEU.FTZ.AND P2, PT, |R27|, 4.1917929649353027344, PT ;  /* 0x4086232b1b00780b */ /* 0x000fe20003f5e200 */
[----:B------:R-:W-:-:S04]  /*1a30*/  DMUL R6, R24, R6 ;  /* 0x0000000618067228 */ /* 0x000fc80000000000 */
[--C-:B------:R-:W-:Y:S02]  /*1a40*/  DFMA R36, R34, UR10, R52.reuse ;  /* 0x0000000a22247c2b */ /* 0x100fe40008000034 */
[----:B------:R-:W-:Y:S02]  /*1a50*/  DFMA R38, R32, UR10, R52 ;  /* 0x0000000a20267c2b */ /* 0x000fe40008000034 */
[----:B------:R-:W-:Y:S02]  /*1a60*/  DADD R52, -RZ, -R26 ;  /* 0x00000000ff347229 */ /* 0x000fe4000000091a */
[----:B------:R-:W-:Y:S02]  /*1a70*/  DFMA R30, R30, R6, R28 ;  /* 0x000000061e1e722b */ /* 0x000fe4000000001c */
        /* <DEDUP_REMOVED lines=21> */
[----:B------:R-:W-:Y:S01]  /*1bd0*/  LEA R25, R4, R35, 0x14 ;  /* 0x0000002304197211 */ /* 0x000fe200078ea0ff */
[----:B------:R-:W-:Y:S02]  /*1be0*/  IMAD.MOV.U32 R24, RZ, RZ, R34 ;  /* 0x000000ffff187224 */ /* 0x000fe400078e0022 */
        /* <DEDUP_REMOVED lines=12> */
[----:B------:R-:W-:-:S06]  /*1cb0*/  @!P1 MOV R4, RZ ;  /* 0x000000ff00049202 */ /* 0x000fcc0000000f00 */
[----:B------:R-:W-:-:S11]  /*1cc0*/  @!P1 DMUL R24, R34, R4 ;  /* 0x0000000422189228 */ /* 0x000fd60000000000 */
.L_x_4171:
[----:B------:R-:W-:Y:S05]  /*1cd0*/  BSYNC B0 ;  /* 0x0000000000007941 */ /* 0x000fea0003800000 */
.L_x_4170:
[----:B------:R-:W-:Y:S01]  /*1ce0*/  BSSY B0, `(.L_x_4172) ;  /* 0x0000010000007945 */ /* 0x000fe20003800000 */
[----:B------:R-:W-:Y:S02]  /*1cf0*/  IMAD.MOV.U32 R34, RZ, RZ, R32 ;  /* 0x000000ffff227224 */ /* 0x000fe400078e0020 */
[----:B------:R-:W-:Y:S01]  /*1d00*/  IMAD.MOV.U32 R35, RZ, RZ, R7 ;  /* 0x000000ffff237224 */ /* 0x000fe200078e0007 */
        /* <DEDUP_REMOVED lines=10> */
[----:B------:R-:W-:Y:S02]  /*1db0*/  @!P0 LEA R3, R2, 0x3ff00000, 0x14 ;  /* 0x3ff0000002038811 */ /* 0x000fe400078ea0ff */
[----:B------:R-:W-:-:S06]  /*1dc0*/  @!P0 MOV R2, RZ ;  /* 0x000000ff00028202 */ /* 0x000fcc0000000f00 */
[----:B------:R-:W-:-:S11]  /*1dd0*/  @!P0 DMUL R34, R32, R2 ;  /* 0x0000000220228228 */ /* 0x000fd60000000000 */
.L_x_4173:
[----:B------:R-:W-:Y:S05]  /*1de0*/  BSYNC B0 ;  /* 0x0000000000007941 */ /* 0x000fea0003800000 */
.L_x_4172:
[C---:B------:R-:W-:Y:S01]  /*1df0*/  FSETP.GEU.FTZ.AND P1, PT, R35.reuse, 1.7916666269302368164, PT ;  /* 0x3fe555552300780b */ /* 0x040fe20003f3e000 */
[----:B------:R-:W-:Y:S01]  /*1e00*/  BSSY B1, `(.L_x_4174) ;  /* 0x0000089000017945 */ /* 0x000fe20003800000 */
[----:B------:R-:W-:Y:S01]  /*1e10*/  FSETP.GT.FTZ.AND P0, PT, R35, -1.6999999284744262695, PT ;  /* 0xbfd999992300780b */ /* 0x000fe20003f14000 */
[----:B-----5:R-:W-:-:S12]  /*1e20*/  DMUL R20, R20, R30 ;  /* 0x0000001e14147228 */ /* 0x020fd80000000000 */
        /* <DEDUP_REMOVED lines=82> */
.L_x_4175:
        /* <DEDUP_REMOVED lines=17> */
[----:B------:R-:W-:Y:S01]  /*2460*/  MOV R2, R29 ;  /* 0x0000001d00027202 */ /* 0x000fe20000000f00 */
[----:B------:R-:W-:Y:S01]  /*2470*/  IMAD.MOV.U32 R5, RZ, RZ, R34 ;  /* 0x000000ffff057224 */ /* 0x000fe200078e0022 */
[----:B------:R-:W-:Y:S01]  /*2480*/  MOV R0, 0x24b0 ;  /* 0x000024b000007802 */ /* 0x000fe20000000f00 */
[----:B------:R-:W-:-:S07]  /*2490*/  IMAD.MOV.U32 R4, RZ, RZ, R35 ;  /* 0x000000ffff047224 */ /* 0x000fce00078e0023 */
[----:B------:R-:W-:Y:S05]  /*24a0*/  CALL.REL.NOINC `($__internal_9_$__cuda_sm20_div_rn_f64_full) ;  /* 0x00000154006c7944 */ /* 0x000fea0003c00000 */
.L_x_4178:
[----:B------:R-:W-:Y:S05]  /*24b0*/  BSYNC B2 ;  /* 0x0000000000027941 */ /* 0x000fea0003800000 */
.L_x_4177:
        /* <DEDUP_REMOVED lines=29> */
.L_x_4176:
[----:B------:R-:W-:Y:S05]  /*2690*/  BSYNC B1 ;  /* 0x0000000000017941 */ /* 0x000fea0003800000 */
.L_x_4174:
        /* <DEDUP_REMOVED lines=70> */
.L_x_4180:
        /* <DEDUP_REMOVED lines=35> */
.L_x_4181:
[----:B------:R-:W-:Y:S05]  /*2d30*/  BSYNC B0 ;  /* 0x0000000000007941 */ /* 0x000fea0003800000 */
.L_x_4179:
        /* <DEDUP_REMOVED lines=17> */
[----:B------:R-:W-:Y:S05]  /*2e50*/  CALL.REL.NOINC `($__internal_8_$__cuda_sm20_dblrcp_rn_slowpath_v3) ;  /* 0x00000148005c7944 */ /* 0x000fea0003c00000 */
[----:B------:R-:W-:Y:S02]  /*2e60*/  IMAD.MOV.U32 R6, RZ, RZ, R2 ;  /* 0x000000ffff067224 */ /* 0x000fe400078e0002 */
[----:B------:R-:W-:-:S07]  /*2e70*/  IMAD.MOV.U32 R7, RZ, RZ, R3 ;  /* 0x000000ffff077224 */ /* 0x000fce00078e0003 */
.L_x_4183:
[----:B------:R-:W-:Y:S05]  /*2e80*/  BSYNC B1 ;  /* 0x0000000000017941 */ /* 0x000fea0003800000 */
.L_x_4182:
[----:B------:R-:W-:Y:S01]  /*2e90*/  IMAD.MOV.U32 R2, RZ, RZ, 0x652b82fe ;  /* 0x652b82feff027424 */ /* 0x000fe200078e00ff */
[----:B------:R-:W-:Y:S01]  /*2ea0*/  MOV R3, 0x3ff71547 ;  /* 0x3ff7154700037802 */ /* 0x000fe20000000f00 */
[----:B------:R-:W-:Y:S01]  /*2eb0*/  UMOV UR6, 0xfefa39ef ;  /* 0xfefa39ef00067882 */ /* 0x000fe20000000000 */
[----:B------:R-:W-:Y:S01]  /*2ec0*/  UMOV UR7, 0x3fe62e42 ;  /* 0x3fe62e4200077882 */ /* 0x000fe20000000000 */
[----:B------:R-:W-:Y:S01]  /*2ed0*/  UMOV UR8, 0x3b39803f ;  /* 0x3b39803f00087882 */ /* 0x000fe20000000000 */
[----:B------:R-:W-:Y:S01]  /*2ee0*/  UMOV UR9, 0x3c7abc9e ;  /* 0x3c7abc9e00097882 */ /* 0x000fe20000000000 */
[----:B------:R-:W-:Y:S01]  /*2ef0*/  IMAD.MOV.U32 R38, RZ, RZ, -0x35dec16 ;  /* 0xfca213eaff267424 */ /* 0x000fe200078e00ff */
        /* <DEDUP_REMOVED lines=25> */
[----:B------:R-:W-:Y:S01]  /*3090*/  UMOV UR27, 0x3fe00000 ;  /* 0x3fe00000001b7882 */ /* 0x000fe20000000000 */
[----:B------:R-:W-:Y:S01]  /*30a0*/  DFMA R30, R34, -UR8, R36 ;  /* 0x80000008221e7c2b */ /* 0x000fe20008000024 */
[----:B------:R-:W-:Y:S01]  /*30b0*/  BSSY B0, `(.L_x_4184) ;  /* 0x000002c000007945 */ /* 0x000fe20003800000 */
[----:B------:R-:W-:Y:S01]  /*30c0*/  DMUL R6, R26, R6 ;  /* 0x000000061a067228 */ /* 0x000fe20000000000 */
[----:B------:R-:W-:-:S03]  /*30d0*/  FSETP.GEU.FTZ.AND P2, PT, |R17|, 4.1917929649353027344, PT ;  /* 0x4086232b1100780b */ /* 0x000fc60003f5e200 */
        /* <DEDUP_REMOVED lines=41> */
.L_x_4185:
[----:B------:R-:W-:Y:S05]  /*3370*/  BSYNC B0 ;  /* 0x0000000000007941 */ /* 0x000fea0003800000 */
.L_x_4184:
        /* <DEDUP_REMOVED lines=15> */
.L_x_4187:
[----:B------:R-:W-:Y:S05]  /*3470*/  BSYNC B0 ;  /* 0x0000000000007941 */ /* 0x000fea0003800000 */
.L_x_4186:
[C---:B------:R-:W-:Y:S01]  /*3480*/  FSETP.GEU.FTZ.AND P1, PT, R27.reuse, 1.7916666269302368164, PT ;  /* 0x3fe555551b00780b */ /* 0x040fe20003f3e000 */
[----:B------:R-:W-:Y:S01]  /*3490*/  BSSY B1, `(.L_x_4188) ;  /* 0x0000089000017945 */ /* 0x000fe20003800000 */
[----:B------:R-:W-:Y:S01]  /*34a0*/  FSETP.GT.FTZ.AND P0, PT, R27, -1.6999999284744262695, PT ;  /* 0xbfd999991b00780b */ /* 0x000fe20003f14000 */
[----:B------:R-:W-:-:S12]  /*34b0*/  DMUL R22, R22, R28 ;  /* 0x0000001c16167228 */ /* 0x000fd80000000000 */
        /* <DEDUP_REMOVED lines=82> */
.L_x_4189:
        /* <DEDUP_REMOVED lines=21> */
[----:B------:R-:W-:Y:S05]  /*3b30*/  CALL.REL.NOINC `($__internal_9_$__cuda_sm20_div_rn_f64_full) ;  /* 0x0000013c00c87944 */ /* 0x000fea0003c00000 */
.L_x_4192:
[----:B------:R-:W-:Y:S05]  /*3b40*/  BSYNC B2 ;  /* 0x0000000000027941 */ /* 0x000fea0003800000 */
.L_x_4191:
        /* <DEDUP_REMOVED lines=29> */
.L_x_4190:
[----:B------:R-:W-:Y:S05]  /*3d20*/  BSYNC B1 ;  /* 0x0000000000017941 */ /* 0x000fea0003800000 */
.L_x_4188:
        /* <DEDUP_REMOVED lines=70> */
.L_x_4194:
        /* <DEDUP_REMOVED lines=35> */
.L_x_4195:
[----:B------:R-:W-:Y:S05]  /*43c0*/  BSYNC B0 ;  /* 0x0000000000007941 */ /* 0x000fea0003800000 */
.L_x_4193:
        /* <DEDUP_REMOVED lines=17> */
[----:B------:R-:W-:Y:S05]  /*44e0*/  CALL.REL.NOINC `($__internal_8_$__cuda_sm20_dblrcp_rn_slowpath_v3) ;  /* 0x0000013000b87944 */ /* 0x000fea0003c00000 */
[----:B------:R-:W-:Y:S01]  /*44f0*/  IMAD.MOV.U32 R6, RZ, RZ, R2 ;  /* 0x000000ffff067224 */ /* 0x000fe200078e0002 */
[----:B------:R-:W-:-:S07]  /*4500*/  MOV R7, R3 ;  /* 0x0000000300077202 */ /* 0x000fce0000000f00 */
.L_x_4197:
[----:B------:R-:W-:Y:S05]  /*4510*/  BSYNC B1 ;  /* 0x0000000000017941 */ /* 0x000fea0003800000 */
.L_x_4196:
[----:B------:R-:W-:Y:S01]  /*4520*/  IMAD.MOV.U32 R2, RZ, RZ, 0x652b82fe ;  /* 0x652b82feff027424 */ /* 0x000fe200078e00ff */
[----:B------:R-:W-:Y:S01]  /*4530*/  UMOV UR6, 0xfefa39ef ;  /* 0xfefa39ef00067882 */ /* 0x000fe20000000000 */
[----:B------:R-:W-:Y:S01]  /*4540*/  IMAD.MOV.U32 R3, RZ, RZ, 0x3ff71547 ;  /* 0x3ff71547ff037424 */ /* 0x000fe200078e00ff */
[----:B------:R-:W-:Y:S01]  /*4550*/  UMOV UR7, 0x3fe62e42 ;  /* 0x3fe62e4200077882 */ /* 0x000fe20000000000 */
[----:B------:R-:W-:Y:S01]  /*4560*/  UMOV UR8, 0x3b39803f ;  /* 0x3b39803f00087882 */ /* 0x000fe20000000000 */
[----:B------:R-:W-:Y:S01]  /*4570*/  UMOV UR9, 0x3c7abc9e ;  /* 0x3c7abc9e00097882 */ /* 0x000fe20000000000 */
[----:B------:R-:W-:Y:S01]  /*4580*/  IMAD.MOV.U32 R36, RZ, RZ, -0x35dec16 ;  /* 0xfca213eaff247424 */ /* 0x000fe200078e00ff */
[----:B------:R-:W-:Y:S01]  /*4590*/  MOV R37, 0x3e928af3 ;  /* 0x3e928af300257802 */ /* 0x000fe20000000f00 */
[CC--:B------:R-:W-:Y:S01]  /*45a0*/  DFMA R4, -R18.reuse, R2.reuse, 6.75539944105574400000e+15 ;  /* 0x433800001204742b */ /* 0x0c0fe20000000102 */
[----:B------:R-:W-:Y:S01]  /*45b0*/  UMOV UR10, 0x69ce2bdf ;  /* 0x69ce2bdf000a7882 */ /* 0x000fe20000000000 */
        /* <DEDUP_REMOVED lines=52> */
[----:B------:R-:W-:Y:S02]  /*4900*/  IMAD R25, R4, 0x100000, R31 ;  /* 0x0010000004197824 */ /* 0x000fe400078e021f */
        /* <DEDUP_REMOVED lines=15> */
.L_x_4199:
[----:B------:R-:W-:Y:S05]  /*4a00*/  BSYNC B0 ;  /* 0x0000000000007941 */ /* 0x000fea0003800000 */
.L_x_4198:
        /* <DEDUP_REMOVED lines=15> */
.L_x_4201:
[----:B------:R-:W-:Y:S05]  /*4b00*/  BSYNC B0 ;  /* 0x0000000000007941 */ /* 0x000fea0003800000 */
.L_x_4200:
[C---:B------:R-:W-:Y:S01]  /*4b10*/  FSETP.GEU.FTZ.AND P1, PT, R27.reuse, 1.7916666269302368164, PT ;  /* 0x3fe555551b00780b */ /* 0x040fe20003f3e000 */
[----:B------:R-:W-:Y:S01]  /*4b20*/  BSSY B1, `(.L_x_4202) ;  /* 0x0000089000017945 */ /* 0x000fe20003800000 */
[----:B------:R-:W-:Y:S01]  /*4b30*/  FSETP.GT.FTZ.AND P0, PT, R27, -1.6999999284744262695, PT ;  /* 0xbfd999991b00780b */ /* 0x000fe20003f14000 */
[----:B------:R-:W-:-:S12]  /*4b40*/  DMUL R16, R40, R16 ;  /* 0x0000001028107228 */ /* 0x000fd80000000000 */
[----:B------:R-:W-:Y:S05]  /*4b50*/  @P0 BRA !P1, `(.L_x_4203) ;  /* 0x0000000400440947 */ /* 0x000fea0004800000 */
[----:B------:R-:W-:-:S10]  /*4b60*/  DADD R2, R26, 1 ;  /* 0x3ff000001a027429 */ /* 0x000fd40000000000 */
[----:B------:R-:W-:Y:S01]  /*4b70*/  ISETP.GT.AND P0, PT, R3, 0xfffff, PT ;  /* 0x000fffff0300780c */ /* 0x000fe20003f04270 */
[----:B------:R-:W-:Y:S01]  /*4b80*/  IMAD.MOV.U32 R4, RZ, RZ, R2 ;  /* 0x000000ffff047224 */ /* 0x000fe200078e0002 */
[----:B------:R-:W-:-:S11]  /*4b90*/  MOV R5, R3 ;  /* 0x0000000300057202 */ /* 0x000fd60000000f00 */
        /* <DEDUP_REMOVED lines=77> */
.L_x_4203:
        /* <DEDUP_REMOVED lines=22> */
.L_x_4206:
[----:B------:R-:W-:Y:S05]  /*51d0*/  BSYNC B2 ;  /* 0x0000000000027941 */ /* 0x000fea0003800000 */
.L_x_4205:
        /* <DEDUP_REMOVED lines=29> */
.L_x_4204:
[----:B------:R-:W-:Y:S05]  /*53b0*/  BSYNC B1 ;  /* 0x0000000000017941 */ /* 0x000fea0003800000 */
.L_x_4202:
        /* <DEDUP_REMOVED lines=70> */
.L_x_4208:
        /* <DEDUP_REMOVED lines=35> */
.L_x_4209:
[----:B------:R-:W-:Y:S05]  /*5a50*/  BSYNC B0 ;  /* 0x0000000000007941 */ /* 0x000fea0003800000 */
.L_x_4207:
        /* <DEDUP_REMOVED lines=18> */
[----:B------:R-:W-:Y:S01]  /*5b80*/  IMAD.MOV.U32 R6, RZ, RZ, R2 ;  /* 0x000000ffff067224 */ /* 0x000fe200078e0002 */
[----:B------:R-:W-:-:S07]  /*5b90*/  MOV R7, R3 ;  /* 0x0000000300077202 */ /* 0x000fce0000000f00 */
.L_x_4211:
[----:B------:R-:W-:Y:S05]  /*5ba0*/  BSYNC B1 ;  /* 0x0000000000017941 */ /* 0x000fea0003800000 */
.L_x_4210:
        /* <DEDUP_REMOVED lines=78> */
.L_x_4213:
[----:B------:R-:W-:Y:S05]  /*6090*/  BSYNC B0 ;  /* 0x0000000000007941 */ /* 0x000fea0003800000 */
.L_x_4212:
        /* <DEDUP_REMOVED lines=15> */
.L_x_4215:
[----:B------:R-:W-:Y:S05]  /*6190*/  BSYNC B0 ;  /* 0x0000000000007941 */ /* 0x000fea0003800000 */
.L_x_4214:
        /* <DEDUP_REMOVED lines=32> */
[----:B------:R-:W-:Y:S01]  /*63a0*/  UMOV UR8, 0x80000000 ;  /* 0x8000000000087882 */ /* 0x000fe20000000000 */
[----:B------:R-:W-:Y:S01]  /*63b0*/  LEA.HI R0, R29, R0, RZ, 0xc ;  /* 0x000000001d007211 */ /* 0x000fe200078f60ff */
[----:B------:R-:W-:-:S10]  /*63c0*/  UMOV UR9, 0x43300000 ;  /* 0x4330000000097882 */ /* 0x000fd40000000000 */
        /* <DEDUP_REMOVED lines=51> */
.L_x_4217:
        /* <DEDUP_REMOVED lines=22> */
.L_x_4220:
[----:B------:R-:W-:Y:S05]  /*6860*/  BSYNC B2 ;  /* 0x0000000000027941 */ /* 0x000fea0003800000 */
.L_x_4219:
        /* <DEDUP_REMOVED lines=29> */
.L_x_4218:
[----:B------:R-:W-:Y:S05]  /*6a40*/  BSYNC B1 ;  /* 0x0000000000017941 */ /* 0x000fea0003800000 */
.L_x_4216:
        /* <DEDUP_REMOVED lines=70> */
.L_x_4222:
        /* <DEDUP_REMOVED lines=35> */
.L_x_4223:
[----:B------:R-:W-:Y:S05]  /*70e0*/  BSYNC B0 ;  /* 0x0000000000007941 */ /* 0x000fea0003800000 */
.L_x_4221:
        /* <DEDUP_REMOVED lines=20> */
.L_x_4225:
[----:B------:R-:W-:Y:S05]  /*7230*/  BSYNC B1 ;  /* 0x0000000000017941 */ /* 0x000fea0003800000 */
.L_x_4224:
        /* <DEDUP_REMOVED lines=78> */
.L_x_4227:
[----:B------:R-:W-:Y:S05]  /*7720*/  BSYNC B0 ;  /* 0x0000000000007941 */ /* 0x000fea0003800000 */
.L_x_4226:
        /* <DEDUP_REMOVED lines=15> */
.L_x_4229:
[----:B------:R-:W-:Y:S05]  /*7820*/  BSYNC B0 ;  /* 0x0000000000007941 */ /* 0x000fea0003800000 */
.L_x_4228:
        /* <DEDUP_REMOVED lines=86> */
.L_x_4231:
        /* <DEDUP_REMOVED lines=22> */
.L_x_4234:
[----:B------:R-:W-:Y:S05]  /*7ef0*/  BSYNC B2 ;  /* 0x0000000000027941 */ /* 0x000fea0003800000 */
.L_x_4233:
        /* <DEDUP_REMOVED lines=29> */
.L_x_4232:
[----:B------:R-:W-:Y:S05]  /*80d0*/  BSYNC B1 ;  /* 0x0000000000017941 */ /* 0x000fea0003800000 */
.L_x_4230:
        /* <DEDUP_REMOVED lines=70> */
.L_x_4236:
        /* <DEDUP_REMOVED lines=35> */
.L_x_4237:
[----:B------:R-:W-:Y:S05]  /*8770*/  BSYNC B0 ;  /* 0x0000000000007941 */ /* 0x000fea0003800000 */
.L_x_4235:
        /* <DEDUP_REMOVED lines=20> */
.L_x_4239:
[----:B------:R-:W-:Y:S05]  /*88c0*/  BSYNC B1 ;  /* 0x0000000000017941 */ /* 0x000fea0003800000 */
.L_x_4238:
        /* <DEDUP_REMOVED lines=78> */
.L_x_4241:
[----:B------:R-:W-:Y:S05]  /*8db0*/  BSYNC B0 ;  /* 0x0000000000007941 */ /* 0x000fea0003800000 */
.L_x_4240:
        /* <DEDUP_REMOVED lines=15> */
.L_x_4243:
[----:B------:R-:W-:Y:S05]  /*8eb0*/  BSYNC B0 ;  /* 0x0000000000007941 */ /* 0x000fea0003800000 */
.L_x_4242:
        /* <DEDUP_REMOVED lines=86> */
.L_x_4245:
        /* <DEDUP_REMOVED lines=22> */
.L_x_4248:
[----:B------:R-:W-:Y:S05]  /*9580*/  BSYNC B2 ;  /* 0x0000000000027941 */ /* 0x000fea0003800000 */
.L_x_4247:
        /* <DEDUP_REMOVED lines=29> */
.L_x_4246:
[----:B------:R-:W-:Y:S05]  /*9760*/  BSYNC B1 ;  /* 0x0000000000017941 */ /* 0x000fea0003800000 */
.L_x_4244:
        /* <DEDUP_REMOVED lines=70> */
.L_x_4250:
        /* <DEDUP_REMOVED lines=35> */
.L_x_4251:
[----:B------:R-:W-:Y:S05]  /*9e00*/  BSYNC B0 ;  /* 0x0000000000007941 */ /* 0x000fea0003800000 */
.L_x_4249:
        /* <DEDUP_REMOVED lines=20> */
.L_x_4253:
[----:B------:R-:W-:Y:S05]  /*9f50*/  BSYNC B1 ;  /* 0x0000000000017941 */ /* 0x000fea0003800000 */
.L_x_4252:
        /* <DEDUP_REMOVED lines=78> */
.L_x_4255:
[----:B------:R-:W-:Y:S05]  /*a440*/  BSYNC B0 ;  /* 0x0000000000007941 */ /* 0x000fea0003800000 */
.L_x_4254:
        /* <DEDUP_REMOVED lines=15> */
.L_x_4257:
[----:B------:R-:W-:Y:S05]  /*a540*/  BSYNC B0 ;  /* 0x0000000000007941 */ /* 0x000fea0003800000 */
.L_x_4256:
        /* <DEDUP_REMOVED lines=86> */
.L_x_4259:
        /* <DEDUP_REMOVED lines=22> */
.L_x_4262:
[----:B------:R-:W-:Y:S05]  /*ac10*/  BSYNC B2 ;  /* 0x0000000000027941 */ /* 0x000fea0003800000 */
.L_x_4261:
        /* <DEDUP_REMOVED lines=29> */
.L_x_4260:
[----:B------:R-:W-:Y:S05]  /*adf0*/  BSYNC B1 ;  /* 0x0000000000017941 */ /* 0x000fea0003800000 */
.L_x_4258:
        /* <DEDUP_REMOVED lines=70> */
.L_x_4264:
        /* <DEDUP_REMOVED lines=35> */
.L_x_4265:
[----:B------:R-:W-:Y:S05]  /*b490*/  BSYNC B0 ;  /* 0x0000000000007941 */ /* 0x000fea0003800000 */
.L_x_4263:
[----:B------:R-:W-:Y:S01]  /*b4a0*/  DADD R30, R24, 1 ;  /* 0x3ff00000181e7429 */ /* 0x000fe20000000000 */
[----:B------:R-:W0:Y:S01]  /*b4b0*/  S2R R28, SR_CTAID.X ;  /* 0x00000000001c7919 */ /* 0x000e220000002500 */
[----:B------:R-:W-:Y:S01]  /*b4c0*/  BSSY B1, `(.L_x_4266) ;  /* 0x0000013000017945 */ /* 0x000fe20003800000 */
[----:B------:R-:W-:Y:S01]  /*b4d0*/  DFMA R24, -R26, R26, 1 ;  /* 0x3ff000001a18742b */ /* 0x000fe2000000011a */
[----:B------:R-:W1:Y:S02]  /*b4e0*/  S2R R29, SR_TID.X ;  /* 0x00000000001d7919 */ /* 0x000e640000002100 */
[----:B------:R-:W2:Y:S04]  /*b4f0*/  MUFU.RCP64H R3, R31 ;  /* 0x0000001f00037308 */ /* 0x000ea80000001800 */
[----:B------:R-:W-:-:S05]  /*b500*/  VIADD R2, R31, 0x300402 ;  /* 0x003004021f027836 */ /* 0x000fca0000000000 */
[----:B------:R-:W-:Y:S01]  /*b510*/  FSETP.GEU.AND P0, PT, |R2|, 5.8789094863358348022e-39, PT ;  /* 0x004004020200780b */ /* 0x000fe20003f0e200 */
[----:B--2---:R-:W-:-:S08]  /*b520*/  DFMA R4, -R30, R2, 1 ;  /* 0x3ff000001e04742b */ /* 0x004fd00000000102 */
[----:B------:R-:W-:Y:S01]  /*b530*/  DFMA R4, R4, R4, R4 ;  /* 0x000000040404722b */ /* 0x000fe20000000004 */
[----:B0-----:R-:W-:-:S07]  /*b540*/  SHF.L.U32 R28, R28, 0xa, RZ ;  /* 0x0000000a1c1c7819 */ /* 0x001fce00000006ff */
[----:B------:R-:W-:-:S08]  /*b550*/  DFMA R4, R2, R4, R2 ;  /* 0x000000040204722b */ /* 0x000fd00000000002 */
[----:B------:R-:W-:-:S08]  /*b560*/  DFMA R6, -R30, R4, 1 ;  /* 0x3ff000001e06742b */ /* 0x000fd00000000104 */
[----:B------:R-:W-:Y:S01]  /*b570*/  DFMA R2, R4, R6, R4 ;  /* 0x000000060402722b */ /* 0x000fe20000000004 */
[----:B-1----:R-:W-:Y:S10]  /*b580*/  @P0 BRA `(.L_x_4267) ;  /* 0x0000000000180947 */ /* 0x002ff40003800000 */
[----:B------:R-:W-:Y:S01]  /*b590*/  LOP3.LUT R6, R31, 0x7fffffff, RZ, 0xc0, !PT ;  /* 0x7fffffff1f067812 */ /* 0x000fe200078ec0ff */
[----:B------:R-:W-:Y:S01]  /*b5a0*/  IMAD.MOV.U32 R2, RZ, RZ, R30 ;  /* 0x000000ffff027224 */ /* 0x000fe200078e001e */
[----:B------:R-:W-:Y:S01]  /*b5b0*/  MOV R0, 0xb5f0 ;  /* 0x0000b5f000007802 */ /* 0x000fe20000000f00 */
[----:B------:R-:W-:Y:S02]  /*b5c0*/  IMAD.MOV.U32 R3, RZ, RZ, R31 ;  /* 0x000000ffff037224 */ /* 0x000fe400078e001f */
[----:B------:R-:W-:-:S07]  /*b5d0*/  VIADD R6, R6, 0xfff00000 ;  /* 0xfff0000006067836 */ /* 0x000fce0000000000 */
[----:B------:R-:W-:Y:S05]  /*b5e0*/  CALL.REL.NOINC `($__internal_8_$__cuda_sm20_dblrcp_rn_slowpath_v3) ;  /* 0x000000c000787944 */ /* 0x000fea0003c00000 */
.L_x_4267:
[----:B------:R-:W-:Y:S05]  /*b5f0*/  BSYNC B1 ;  /* 0x0000000000017941 */ /* 0x000fea0003800000 */
.L_x_4266:
[----:B------:R-:W0:Y:S01]  /*b600*/  LDC.64 R4, c[0x0][0x218] ;  /* 0x00008600ff047b82 */ /* 0x000e220000000a00 */
[----:B------:R-:W-:-:S08]  /*b610*/  DMUL R2, R10, R2 ;  /* 0x000000020a027228 */ /* 0x000fd00000000000 */
[----:B------:R-:W-:-:S08]  /*b620*/  DFMA R2, R24, R2, R26 ;  /* 0x000000021802722b */ /* 0x000fd0000000001a */
[----:B------:R-:W-:Y:S01]  /*b630*/  DMUL R10, R50, R2 ;  /* 0x00000002320a7228 */ /* 0x000fe20000000000 */
[----:B0-----:R-:W-:-:S04]  /*b640*/  IMAD.WIDE.U32 R4, R28, 0x8, R4 ;  /* 0x000000081c047825 */ /* 0x001fc800078e0004 */
[----:B------:R-:W-:-:S05]  /*b650*/  IMAD.WIDE R4, R29, 0x10, R4 ;  /* 0x000000101d047825 */ /* 0x000fca00078e0204 */
[----:B------:R-:W-:Y:S04]  /*b660*/  STG.E.128 desc[UR4][R4.64], R20 ;  /* 0x0000001404007986 */ /* 0x000fe8000c101d04 */
[----:B------:R-:W-:Y:S04]  /*b670*/  STG.E.128 desc[UR4][R4.64+0x800], R16 ;  /* 0x0008001004007986 */ /* 0x000fe8000c101d04 */
[----:B------:R-:W-:Y:S04]  /*b680*/  STG.E.128 desc[UR4][R4.64+0x1000], R12 ;  /* 0x0010000c04007986 */ /* 0x000fe8000c101d04 */
[----:B------:R-:W-:Y:S01]  /*b690*/  STG.E.128 desc[UR4][R4.64+0x1800], R8 ;  /* 0x0018000804007986 */ /* 0x000fe2000c101d04 */
[----:B------:R-:W-:Y:S05]  /*b6a0*/  EXIT ;  /* 0x000000000000794d */ /* 0x000fea0003800000 */
.L_x_4155:
[----:B------:R-:W0:Y:S01]  /*b6b0*/  S2R R0, SR_TID.X ;  /* 0x0000000000007919 */ /* 0x000e220000002100 */
[----:B------:R-:W-:Y:S02]  /*b6c0*/  CS2R R40, SRZ ;  /* 0x0000000000287805 */ /* 0x000fe4000001ff00 */
[----:B0-----:R-:W-:-:S13]  /*b6d0*/  ISETP.GE.AND P0, PT, R0, R34, PT ;  /* 0x000000220000720c */ /* 0x001fda0003f06270 */
[----:B------:R-:W-:Y:S01]  /*b6e0*/  @!P0 IADD3 R25, R35, R0, RZ ;  /* 0x0000000023198210 */ /* 0x000fe20007ffe0ff */
[----:B------:R-:W-:Y:S01]  /*b6f0*/  @!P0 VIADD R0, R0, 0x80 ;  /* 0x0000008000008836 */ /* 0x000fe20000000000 */
[----:B------:R-:W0:Y:S04]  /*b700*/  @!P0 LDC.64 R20, c[0x0][0x220] ;  /* 0x00008800ff148b82 */ /* 0x000e280000000a00 */
[----:B------:R-:W-:-:S04]  /*b710*/  ISETP.GE.AND P6, PT, R0, R34, PT ;  /* 0x000000220000720c */ /* 0x000fc80003fc6270 */
[----:B------:R-:W1:Y:S09]  /*b720*/  @!P0 LDC.64 R22, c[0x0][0x228] ;  /* 0x00008a00ff168b82 */ /* 0x000e720000000a00 */
[----:B------:R-:W-:Y:S01]  /*b730*/  @!P6 IMAD.IADD R9, R35, 0x1, R0 ;  /* 0x000000012309e824 */ /* 0x000fe200078e0200 */
[----:B------:R-:W2:Y:S01]  /*b740*/  @!P6 LDC.64 R2, c[0x0][0x220] ;  /* 0x00008800ff02eb82 */ /* 0x000ea20000000a00 */
[----:B------:R-:W-:-:S05]  /*b750*/  @!P6 VIADD R0, R0, 0x80 ;  /* 0x000000800000e836 */ /* 0x000fca0000000000 */
[C---:B------:R-:W-:Y:S02]  /*b760*/  ISETP.GE.AND P5, PT, R0.reuse, R34, PT ;  /* 0x000000220000720c */ /* 0x040fe40003fa6270 */
[----:B------:R-:W3:Y:S11]  /*b770*/  @!P6 LDC.64 R4, c[0x0][0x228] ;  /* 0x00008a00ff04eb82 */ /* 0x000ef60000000a00 */
[----:B------:R-:W-:Y:S01]  /*b780*/  @!P5 IADD3 R11, R35, R0, RZ ;  /* 0x00000000230bd210 */ /* 0x000fe20007ffe0ff */
[----:B------:R-:W-:Y:S01]  /*b790*/  @!P5 VIADD R0, R0, 0x80 ;  /* 0x000000800000d836 */ /* 0x000fe20000000000 */
[----:B------:R-:W4:Y:S01]  /*b7a0*/  @!P5 LDC.64 R36, c[0x0][0x220] ;  /* 0x00008800ff24db82 */ /* 0x000f220000000a00 */
[----:B--2---:R-:W-:-:S03]  /*b7b0*/  @!P6 IMAD.WIDE.U32 R2, R9, 0x8, R2 ;  /* 0x000000080902e825 */ /* 0x004fc600078e0002 */
[----:B------:R-:W-:Y:S02]  /*b7c0*/  ISETP.GE.AND P4, PT, R0, R34, PT ;  /* 0x000000220000720c */ /* 0x000fe40003f86270 */
[----:B------:R2:W5:Y:S02]  /*b7d0*/  @!P6 LDG.E.64 R40, desc[UR4][R2.64] ;  /* 0x000000040228e981 */ /* 0x000564000c1e1b00 */
[----:B------:R-:W0:Y:S01]  /*b7e0*/  @!P5 LDC.64 R50, c[0x0][0x228] ;  /* 0x00008a00ff32db82 */ /* 0x000e220000000a00 */
[----:B---3--:R-:W-:Y:S01]  /*b7f0*/  @!P6 IMAD.WIDE.U32 R4, R9, 0x8, R4 ;  /* 0x000000080904e825 */ /* 0x008fe200078e0004 */
[----:B------:R-:W-:-:S07]  /*b800*/  CS2R R8, SRZ ;  /* 0x0000000000087805 */ /* 0x000fce000001ff00 */
[C---:B------:R-:W-:Y:S01]  /*b810*/  @!P4 IMAD.IADD R55, R35.reuse, 0x1, R0 ;  /* 0x000000012337c824 */ /* 0x040fe200078e0200 */
[----:B------:R-:W3:Y:S01]  /*b820*/  @!P4 LDC.64 R52, c[0x0][0x220] ;  /* 0x00008800ff34cb82 */ /* 0x000ee20000000a00 */
[----:B------:R-:W-:Y:S01]  /*b830*/  @!P4 VIADD R0, R0, 0x80 ;  /* 0x000000800000c836 */ /* 0x000fe20000000000 */
[----:B------:R1:W5:Y:S04]  /*b840*/  @!P6 LDG.E.64 R8, desc[UR4][R4.64] ;  /* 0x000000040408e981 */ /* 0x000368000c1e1b00 */
[C---:B------:R-:W-:Y:S02]  /*b850*/  ISETP.GE.AND P3, PT, R0.reuse, R34, PT ;  /* 0x000000220000720c */ /* 0x040fe40003f66270 */
[----:B------:R-:W4:Y:S11]  /*b860*/  @!P4 LDC.64 R6, c[0x0][0x228] ;  /* 0x00008a00ff06cb82 */ /* 0x000f360000000a00 */
[----:B------:R-:W-:Y:S01]  /*b870*/  @!P3 IADD3 R17, R35, R0, RZ ;  /* 0x000000002311b210 */ /* 0x000fe20007ffe0ff */
[----:B------:R-:W-:Y:S01]  /*b880*/  @!P3 VIADD R0, R0, 0x80 ;  /* 0x000000800000b836 */ /* 0x000fe20000000000 */
[----:B------:R-:W0:Y:S04]  /*b890*/  @!P3 LDC.64 R14, c[0x0][0x220] ;  /* 0x00008800ff0ebb82 */ /* 0x000e280000000a00 */
[----:B------:R-:W-:Y:S01]  /*b8a0*/  ISETP.GE.AND P2, PT, R0, R34, PT ;  /* 0x000000220000720c */ /* 0x000fe20003f46270 */
[----:B---3--:R-:W-:-:S03]  /*b8b0*/  @!P4 IMAD.WIDE.U32 R52, R55, 0x8, R52 ;  /* 0x000000083734c825 */ /* 0x008fc600078e0034 */
[----:B------:R-:W3:Y:S09]  /*b8c0*/  @!P3 LDC.64 R28, c[0x0][0x228] ;  /* 0x00008a00ff1cbb82 */ /* 0x000ef20000000a00 */
[----:B------:R-:W-:Y:S01]  /*b8d0*/  @!P2 IMAD.IADD R16, R35, 0x1, R0 ;  /* 0x000000012310a824 */ /* 0x000fe200078e0200 */
[----:B------:R-:W3:Y:S01]  /*b8e0*/  @!P2 LDC.64 R30, c[0x0][0x220] ;  /* 0x00008800ff1eab82 */ /* 0x000ee20000000a00 */
[----:B------:R-:W-:-:S05]  /*b8f0*/  @!P2 VIADD R0, R0, 0x80 ;  /* 0x000000800000a836 */ /* 0x000fca0000000000 */
[C---:B------:R-:W-:Y:S02]  /*b900*/  ISETP.GE.AND P1, PT, R0.reuse, R34, PT ;  /* 0x000000220000720c */ /* 0x040fe40003f26270 */
[----:B------:R-:W3:Y:S11]  /*b910*/  @!P2 LDC.64 R32, c[0x0][0x228] ;  /* 0x00008a00ff20ab82 */ /* 0x000ef60000000a00 */
[----:B------:R-:W-:Y:S01]  /*b920*/  @!P1 IADD3 R27, R35, R0, RZ ;  /* 0x00000000231b9210 */ /* 0x000fe20007ffe0ff */
[----:B------:R-:W-:Y:S01]  /*b930*/  @!P1 VIADD R0, R0, 0x80 ;  /* 0x0000008000009836 */ /* 0x000fe20000000000 */
[----:B--2---:R-:W2:Y:S04]  /*b940*/  @!P1 LDC.64 R2, c[0x0][0x220] ;  /* 0x00008800ff029b82 */ /* 0x004ea80000000a00 */
[----:B------:R-:W-:Y:S01]  /*b950*/  ISETP.GE.AND P6, PT, R0, R34, PT ;  /* 0x000000220000720c */ /* 0x000fe20003fc6270 */
[----:B----4-:R-:W-:-:S03]  /*b960*/  @!P4 IMAD.WIDE.U32 R54, R55, 0x8, R6 ;  /* 0x000000083736c825 */ /* 0x010fc600078e0006 */
[----:B-1----:R-:W1:Y:S09]  /*b970*/  @!P1 LDC.64 R4, c[0x0][0x228] ;  /* 0x00008a00ff049b82 */ /* 0x002e720000000a00 */
[----:B------:R-:W4:Y:S08]  /*b980*/  @!P6 LDC.64 R6, c[0x0][0x220] ;  /* 0x00008800ff06eb82 */ /* 0x000f300000000a00 */
[----:B------:R-:W3:Y:S01]  /*b990*/  @!P6 LDC.64 R18, c[0x0][0x228] ;  /* 0x00008a00ff12eb82 */ /* 0x000ee20000000a00 */
[----:B------:R-:W-:Y:S01]  /*b9a0*/  CS2R R46, SRZ ;  /* 0x00000000002e7805 */ /* 0x000fe2000001ff00 */
[----:B------:R-:W-:Y:S01]  /*b9b0*/  @!P5 IMAD.WIDE.U32 R36, R11, 0x8, R36 ;  /* 0x000000080b24d825 */ /* 0x000fe200078e0024 */
[----:B------:R-:W-:-:S03]  /*b9c0*/  CS2R R44, SRZ ;  /* 0x00000000002c7805 */ /* 0x000fc6000001ff00 */
[----:B0-----:R-:W-:Y:S01]  /*b9d0*/  @!P5 IMAD.WIDE.U32 R50, R11, 0x8, R50 ;  /* 0x000000080b32d825 */ /* 0x001fe200078e0032 */
[----:B------:R-:W-:Y:S01]  /*b9e0*/  CS2R R10, SRZ ;  /* 0x00000000000a7805 */ /* 0x000fe2000001ff00 */
[----:B------:R1:W5:Y:S02]  /*b9f0*/  @!P4 LDG.E.64 R46, desc[UR4][R52.64] ;  /* 0x00000004342ec981 */ /* 0x000364000c1e1b00 */
[----:B--2---:R-:W-:Y:S01]  /*ba00*/  @!P1 IMAD.WIDE.U32 R58, R27, 0x8, R2 ;  /* 0x000000081b3a9825 */ /* 0x004fe200078e0002 */
[----:B------:R-:W-:Y:S01]  /*ba10*/  CS2R R12, SRZ ;  /* 0x00000000000c7805 */ /* 0x000fe2000001ff00 */
[----:B------:R0:W5:Y:S02]  /*ba20*/  @!P5 LDG.E.64 R44, desc[UR4][R36.64] ;  /* 0x00000004242cd981 */ /* 0x000164000c1e1b00 */
[----:B------:R-:W-:Y:S01]  /*ba30*/  @!P6 IMAD.IADD R3, R35, 0x1, R0 ;  /* 0x000000012303e824 */ /* 0x000fe200078e0200 */
[----:B------:R-:W-:Y:S01]  /*ba40*/  CS2R R38, SRZ ;  /* 0x0000000000267805 */ /* 0x000fe2000001ff00 */
[----:B------:R-:W-:Y:S01]  /*ba50*/  @!P3 IMAD.WIDE.U32 R56, R17, 0x8, R14 ;  /* 0x000000081138b825 */ /* 0x000fe200078e000e */
[----:B------:R2:W5:Y:S03]  /*ba60*/  @!P5 LDG.E.64 R10, desc[UR4][R50.64] ;  /* 0x00000004320ad981 */ /* 0x000566000c1e1b00 */
[----:B-1----:R-:W-:Y:S01]  /*ba70*/  @!P1 IMAD.WIDE.U32 R52, R27, 0x8, R4 ;  /* 0x000000081b349825 */ /* 0x002fe200078e0004 */
[----:B------:R-:W-:-:S02]  /*ba80*/  CS2R R14, SRZ ;  /* 0x00000000000e7805 */ /* 0x000fc4000001ff00 */
[----:B------:R-:W-:Y:S02]  /*ba90*/  CS2R R42, SRZ ;  /* 0x00000000002a7805 */ /* 0x000fe4000001ff00 */
[----:B------:R-:W-:Y:S01]  /*baa0*/  CS2R R48, SRZ ;  /* 0x0000000000307805 */ /* 0x000fe2000001ff00 */
[C---:B----4-:R-:W-:Y:S01]  /*bab0*/  @!P6 IMAD.WIDE.U32 R6, R3.reuse, 0x8, R6 ;  /* 0x000000080306e825 */ /* 0x050fe200078e0006 */
[----:B0-----:R-:W-:Y:S01]  /*bac0*/  CS2R R36, SRZ ;  /* 0x0000000000247805 */ /* 0x001fe2000001ff00 */
[----:B------:R0:W5:Y:S02]  /*bad0*/  @!P4 LDG.E.64 R12, desc[UR4][R54.64] ;  /* 0x00000004360cc981 */ /* 0x000164000c1e1b00 */
[----:B---3--:R-:W-:Y:S01]  /*bae0*/  @!P6 IMAD.WIDE.U32 R26, R3, 0x8, R18 ;  /* 0x00000008031ae825 */ /* 0x008fe200078e0012 */
[----:B------:R-:W-:Y:S02]  /*baf0*/  CS2R R18, SRZ ;  /* 0x0000000000127805 */ /* 0x000fe4000001ff00 */
[----:B--2---:R-:W-:Y:S01]  /*bb00*/  CS2R R50, SRZ ;  /* 0x0000000000327805 */ /* 0x004fe2000001ff00 */
[----:B------:R0:W5:Y:S01]  /*bb10*/  @!P3 LDG.E.64 R38, desc[UR4][R56.64] ;  /* 0x000000043826b981 */ /* 0x000162000c1e1b00 */
[----:B------:R-:W-:-:S03]  /*bb20*/  @!P3 IMAD.WIDE.U32 R28, R17, 0x8, R28 ;  /* 0x00000008111cb825 */ /* 0x000fc600078e001c */
[----:B------:R0:W5:Y:S01]  /*bb30*/  @!P1 LDG.E.64 R48, desc[UR4][R58.64] ;  /* 0x000000043a309981 */ /* 0x000162000c1e1b00 */
[----:B------:R-:W-:-:S03]  /*bb40*/  @!P2 IMAD.WIDE.U32 R30, R16, 0x8, R30 ;  /* 0x00000008101ea825 */ /* 0x000fc600078e001e */
[----:B------:R0:W5:Y:S01]  /*bb50*/  @!P3 LDG.E.64 R14, desc[UR4][R28.64] ;  /* 0x000000041c0eb981 */ /* 0x000162000c1e1b00 */
[----:B------:R-:W-:Y:S01]  /*bb60*/  @!P2 IMAD.WIDE.U32 R32, R16, 0x8, R32 ;  /* 0x000000081020a825 */ /* 0x000fe200078e0020 */
[----:B------:R-:W-:Y:S02]  /*bb70*/  CS2R R16, SRZ ;  /* 0x0000000000107805 */ /* 0x000fe4000001ff00 */
[----:B------:R0:W5:Y:S01]  /*bb80*/  @!P2 LDG.E.64 R42, desc[UR4][R30.64] ;  /* 0x000000041e2aa981 */ /* 0x000162000c1e1b00 */
[C---:B------:R-:W-:Y:S01]  /*bb90*/  @!P0 IMAD.WIDE.U32 R2, R25.reuse, 0x8, R20 ;  /* 0x0000000819028825 */ /* 0x040fe200078e0014 */
[----:B------:R-:W-:Y:S02]  /*bba0*/  CS2R R20, SRZ ;  /* 0x0000000000147805 */ /* 0x000fe4000001ff00 */
[----:B------:R0:W5:Y:S01]  /*bbb0*/  @!P2 LDG.E.64 R16, desc[UR4][R32.64] ;  /* 0x000000042010a981 */ /* 0x000162000c1e1b00 */
[----:B------:R-:W-:Y:S01]  /*bbc0*/  @!P0 IMAD.WIDE.U32 R4, R25, 0x8, R22 ;  /* 0x0000000819048825 */ /* 0x000fe200078e0016 */
[----:B------:R-:W-:-:S02]  /*bbd0*/  CS2R R22, SRZ ;  /* 0x0000000000167805 */ /* 0x000fc4000001ff00 */
[----:B------:R0:W5:Y:S04]  /*bbe0*/  @!P1 LDG.E.64 R18, desc[UR4][R52.64] ;  /* 0x0000000434129981 */ /* 0x000168000c1e1b00 */
[----:B------:R0:W5:Y:S04]  /*bbf0*/  @!P6 LDG.E.64 R50, desc[UR4][R6.64] ;  /* 0x000000040632e981 */ /* 0x000168000c1e1b00 */
[----:B------:R0:W5:Y:S04]  /*bc00*/  @!P6 LDG.E.64 R20, desc[UR4][R26.64] ;  /* 0x000000041a14e981 */ /* 0x000168000c1e1b00 */
[----:B------:R0:W5:Y:S04]  /*bc10*/  @!P0 LDG.E.64 R36, desc[UR4][R2.64] ;  /* 0x0000000402248981 */ /* 0x000168000c1e1b00 */
[----:B------:R0:W5:Y:S01]  /*bc20*/  @!P0 LDG.E.64 R22, desc[UR4][R4.64] ;  /* 0x0000000404168981 */ /* 0x000162000c1e1b00 */
[----:B------:R-:W-:Y:S04]  /*bc30*/  BSSY B1, `(.L_x_4268) ;  /* 0x0000172000017945 */ /* 0x000fe80003800000 */
[----:B------:R-:W-:Y:S05]  /*bc40*/  @P0 BRA `(.L_x_4269) ;  /* 0x0000001400c00947 */ /* 0x000fea0003800000 */
[----:B------:R-:W-:Y:S01]  /*bc50*/  IMAD.MOV.U32 R60, RZ, RZ, 0x652b82fe ;  /* 0x652b82feff3c7424 */ /* 0x000fe200078e00ff */
[----:B------:R-:W-:Y:S01]  /*bc60*/  MOV R61, 0x3ff71547 ;  /* 0x3ff71547003d7802 */ /* 0x000fe20000000f00 */
[----:B0-----:R-:W-:Y:S01]  /*bc70*/  IMAD.MOV.U32 R2, RZ, RZ, -0x105c611 ;  /* 0xfefa39efff027424 */ /* 0x001fe200078e00ff */
[----:B------:R-:W-:Y:S01]  /*bc80*/  MOV R7, 0x3c7abc9e ;  /* 0x3c7abc9e00077802 */ /* 0x000fe20000000f00 */
[----:B------:R-:W-:Y:S01]  /*bc90*/  IMAD.MOV.U32 R3, RZ, RZ, 0x3fe62e42 ;  /* 0x3fe62e42ff037424 */ /* 0x000fe200078e00ff */
[----:B------:R-:W-:Y:S01]  /*bca0*/  MOV R25, 0x3e928af3 ;  /* 0x3e928af300197802 */ /* 0x000fe20000000f00 */
[----:B------:R-:W-:Y:S01]  /*bcb0*/  IMAD.MOV.U32 R6, RZ, RZ, 0x3b39803f ;  /* 0x3b39803fff067424 */ /* 0x000fe200078e00ff */
[----:B-----5:R-:W-:Y:S01]  /*bcc0*/  DFMA R58, -R22, R60, 6.75539944105574400000e+15 ;  /* 0x43380000163a742b */ /* 0x020fe2000000013c */
[----:B------:R-:W-:Y:S01]  /*bcd0*/  IMAD.MOV.U32 R24, RZ, RZ, -0x35dec16 ;  /* 0xfca213eaff187424 */ /* 0x000fe200078e00ff */
[----:B------:R-:W-:Y:S01]  /*bce0*/  MOV R29, 0x3f56c16c ;  /* 0x3f56c16c001d7802 */ /* 0x000fe20000000f00 */
[----:B------:R-:W-:Y:S01]  /*bcf0*/  IMAD.MOV.U32 R26, RZ, RZ, 0x14761f65 ;  /* 0x14761f65ff1a7424 */ /* 0x000fe200078e00ff */
[----:B------:R-:W-:Y:S01]  /*bd00*/  MOV R33, 0x3fa55555 ;  /* 0x3fa5555500217802 */ /* 0x000fe20000000f00 */
[----:B------:R-:W-:Y:S01]  /*bd10*/  IMAD.MOV.U32 R27, RZ, RZ, 0x3f2a01a0 ;  /* 0x3f2a01a0ff1b7424 */ /* 0x000fe200078e00ff */
[----:B------:R-:W-:Y:S01]  /*bd20*/  MOV R55, 0x3fe00000 ;  /* 0x3fe0000000377802 */ /* 0x000fe20000000f00 */
[----:B------:R-:W-:Y:S01]  /*bd30*/  IMAD.MOV.U32 R28, RZ, RZ, 0x1852b7af ;  /* 0x1852b7afff1c7424 */ /* 0x000fe200078e00ff */
[----:B------:R-:W-:Y:S01]  /*bd40*/  DADD R56, R58, -6.75539944105574400000e+15 ;  /* 0xc33800003a387429 */ /* 0x000fe20000000000 */
[----:B------:R-:W-:Y:S01]  /*bd50*/  IMAD.MOV.U32 R30, RZ, RZ, 0x11122322 ;  /* 0x11122322ff1e7424 */ /* 0x000fe200078e00ff */
[----:B------:R-:W-:Y:S01]  /*bd60*/  BSSY B0, `(.L_x_4270) ;  /* 0x000002b000007945 */ /* 0x000fe20003800000 */
[----:B------:R-:W-:-:S02]  /*bd70*/  IMAD.MOV.U32 R31, RZ, RZ, 0x3f811111 ;  /* 0x3f811111ff1f7424 */ /* 0x000fc400078e00ff */
[----:B------:R-:W-:Y:S02]  /*bd80*/  IMAD.MOV.U32 R32, RZ, RZ, 0x555502a1 ;  /* 0x555502a1ff207424 */ /* 0x000fe400078e00ff */
[----:B------:R-:W-:Y:S01]  /*bd90*/  IMAD.MOV.U32 R52, RZ, RZ, 0x55555511 ;  /* 0x55555511ff347424 */ /* 0x000fe200078e00ff */
[----:B------:R-:W-:Y:S01]  /*bda0*/  DFMA R4, R56, -R2, -R22 ;  /* 0x800000023804722b */ /* 0x000fe20000000816 */
[----:B------:R-:W-:Y:S02]  /*bdb0*/  IMAD.MOV.U32 R53, RZ, RZ, 0x3fc55555 ;  /* 0x3fc55555ff357424 */ /* 0x000fe400078e00ff */
[----:B------:R-:W-:-:S05]  /*bdc0*/  IMAD.MOV.U32 R54, RZ, RZ, 0xb ;  /* 0x0000000bff367424 */ /* 0x000fca00078e00ff */
[----:B------:R-:W-:Y:S01]  /*bdd0*/  DFMA R56, R56, -R6, R4 ;  /* 0x800000063838722b */ /* 0x000fe20000000004 */
[----:B------:R-:W-:Y:S02]  /*bde0*/  IMAD.MOV.U32 R6, RZ, RZ, 0x69ce2bdf ;  /* 0x69ce2bdfff067424 */ /* 0x000fe400078e00ff */
[----:B------:R-:W-:Y:S02]  /*bdf0*/  IMAD.MOV.U32 R7, RZ, RZ, 0x3e5ade15 ;  /* 0x3e5ade15ff077424 */ /* 0x000fe400078e00ff */
[----:B------:R-:W-:Y:S02]  /*be00*/  IMAD.MOV.U32 R4, RZ, RZ, 0x62401315 ;  /* 0x62401315ff047424 */ /* 0x000fe400078e00ff */
[----:B------:R-:W-:Y:S02]  /*be10*/  IMAD.MOV.U32 R5, RZ, RZ, 0x3ec71dee ;  /* 0x3ec71deeff057424 */ /* 0x000fe400078e00ff */
[----:B------:R-:W-:-:S08]  /*be20*/  DFMA R6, R56, R6, R24 ;  /* 0x000000063806722b */ /* 0x000fd00000000018 */
[----:B------:R-:W-:Y:S01]  /*be30*/  DFMA R24, R56, R6, R4 ;  /* 0x000000063818722b */ /* 0x000fe20000000004 */
[----:B------:R-:W-:Y:S01]  /*be40*/  IMAD.MOV.U32 R6, RZ, RZ, 0x7c89eb71 ;  /* 0x7c89eb71ff067424 */ /* 0x000fe200078e00ff */
[----:B------:R-:W-:-:S06]  /*be50*/  MOV R7, 0x3efa0199 ;  /* 0x3efa019900077802 */ /* 0x000fcc0000000f00 */
        /* <DEDUP_REMOVED lines=16> */
[----:B------:R-:W-:-:S12]  /*bf60*/  DSETP.GT.AND P0, PT, R22, RZ, PT ;  /* 0x000000ff1600722a */ /* 0x000fd80003f04000 */
[----:B------:R-:W-:-:S04]  /*bf70*/  @!P1 LEA.HI R24, R58, R58, RZ, 0x1 ;  /* 0x0000003a3a189211 */ /* 0x000fc800078f08ff */
[----:B------:R-:W-:-:S04]  /*bf80*/  @!P1 SHF.R.S32.HI R24, RZ, 0x1, R24 ;  /* 0x00000001ff189819 */ /* 0x000fc80000011418 */
[----:B------:R-:W-:Y:S01]  /*bf90*/  @!P1 IADD3 R0, R58, -R24, RZ ;  /* 0x800000183a009210 */ /* 0x000fe20007ffe0ff */
[----:B------:R-:W-:Y:S01]  /*bfa0*/  @!P1 IMAD R57, R24, 0x100000, R57 ;  /* 0x0010000018399824 */ /* 0x000fe200078e0239 */
[----:B------:R-:W-:Y:S01]  /*bfb0*/  DADD R24, -R22, +INF ;  /* 0x7ff0000016187429 */ /* 0x000fe20000000100 */
[----:B------:R-:W-:Y:S01]  /*bfc0*/  @!P1 IMAD.MOV.U32 R58, RZ, RZ, RZ ;  /* 0x000000ffff3a9224 */ /* 0x000fe200078e00ff */
[----:B------:R-:W-:-:S08]  /*bfd0*/  @!P1 LEA R59, R0, 0x3ff00000, 0x14 ;  /* 0x3ff00000003b9811 */ /* 0x000fd000078ea0ff */
[----:B------:R-:W-:Y:S02]  /*bfe0*/  FSEL R24, R24, RZ, !P0 ;  /* 0x000000ff18187208 */ /* 0x000fe40004000000 */
[----:B------:R-:W-:Y:S01]  /*bff0*/  FSEL R25, R25, RZ, !P0 ;  /* 0x000000ff19197208 */ /* 0x000fe20004000000 */
[----:B------:R-:W-:-:S11]  /*c000*/  @!P1 DMUL R24, R56, R58 ;  /* 0x0000003a38189228 */ /* 0x000fd60000000000 */
.L_x_4271:
[----:B------:R-:W-:Y:S05]  /*c010*/  BSYNC B0 ;  /* 0x0000000000007941 */ /* 0x000fea0003800000 */
.L_x_4270:
[----:B------:R-:W-:Y:S01]  /*c020*/  DFMA R60, R22, R60, 6.75539944105574400000e+15 ;  /* 0x43380000163c742b */ /* 0x000fe2000000003c */
[----:B------:R0:W-:Y:S01]  /*c030*/  STL.64 [R1], R8 ;  /* 0x0000000801007387 */ /* 0x0001e20000100a00 */
[----:B------:R-:W-:Y:S02]  /*c040*/  IMAD.MOV.U32 R58, RZ, RZ, 0x69ce2bdf ;  /* 0x69ce2bdfff3a7424 */ /* 0x000fe400078e00ff */
[----:B------:R-:W-:-:S04]  /*c050*/  IMAD.MOV.U32 R59, RZ, RZ, 0x3e5ade15 ;  /* 0x3e5ade15ff3b7424 */ /* 0x000fc800078e00ff */
[----:B------:R-:W-:Y:S01]  /*c060*/  DADD R56, R60, -6.75539944105574400000e+15 ;  /* 0xc33800003c387429 */ /* 0x000fe20000000000 */
[----:B0-----:R-:W-:Y:S01]  /*c070*/  IMAD.MOV.U32 R8, RZ, RZ, 0x3b39803f ;  /* 0x3b39803fff087424 */ /* 0x001fe200078e00ff */
[----:B------:R-:W-:-:S06]  /*c080*/  MOV R9, 0x3c7abc9e ;  /* 0x3c7abc9e00097802 */ /* 0x000fcc0000000f00 */
[----:B------:R-:W-:-:S08]  /*c090*/  DFMA R2, R56, -R2, R22 ;  /* 0x800000023802722b */ /* 0x000fd00000000016 */
[----:B------:R-:W-:Y:S01]  /*c0a0*/  DFMA R2, R56, -R8, R2 ;  /* 0x800000083802722b */ /* 0x000fe20000000002 */
[----:B------:R0:W5:Y:S01]  /*c0b0*/  LDL.LU.64 R8, [R1] ;  /* 0x0000000001087983 */ /* 0x0001620000300a00 */
[----:B------:R-:W-:Y:S01]  /*c0c0*/  IMAD.MOV.U32 R56, RZ, RZ, -0x35dec16 ;  /* 0xfca213eaff387424 */ /* 0x000fe200078e00ff */
[----:B------:R-:W-:Y:S01]  /*c0d0*/  MOV R57, 0x3e928af3 ;  /* 0x3e928af300397802 */ /* 0x000fe20000000f00 */
[----:B------:R-:W-:Y:S01]  /*c0e0*/  BSSY B0, `(.L_x_4272) ;  /* 0x000001c000007945 */ /* 0x000fe20003800000 */
[----:B------:R-:W-:-:S04]  /*c0f0*/  FSETP.GEU.FTZ.AND P0, PT, |R23|, 4.1917929649353027344, PT ;  /* 0x4086232b1700780b */ /* 0x000fc80003f1e200 */
        /* <DEDUP_REMOVED lines=20> */
[----:B------:R-:W-:-:S04]  /*c240*/  @!P0 SHF.R.S32.HI R5, RZ, 0x1, R0 ;  /* 0x00000001ff058819 */ /* 0x000fc80000011400 */
[----:B------:R-:W-:Y:S01]  /*c250*/  @!P0 LEA R3, R5, R3, 0x14 ;  /* 0x0000000305038211 */ /* 0x000fe200078ea0ff */
[----:B------:R-:W-:-:S05]  /*c260*/  @!P0 IMAD.IADD R4, R60, 0x1, -R5 ;  /* 0x000000013c048824 */ /* 0x000fca00078e0a05 */
[----:B------:R-:W-:Y:S01]  /*c270*/  @!P0 LEA R5, R4, 0x3ff00000, 0x14 ;  /* 0x3ff0000004058811 */ /* 0x000fe200078ea0ff */
[----:B------:R-:W-:-:S06]  /*c280*/  @!P0 IMAD.MOV.U32 R4, RZ, RZ, RZ ;  /* 0x000000ffff048224 */ /* 0x000fcc00078e00ff */
[----:B------:R-:W-:-:S11]  /*c290*/  @!P0 DMUL R26, R2, R4 ;  /* 0x00000004021a8228 */ /* 0x000fd60000000000 */
.L_x_4273:
[----:B------:R-:W-:Y:S05]  /*c2a0*/  BSYNC B0 ;  /* 0x0000000000007941 */ /* 0x000fea0003800000 */
.L_x_4272:
        /* <DEDUP_REMOVED lines=9> */
[----:B------:R-:W-:Y:S01]  /*c340*/  @!P0 MOV R3, R5 ;  /* 0x0000000500038202 */ /* 0x000fe20000000f00 */
[----:B------:R-:W-:-:S04]  /*c350*/  @!P0 IMAD.MOV.U32 R2, RZ, RZ, R4 ;  /* 0x000000ffff028224 */ /* 0x000fc800078e0004 */
        /* <DEDUP_REMOVED lines=74> */
.L_x_4275:
        /* <DEDUP_REMOVED lines=18> */
[----:B------:R-:W-:Y:S01]  /*c920*/  MOV R0, 0xc960 ;  /* 0x0000c96000007802 */ /* 0x000fe20000000f00 */
[----:B------:R-:W-:Y:S02]  /*c930*/  IMAD.MOV.U32 R5, RZ, RZ, R26 ;  /* 0x000000ffff057224 */ /* 0x000fe400078e001a */
[----:B------:R-:W-:-:S07]  /*c940*/  IMAD.MOV.U32 R4, RZ, RZ, R27 ;  /* 0x000000ffff047224 */ /* 0x000fce00078e001b */
[----:B-----5:R-:W-:Y:S05]  /*c950*/  CALL.REL.NOINC `($__internal_9_$__cuda_sm20_div_rn_f64_full) ;  /* 0x000000b000407944 */ /* 0x020fea0003c00000 */
.L_x_4278:
[----:B------:R-:W-:Y:S05]  /*c960*/  BSYNC B3 ;  /* 0x0000000000037941 */ /* 0x000fea0003800000 */
.L_x_4277:
        /* <DEDUP_REMOVED lines=29> */
.L_x_4276:
[----:B------:R-:W-:Y:S05]  /*cb40*/  BSYNC B2 ;  /* 0x0000000000027941 */ /* 0x000fea0003800000 */
.L_x_4274:
        /* <DEDUP_REMOVED lines=70> */
.L_x_4280:
        /* <DEDUP_REMOVED lines=35> */
.L_x_4281:
[----:B------:R-:W-:Y:S05]  /*d1e0*/  BSYNC B0 ;  /* 0x0000000000007941 */ /* 0x000fea0003800000 */
.L_x_4279:
        /* <DEDUP_REMOVED lines=17> */
[----:B-----5:R-:W-:Y:S05]  /*d300*/  CALL.REL.NOINC `($__internal_8_$__cuda_sm20_dblrcp_rn_slowpath_v3) ;  /* 0x000000a400307944 */ /* 0x020fea0003c00000 */
.L_x_4283:
[----:B------:R-:W-:Y:S05]  /*d310*/  BSYNC B2 ;  /* 0x0000000000027941 */ /* 0x000fea0003800000 */
.L_x_4282:
[----:B------:R-:W-:-:S08]  /*d320*/  DMUL R2, R2, R22 ;  /* 0x0000001602027228 */ /* 0x000fd00000000000 */
[----:B------:R-:W-:-:S08]  /*d330*/  DFMA R2, R24, R2, R26 ;  /* 0x000000021802722b */ /* 0x000fd0000000001a */
[----:B------:R-:W-:-:S11]  /*d340*/  DMUL R36, R2, R36 ;  /* 0x0000002402247228 */ /* 0x000fd60000000000 */
.L_x_4269:
[----:B------:R-:W-:Y:S05]  /*d350*/  BSYNC B1 ;  /* 0x0000000000017941 */ /* 0x000fea0003800000 */
.L_x_4268:
[----:B0-----:R-:W0:Y:S01]  /*d360*/  S2R R3, SR_TID.X ;  /* 0x0000000000037919 */ /* 0x001e220000002100 */
[----:B------:R-:W-:Y:S01]  /*d370*/  BSSY B1, `(.L_x_4284) ;  /* 0x0000172000017945 */ /* 0x000fe20003800000 */
[----:B0-----:R-:W-:-:S05]  /*d380*/  VIADD R3, R3, 0x80 ;  /* 0x0000008003037836 */ /* 0x001fca0000000000 */
[----:B------:R-:W-:-:S13]  /*d390*/  ISETP.GE.AND P0, PT, R3, R34, PT ;  /* 0x000000220300720c */ /* 0x000fda0003f06270 */
[----:B------:R-:W-:Y:S05]  /*d3a0*/  @P0 BRA `(.L_x_4285) ;  /* 0x0000001400b80947 */ /* 0x000fea0003800000 */
[----:B------:R-:W-:Y:S01]  /*d3b0*/  IMAD.MOV.U32 R60, RZ, RZ, 0x652b82fe ;  /* 0x652b82feff3c7424 */ /* 0x000fe200078e00ff */
[----:B------:R-:W-:Y:S01]  /*d3c0*/  MOV R61, 0x3ff71547 ;  /* 0x3ff71547003d7802 */ /* 0x000fe20000000f00 */
[----:B------:R-:W-:Y:S01]  /*d3d0*/  IMAD.MOV.U32 R2, RZ, RZ, -0x105c611 ;  /* 0xfefa39efff027424 */ /* 0x000fe200078e00ff */
[----:B------:R-:W-:Y:S01]  /*d3e0*/  MOV R7, 0x3c7abc9e ;  /* 0x3c7abc9e00077802 */ /* 0x000fe20000000f00 */
[----:B------:R-:W-:Y:S01]  /*d3f0*/  IMAD.MOV.U32 R3, RZ, RZ, 0x3fe62e42 ;  /* 0x3fe62e42ff037424 */ /* 0x000fe200078e00ff */
[----:B------:R-:W-:Y:S01]  /*d400*/  MOV R25, 0x3efa0199 ;  /* 0x3efa019900197802 */ /* 0x000fe20000000f00 */
[----:B------:R-:W-:Y:S01]  /*d410*/  IMAD.MOV.U32 R6, RZ, RZ, 0x3b39803f ;  /* 0x3b39803fff067424 */ /* 0x000fe200078e00ff */
[----:B-----5:R-:W-:Y:S01]  /*d420*/  DFMA R56, -R8, R60, 6.75539944105574400000e+15 ;  /* 0x433800000838742b */ /* 0x020fe2000000013c */
[----:B------:R-:W-:Y:S01]  /*d430*/  IMAD.MOV.U32 R24, RZ, RZ, 0x7c89eb71 ;  /* 0x7c89eb71ff187424 */ /* 0x000fe200078e00ff */
        /* <DEDUP_REMOVED lines=16> */
[----:B------:R-:W-:Y:S01]  /*d540*/  IMAD.MOV.U32 R6, RZ, RZ, 0x69ce2bdf ;  /* 0x69ce2bdfff067424 */ /* 0x000fe200078e00ff */
[----:B------:R-:W-:Y:S01]  /*d550*/  MOV R5, 0x3e928af3 ;  /* 0x3e928af300057802 */ /* 0x000fe20000000f00 */
[----:B------:R-:W-:Y:S02]  /*d560*/  IMAD.MOV.U32 R7, RZ, RZ, 0x3e5ade15 ;  /* 0x3e5ade15ff077424 */ /* 0x000fe400078e00ff */
[----:B------:R-:W-:-:S06]  /*d570*/  IMAD.MOV.U32 R4, RZ, RZ, -0x35dec16 ;  /* 0xfca213eaff047424 */ /* 0x000fcc00078e00ff */
        /* <DEDUP_REMOVED lines=31> */
.L_x_4287:
[----:B------:R-:W-:Y:S05]  /*d770*/  BSYNC B0 ;  /* 0x0000000000007941 */ /* 0x000fea0003800000 */
.L_x_4286:
        /* <DEDUP_REMOVED lines=10> */
[----:B------:R-:W-:Y:S01]  /*d820*/  FSETP.GEU.FTZ.AND P0, PT, |R9|, 4.1917929649353027344, PT ;  /* 0x4086232b0900780b */ /* 0x000fe20003f1e200 */
        /* <DEDUP_REMOVED lines=27> */
.L_x_4289:
[----:B------:R-:W-:Y:S05]  /*d9e0*/  BSYNC B0 ;  /* 0x0000000000007941 */ /* 0x000fea0003800000 */
.L_x_4288:
        /* <DEDUP_REMOVED lines=13> */
[----:B------:R-:W-:Y:S01]  /*dac0*/  IMAD.MOV.U32 R0, RZ, RZ, -0x3ff ;  /* 0xfffffc01ff007424 */ /* 0x000fe200078e00ff */
[----:B------:R-:W-:-:S11]  /*dad0*/  @!P0 MOV R0, 0xfffffbcb ;  /* 0xfffffbcb00008802 */ /* 0x000fd60000000f00 */
        /* <DEDUP_REMOVED lines=70> */
.L_x_4291:
        /* <DEDUP_REMOVED lines=18> */
[----:B------:R-:W-:Y:S01]  /*e060*/  IMAD.MOV.U32 R2, RZ, RZ, R5 ;  /* 0x000000ffff027224 */ /* 0x000fe200078e0005 */
[----:B------:R-:W-:Y:S01]  /*e070*/  MOV R5, R24 ;  /* 0x0000001800057202 */ /* 0x000fe20000000f00 */
[----:B------:R-:W-:-:S07]  /*e080*/  IMAD.MOV.U32 R4, RZ, RZ, R25 ;  /* 0x000000ffff047224 */ /* 0x000fce00078e0019 */
[----:B-----5:R-:W-:Y:S05]  /*e090*/  CALL.REL.NOINC `($__internal_9_$__cuda_sm20_div_rn_f64_full) ;  /* 0x0000009800707944 */ /* 0x020fea0003c00000 */
.L_x_4294:
[----:B------:R-:W-:Y:S05]  /*e0a0*/  BSYNC B3 ;  /* 0x0000000000037941 */ /* 0x000fea0003800000 */
.L_x_4293:
        /* <DEDUP_REMOVED lines=29> */
.L_x_4292:
[----:B------:R-:W-:Y:S05]  /*e280*/  BSYNC B2 ;  /* 0x0000000000027941 */ /* 0x000fea0003800000 */
.L_x_4290:
        /* <DEDUP_REMOVED lines=70> */
.L_x_4296:
        /* <DEDUP_REMOVED lines=35> */
.L_x_4297:
[----:B------:R-:W-:Y:S05]  /*e920*/  BSYNC B0 ;  /* 0x0000000000007941 */ /* 0x000fea0003800000 */
.L_x_4295:
        /* <DEDUP_REMOVED lines=18> */
.L_x_4299:
[----:B------:R-:W-:Y:S05]  /*ea50*/  BSYNC B2 ;  /* 0x0000000000027941 */ /* 0x000fea0003800000 */
.L_x_4298:
[----:B------:R-:W-:-:S08]  /*ea60*/  DMUL R2, R2, R8 ;  /* 0x0000000802027228 */ /* 0x000fd00000000000 */
[----:B------:R-:W-:-:S08]  /*ea70*/  DFMA R2, R22, R2, R24 ;  /* 0x000000021602722b */ /* 0x000fd00000000018 */
[----:B------:R-:W-:-:S11]  /*ea80*/  DMUL R40, R2, R40 ;  /* 0x0000002802287228 */ /* 0x000fd60000000000 */
.L_x_4285:
[----:B------:R-:W-:Y:S05]  /*ea90*/  BSYNC B1 ;  /* 0x0000000000017941 */ /* 0x000fea0003800000 */
.L_x_4284:
[----:B------:R-:W0:Y:S01]  /*eaa0*/  S2R R3, SR_TID.X ;  /* 0x0000000000037919 */ /* 0x000e220000002100 */
[----:B------:R-:W-:Y:S01]  /*eab0*/  BSSY B1, `(.L_x_4300) ;  /* 0x000016c000017945 */ /* 0x000fe20003800000 */
[----:B0-----:R-:W-:-:S04]  /*eac0*/  IADD3 R3, R3, 0x100, RZ ;  /* 0x0000010003037810 */ /* 0x001fc80007ffe0ff */
[----:B------:R-:W-:-:S13]  /*ead0*/  ISETP.GE.AND P0, PT, R3, R34, PT ;  /* 0x000000220300720c */ /* 0x000fda0003f06270 */
[----:B------:R-:W-:Y:S05]  /*eae0*/  @P0 BRA `(.L_x_4301) ;  /* 0x0000001400a00947 */ /* 0x000fea0003800000 */
[----:B------:R-:W-:Y:S01]  /*eaf0*/  IMAD.MOV.U32 R4, RZ, RZ, 0x652b82fe ;  /* 0x652b82feff047424 */ /* 0x000fe200078e00ff */
[----:B------:R-:W-:Y:S01]  /*eb00*/  MOV R25, 0x3fe62e42 ;  /* 0x3fe62e4200197802 */ /* 0x000fe20000000f00 */
        /* <DEDUP_REMOVED lines=9> */
[----:B------:R-:W-:-:S05]  /*eba0*/  IMAD.MOV.U32 R28, RZ, RZ, 0x69ce2bdf ;  /* 0x69ce2bdfff1c7424 */ /* 0x000fca00078e00ff */
        /* <DEDUP_REMOVED lines=11> */
[----:B------:R-:W-:Y:S02]  /*ec60*/  DFMA R24, R8, R28, R24 ;  /* 0x0000001c0818722b */ /* 0x000fe40000000018 */
[----:B------:R-:W-:-:S04]  /*ec70*/  DADD R28, -RZ, -R10 ;  /* 0x00000000ff1c7229 */ /* 0x000fc8000000090a */
[--C-:B------:R-:W-:Y:S02]  /*ec80*/  DFMA R22, R6, R22, R26.reuse ;  /* 0x000000160616722b */ /* 0x100fe4000000001a */
[----:B------:R-:W-:Y:S01]  /*ec90*/  DFMA R24, R8, R24, R26 ;  /* 0x000000180818722b */ /* 0x000fe2000000001a */
[----:B------:R-:W-:Y:S02]  /*eca0*/  IMAD.MOV.U32 R26, RZ, RZ, 0x7c89eb71 ;  /* 0x7c89eb71ff1a7424 */ /* 0x000fe400078e00ff */
[----:B------:R-:W-:Y:S01]  /*ecb0*/  IMAD.MOV.U32 R27, RZ, RZ, 0x3efa0199 ;  /* 0x3efa0199ff1b7424 */ /* 0x000fe200078e00ff */
[----:B------:R-:W-:-:S05]  /*ecc0*/  FSETP.GEU.FTZ.AND P0, PT, |R29|, 4.1917929649353027344, PT ;  /* 0x4086232b1d00780b */ /* 0x000fca0003f1e200 */
        /* <DEDUP_REMOVED lines=25> */
[----:B------:R-:W-:-:S06]  /*ee60*/  DFMA R24, R8, R24, R26 ;  /* 0x000000180818722b */ /* 0x000fcc000000001a */
[----:B------:R-:W-:Y:S02]  /*ee70*/  DFMA R22, R6, R22, 1 ;  /* 0x3ff000000616742b */ /* 0x000fe40000000016 */
[----:B------:R-:W-:-:S06]  /*ee80*/  DFMA R24, R8, R24, 1 ;  /* 0x3ff000000818742b */ /* 0x000fcc0000000018 */
        /* <DEDUP_REMOVED lines=11> */
[----:B------:R-:W-:Y:S01]  /*ef40*/  @!P1 LEA.HI R0, R2, R2, RZ, 0x1 ;  /* 0x0000000202009211 */ /* 0x000fe200078f08ff */
[----:B------:R-:W-:Y:S01]  /*ef50*/  @!P1 IMAD.MOV.U32 R24, RZ, RZ, RZ ;  /* 0x000000ffff189224 */ /* 0x000fe200078e00ff */
[----:B------:R-:W-:Y:S02]  /*ef60*/  FSEL R9, R9, RZ, !P0 ;  /* 0x000000ff09097208 */ /* 0x000fe40004000000 */
[----:B------:R-:W-:-:S05]  /*ef70*/  @!P1 SHF.R.S32.HI R3, RZ, 0x1, R0 ;  /* 0x00000001ff039819 */ /* 0x000fca0000011400 */
[----:B------:R-:W-:Y:S01]  /*ef80*/  @!P1 IMAD.IADD R2, R2, 0x1, -R3 ;  /* 0x0000000102029824 */ /* 0x000fe200078e0a03 */
[----:B------:R-:W-:-:S04]  /*ef90*/  @!P1 LEA R3, R3, R27, 0x14 ;  /* 0x0000001b03039211 */ /* 0x000fc800078ea0ff */
[----:B------:R-:W-:Y:S01]  /*efa0*/  @!P1 LEA R25, R2, 0x3ff00000, 0x14 ;  /* 0x3ff0000002199811 */ /* 0x000fe200078ea0ff */
[----:B------:R-:W-:-:S06]  /*efb0*/  @!P1 IMAD.MOV.U32 R2, RZ, RZ, R26 ;  /* 0x000000ffff029224 */ /* 0x000fcc00078e001a */
[----:B------:R-:W-:-:S11]  /*efc0*/  @!P1 DMUL R8, R2, R24 ;  /* 0x0000001802089228 */ /* 0x000fd60000000000 */
.L_x_4303:
[----:B------:R-:W-:Y:S05]  /*efd0*/  BSYNC B0 ;  /* 0x0000000000007941 */ /* 0x000fea0003800000 */
.L_x_4302:
        /* <DEDUP_REMOVED lines=14> */
.L_x_4305:
[----:B------:R-:W-:Y:S05]  /*f0c0*/  BSYNC B0 ;  /* 0x0000000000007941 */ /* 0x000fea0003800000 */
.L_x_4304:
        /* <DEDUP_REMOVED lines=85> */
.L_x_4307:
        /* <DEDUP_REMOVED lines=21> */
[----:B------:R-:W-:Y:S05]  /*f770*/  CALL.REL.NOINC `($__internal_9_$__cuda_sm20_div_rn_f64_full) ;  /* 0x0000008000b87944 */ /* 0x000fea0003c00000 */
.L_x_4310:
[----:B------:R-:W-:Y:S05]  /*f780*/  BSYNC B3 ;  /* 0x0000000000037941 */ /* 0x000fea0003800000 */
.L_x_4309:
        /* <DEDUP_REMOVED lines=29> */
.L_x_4308:
[----:B------:R-:W-:Y:S05]  /*f960*/  BSYNC B2 ;  /* 0x0000000000027941 */ /* 0x000fea0003800000 */
.L_x_4306:
        /* <DEDUP_REMOVED lines=70> */
.L_x_4312:
        /* <DEDUP_REMOVED lines=35> */
.L_x_4313:
[----:B------:R-:W-:Y:S05]  /*10000*/  BSYNC B0 ;  /* 0x0000000000007941 */ /* 0x000fea0003800000 */
.L_x_4311:
        /* <DEDUP_REMOVED lines=18> */
.L_x_4315:
[----:B------:R-:W-:Y:S05]  /*10130*/  BSYNC B2 ;  /* 0x0000000000027941 */ /* 0x000fea0003800000 */
.L_x_4314:
[----:B------:R-:W-:-:S08]  /*10140*/  DMUL R2, R2, R10 ;  /* 0x0000000a02027228 */ /* 0x000fd00000000000 */
[----:B------:R-:W-:-:S08]  /*10150*/  DFMA R2, R8, R2, R22 ;  /* 0x000000020802722b */ /* 0x000fd00000000016 */
[----:B------:R-:W-:-:S11]  /*10160*/  DMUL R44, R2, R44 ;  /* 0x0000002c022c7228 */ /* 0x000fd60000000000 */
.L_x_4301:
[----:B------:R-:W-:Y:S05]  /*10170*/  BSYNC B1 ;  /* 0x0000000000017941 */ /* 0x000fea0003800000 */
.L_x_4300:
[----:B------:R-:W0:Y:S01]  /*10180*/  S2R R3, SR_TID.X ;  /* 0x0000000000037919 */ /* 0x000e220000002100 */
[----:B------:R-:W-:Y:S01]  /*10190*/  BSSY B1, `(.L_x_4316) ;  /* 0x000016c000017945 */ /* 0x000fe20003800000 */
[----:B0-----:R-:W-:-:S05]  /*101a0*/  VIADD R3, R3, 0x180 ;  /* 0x0000018003037836 */ /* 0x001fca0000000000 */
[----:B------:R-:W-:-:S13]  /*101b0*/  ISETP.GE.AND P0, PT, R3, R34, PT ;  /* 0x000000220300720c */ /* 0x000fda0003f06270 */
[----:B------:R-:W-:Y:S05]  /*101c0*/  @P0 BRA `(.L_x_4317) ;  /* 0x0000001400a00947 */ /* 0x000fea0003800000 */
[----:B------:R-:W-:Y:S01]  /*101d0*/  IMAD.MOV.U32 R4, RZ, RZ, 0x652b82fe ;  /* 0x652b82feff047424 */ /* 0x000fe200078e00ff */
[----:B------:R-:W-:Y:S01]  /*101e0*/  MOV R5, 0x3ff71547 ;  /* 0x3ff7154700057802 */ /* 0x000fe20000000f00 */
[----:B-----5:R-:W-:Y:S01]  /*101f0*/  IMAD.MOV.U32 R22, RZ, RZ, -0x105c611 ;  /* 0xfefa39efff167424 */ /* 0x020fe200078e00ff */
[----:B------:R-:W-:Y:S01]  /*10200*/  MOV R25, 0x3c7abc9e ;  /* 0x3c7abc9e00197802 */ /* 0x000fe20000000f00 */
[----:B------:R-:W-:Y:S01]  /*10210*/  IMAD.MOV.U32 R23, RZ, RZ, 0x3fe62e42 ;  /* 0x3fe62e42ff177424 */ /* 0x000fe200078e00ff */
[----:B------:R-:W-:Y:S01]  /*10220*/  BSSY B0, `(.L_x_4318) ;  /* 0x0000049000007945 */ /* 0x000fe20003800000 */
[----:B------:R-:W-:Y:S01]  /*10230*/  IMAD.MOV.U32 R24, RZ, RZ, 0x3b39803f ;  /* 0x3b39803fff187424 */ /* 0x000fe200078e00ff */
[CC--:B------:R-:W-:Y:S01]  /*10240*/  DFMA R2, -R12.reuse, R4.reuse, 6.75539944105574400000e+15 ;  /* 0x433800000c02742b */ /* 0x0c0fe20000000104 */
        /* <DEDUP_REMOVED lines=15> */
[----:B------:R-:W-:Y:S02]  /*10340*/  DFMA R22, R8, R26, R22 ;  /* 0x0000001a0816722b */ /* 0x000fe40000000016 */
[----:B------:R-:W-:-:S04]  /*10350*/  DADD R26, -RZ, -R12 ;  /* 0x00000000ff1a7229 */ /* 0x000fc8000000090c */
[--C-:B------:R-:W-:Y:S02]  /*10360*/  DFMA R10, R6, R10, R24.reuse ;  /* 0x0000000a060a722b */ /* 0x100fe40000000018 */
[----:B------:R-:W-:Y:S01]  /*10370*/  DFMA R22, R8, R22, R24 ;  /* 0x000000160816722b */ /* 0x000fe20000000018 */
[----:B------:R-:W-:Y:S01]  /*10380*/  IMAD.MOV.U32 R24, RZ, RZ, 0x7c89eb71 ;  /* 0x7c89eb71ff187424 */ /* 0x000fe200078e00ff */
[----:B------:R-:W-:Y:S02]  /*10390*/  MOV R25, 0x3efa0199 ;  /* 0x3efa019900197802 */ /* 0x000fe40000000f00 */
[----:B------:R-:W-:-:S04]  /*103a0*/  FSETP.GEU.FTZ.AND P0, PT, |R27|, 4.1917929649353027344, PT ;  /* 0x4086232b1b00780b */ /* 0x000fc80003f1e200 */
        /* <DEDUP_REMOVED lines=25> */
[----:B------:R-:W-:-:S06]  /*10540*/  DFMA R22, R8, R22, R24 ;  /* 0x000000160816722b */ /* 0x000fcc0000000018 */
[----:B------:R-:W-:Y:S02]  /*10550*/  DFMA R10, R6, R10, 1 ;  /* 0x3ff00000060a742b */ /* 0x000fe4000000000a */
[----:B------:R-:W-:-:S06]  /*10560*/  DFMA R22, R8, R22, 1 ;  /* 0x3ff000000816742b */ /* 0x000fcc0000000016 */
        /* <DEDUP_REMOVED lines=12> */
[----:B------:R-:W-:Y:S02]  /*10630*/  @!P1 MOV R22, RZ ;  /* 0x000000ff00169202 */ /* 0x000fe40000000f00 */
[----:B------:R-:W-:Y:S02]  /*10640*/  @!P1 SHF.R.S32.HI R3, RZ, 0x1, R0 ;  /* 0x00000001ff039819 */ /* 0x000fe40000011400 */
[----:B------:R-:W-:-:S03]  /*10650*/  FSEL R9, R9, RZ, !P0 ;  /* 0x000000ff09097208 */ /* 0x000fc60004000000 */
[----:B------:R-:W-:Y:S02]  /*10660*/  @!P1 IMAD.IADD R2, R2, 0x1, -R3 ;  /* 0x0000000102029824 */ /* 0x000fe400078e0a03 */
[----:B------:R-:W-:-:S03]  /*10670*/  @!P1 IMAD R3, R3, 0x100000, R25 ;  /* 0x0010000003039824 */ /* 0x000fc600078e0219 */
[----:B------:R-:W-:Y:S01]  /*10680*/  @!P1 LEA R23, R2, 0x3ff00000, 0x14 ;  /* 0x3ff0000002179811 */ /* 0x000fe200078ea0ff */
[----:B------:R-:W-:-:S06]  /*10690*/  @!P1 IMAD.MOV.U32 R2, RZ, RZ, R24 ;  /* 0x000000ffff029224 */ /* 0x000fcc00078e0018 */
[----:B------:R-:W-:-:S11]  /*106a0*/  @!P1 DMUL R8, R2, R22 ;  /* 0x0000001602089228 */ /* 0x000fd60000000000 */
.L_x_4319:
[----:B------:R-:W-:Y:S05]  /*106b0*/  BSYNC B0 ;  /* 0x0000000000007941 */ /* 0x000fea0003800000 */
.L_x_4318:
        /* <DEDUP_REMOVED lines=14> */
.L_x_4321:
[----:B------:R-:W-:Y:S05]  /*107a0*/  BSYNC B0 ;  /* 0x0000000000007941 */ /* 0x000fea0003800000 */
.L_x_4320:
        /* <DEDUP_REMOVED lines=85> */
.L_x_4323:
        /* <DEDUP_REMOVED lines=22> */
.L_x_4326:
[----:B------:R-:W-:Y:S05]  /*10e60*/  BSYNC B3 ;  /* 0x0000000000037941 */ /* 0x000fea0003800000 */
.L_x_4325:
        /* <DEDUP_REMOVED lines=29> */
.L_x_4324:
[----:B------:R-:W-:Y:S05]  /*11040*/  BSYNC B2 ;  /* 0x0000000000027941 */ /* 0x000fea0003800000 */
.L_x_4322:
        /* <DEDUP_REMOVED lines=70> */
.L_x_4328:
        /* <DEDUP_REMOVED lines=35> */
.L_x_4329:
[----:B------:R-:W-:Y:S05]  /*116e0*/  BSYNC B0 ;  /* 0x0000000000007941 */ /* 0x000fea0003800000 */
.L_x_4327:
        /* <DEDUP_REMOVED lines=18> */
.L_x_4331:
[----:B------:R-:W-:Y:S05]  /*11810*/  BSYNC B2 ;  /* 0x0000000000027941 */ /* 0x000fea0003800000 */
.L_x_4330:
[----:B------:R-:W-:-:S08]  /*11820*/  DMUL R2, R2, R12 ;  /* 0x0000000c02027228 */ /* 0x000fd00000000000 */
[----:B------:R-:W-:-:S08]  /*11830*/  DFMA R2, R8, R2, R10 ;  /* 0x000000020802722b */ /* 0x000fd0000000000a */
[----:B------:R-:W-:-:S11]  /*11840*/  DMUL R46, R2, R46 ;  /* 0x0000002e022e7228 */ /* 0x000fd60000000000 */
.L_x_4317:
[----:B------:R-:W-:Y:S05]  /*11850*/  BSYNC B1 ;  /* 0x0000000000017941 */ /* 0x000fea0003800000 */
.L_x_4316:
[----:B------:R-:W0:Y:S01]  /*11860*/  S2R R3, SR_TID.X ;  /* 0x0000000000037919 */ /* 0x000e220000002100 */
[----:B------:R-:W-:Y:S01]  /*11870*/  BSSY B1, `(.L_x_4332) ;  /* 0x000016c000017945 */ /* 0x000fe20003800000 */
[----:B0-----:R-:W-:-:S04]  /*11880*/  IADD3 R3, R3, 0x200, RZ ;  /* 0x0000020003037810 */ /* 0x001fc80007ffe0ff */
[----:B------:R-:W-:-:S13]  /*11890*/  ISETP.GE.AND P0, PT, R3, R34, PT ;  /* 0x000000220300720c */ /* 0x000fda0003f06270 */
[----:B------:R-:W-:Y:S05]  /*118a0*/  @P0 BRA `(.L_x_4333) ;  /* 0x0000001400a00947 */ /* 0x000fea0003800000 */
[----:B------:R-:W-:Y:S01]  /*118b0*/  IMAD.MOV.U32 R4, RZ, RZ, 0x652b82fe ;  /* 0x652b82feff047424 */ /* 0x000fe200078e00ff */
[----:B-----5:R-:W-:Y:S01]  /*118c0*/  MOV R13, 0x3fe62e42 ;  /* 0x3fe62e42000d7802 */ /* 0x020fe20000000f00 */
[----:B------:R-:W-:Y:S01]  /*118d0*/  IMAD.MOV.U32 R5, RZ, RZ, 0x3ff71547 ;  /* 0x3ff71547ff057424 */ /* 0x000fe200078e00ff */
[----:B------:R-:W-:Y:S01]  /*118e0*/  MOV R25, 0x3e5ade15 ;  /* 0x3e5ade1500197802 */ /* 0x000fe20000000f00 */
[----:B------:R-:W-:Y:S01]  /*118f0*/  IMAD.MOV.U32 R12, RZ, RZ, -0x105c611 ;  /* 0xfefa39efff0c7424 */ /* 0x000fe200078e00ff */
[----:B------:R-:W-:Y:S01]  /*11900*/  BSSY B0, `(.L_x_4334) ;  /* 0x0000049000007945 */ /* 0x000fe20003800000 */
[----:B------:R-:W-:Y:S01]  /*11910*/  IMAD.MOV.U32 R22, RZ, RZ, 0x3b39803f ;  /* 0x3b39803fff167424 */ /* 0x000fe200078e00ff */
[----:B------:R-:W-:Y:S01]  /*11920*/  FSETP.GEU.FTZ.AND P2, PT, |R15|, 4.1917929649353027344, PT ;  /* 0x4086232b0f00780b */ /* 0x000fe20003f5e200 */
        /* <DEDUP_REMOVED lines=70> */
.L_x_4335:
[----:B------:R-:W-:Y:S05]  /*11d90*/  BSYNC B0 ;  /* 0x0000000000007941 */ /* 0x000fea0003800000 */
.L_x_4334:
        /* <DEDUP_REMOVED lines=14> */
.L_x_4337:
[----:B------:R-:W-:Y:S05]  /*11e80*/  BSYNC B0 ;  /* 0x0000000000007941 */ /* 0x000fea0003800000 */
.L_x_4336:
        /* <DEDUP_REMOVED lines=85> */
.L_x_4339:
        /* <DEDUP_REMOVED lines=22> */
.L_x_4342:
[----:B------:R-:W-:Y:S05]  /*12540*/  BSYNC B3 ;  /* 0x0000000000037941 */ /* 0x000fea0003800000 */
.L_x_4341:
        /* <DEDUP_REMOVED lines=29> */
.L_x_4340:
[----:B------:R-:W-:Y:S05]  /*12720*/  BSYNC B2 ;  /* 0x0000000000027941 */ /* 0x000fea0003800000 */
.L_x_4338:
        /* <DEDUP_REMOVED lines=70> */
.L_x_4344:
        /* <DEDUP_REMOVED lines=35> */
.L_x_4345:
[----:B------:R-:W-:Y:S05]  /*12dc0*/  BSYNC B0 ;  /* 0x0000000000007941 */ /* 0x000fea0003800000 */
.L_x_4343:
        /* <DEDUP_REMOVED lines=18> */
.L_x_4347:
[----:B------:R-:W-:Y:S05]  /*12ef0*/  BSYNC B2 ;  /* 0x0000000000027941 */ /* 0x000fea0003800000 */
.L_x_4346:
[----:B------:R-:W-:-:S08]  /*12f00*/  DMUL R2, R2, R14 ;  /* 0x0000000e02027228 */ /* 0x000fd00000000000 */
[----:B------:R-:W-:-:S08]  /*12f10*/  DFMA R2, R8, R2, R10 ;  /* 0x000000020802722b */ /* 0x000fd0000000000a */
[----:B------:R-:W-:-:S11]  /*12f20*/  DMUL R38, R2, R38 ;  /* 0x0000002602267228 */ /* 0x000fd60000000000 */
.L_x_4333:
[----:B------:R-:W-:Y:S05]  /*12f30*/  BSYNC B1 ;  /* 0x0000000000017941 */ /* 0x000fea0003800000 */
.L_x_4332:
        /* <DEDUP_REMOVED lines=83> */
.L_x_4351:
[----:B------:R-:W-:Y:S05]  /*13470*/  BSYNC B0 ;  /* 0x0000000000007941 */ /* 0x000fea0003800000 */
.L_x_4350:
        /* <DEDUP_REMOVED lines=14> */
.L_x_4353:
[----:B------:R-:W-:Y:S05]  /*13560*/  BSYNC B0 ;  /* 0x0000000000007941 */ /* 0x000fea0003800000 */
.L_x_4352:
        /* <DEDUP_REMOVED lines=85> */
.L_x_4355:
        /* <DEDUP_REMOVED lines=22> */
.L_x_4358:
[----:B------:R-:W-:Y:S05]  /*13c20*/  BSYNC B3 ;  /* 0x0000000000037941 */ /* 0x000fea0003800000 */
.L_x_4357:
        /* <DEDUP_REMOVED lines=29> */
.L_x_4356:
[----:B------:R-:W-:Y:S05]  /*13e00*/  BSYNC B2 ;  /* 0x0000000000027941 */ /* 0x000fea0003800000 */
.L_x_4354:
        /* <DEDUP_REMOVED lines=70> */
.L_x_4360:
        /* <DEDUP_REMOVED lines=35> */
.L_x_4361:
[----:B------:R-:W-:Y:S05]  /*144a0*/  BSYNC B0 ;  /* 0x0000000000007941 */ /* 0x000fea0003800000 */
.L_x_4359:
        /* <DEDUP_REMOVED lines=18> */
.L_x_4363:
[----:B------:R-:W-:Y:S05]  /*145d0*/  BSYNC B2 ;  /* 0x0000000000027941 */ /* 0x000fea0003800000 */
.L_x_4362:
[----:B------:R-:W-:-:S08]  /*145e0*/  DMUL R2, R2, R16 ;  /* 0x0000001002027228 */ /* 0x000fd00000000000 */
[----:B------:R-:W-:-:S08]  /*145f0*/  DFMA R2, R8, R2, R10 ;  /* 0x000000020802722b */ /* 0x000fd0000000000a */
[----:B------:R-:W-:-:S11]  /*14600*/  DMUL R42, R2, R42 ;  /* 0x0000002a022a7228 */ /* 0x000fd60000000000 */
.L_x_4349:
[----:B------:R-:W-:Y:S05]  /*14610*/  BSYNC B1 ;  /* 0x0000000000017941 */ /* 0x000fea0003800000 */
.L_x_4348:
        /* <DEDUP_REMOVED lines=77> */
[----:B------:R-:W-:Y:S01]  /*14af0*/  @!P1 IMAD.IADD R4, R4, 0x1, -R5 ;  /* 0x0000000104049824 */ /* 0x000fe200078e0a05 */
[----:B------:R-:W-:-:S04]  /*14b00*/  @!P1 LEA R5, R5, R7, 0x14 ;  /* 0x0000000705059211 */ /* 0x000fc800078ea0ff */
[----:B------:R-:W-:Y:S01]  /*14b10*/  @!P1 LEA R7, R4, 0x3ff00000, 0x14 ;  /* 0x3ff0000004079811 */ /* 0x000fe200078ea0ff */
[----:B------:R-:W-:Y:S02]  /*14b20*/  @!P1 IMAD.MOV.U32 R4, RZ, RZ, R6 ;  /* 0x000000ffff049224 */ /* 0x000fe400078e0006 */
[----:B------:R-:W-:-:S06]  /*14b30*/  @!P1 IMAD.MOV.U32 R6, RZ, RZ, RZ ;  /* 0x000000ffff069224 */ /* 0x000fcc00078e00ff */
[----:B------:R-:W-:-:S11]  /*14b40*/  @!P1 DMUL R8, R4, R6 ;  /* 0x0000000604089228 */ /* 0x000fd60000000000 */
.L_x_4367:
[----:B------:R-:W-:Y:S05]  /*14b50*/  BSYNC B0 ;  /* 0x0000000000007941 */ /* 0x000fea0003800000 */
.L_x_4366:
        /* <DEDUP_REMOVED lines=10> */
[----:B------:R-:W-:Y:S01]  /*14c00*/  @!P0 IMAD.IADD R2, R2, 0x1, -R3 ;  /* 0x0000000102028824 */ /* 0x000fe200078e0a03 */
[----:B------:R-:W-:-:S04]  /*14c10*/  @!P0 LEA R3, R3, R13, 0x14 ;  /* 0x0000000d03038211 */ /* 0x000fc800078ea0ff */
[----:B------:R-:W-:Y:S01]  /*14c20*/  @!P0 LEA R5, R2, 0x3ff00000, 0x14 ;  /* 0x3ff0000002058811 */ /* 0x000fe200078ea0ff */
[----:B------:R-:W-:-:S06]  /*14c30*/  @!P0 IMAD.MOV.U32 R2, RZ, RZ, R12 ;  /* 0x000000ffff028224 */ /* 0x000fcc00078e000c */
[----:B------:R-:W-:-:S11]  /*14c40*/  @!P0 DMUL R10, R2, R4 ;  /* 0x00000004020a8228 */ /* 0x000fd60000000000 */
.L_x_4369:
[----:B------:R-:W-:Y:S05]  /*14c50*/  BSYNC B0 ;  /* 0x0000000000007941 */ /* 0x000fea0003800000 */
.L_x_4368:
        /* <DEDUP_REMOVED lines=85> */
.L_x_4371:
        /* <DEDUP_REMOVED lines=22> */
.L_x_4374:
[----:B------:R-:W-:Y:S05]  /*15310*/  BSYNC B3 ;  /* 0x0000000000037941 */ /* 0x000fea0003800000 */
.L_x_4373:
        /* <DEDUP_REMOVED lines=29> */
.L_x_4372:
[----:B------:R-:W-:Y:S05]  /*154f0*/  BSYNC B2 ;  /* 0x0000000000027941 */ /* 0x000fea0003800000 */
.L_x_4370:
        /* <DEDUP_REMOVED lines=70> */
.L_x_4376:
        /* <DEDUP_REMOVED lines=35> */
.L_x_4377:
[----:B------:R-:W-:Y:S05]  /*15b90*/  BSYNC B0 ;  /* 0x0000000000007941 */ /* 0x000fea0003800000 */
.L_x_4375:
        /* <DEDUP_REMOVED lines=18> */
.L_x_4379:
[----:B------:R-:W-:Y:S05]  /*15cc0*/  BSYNC B2 ;  /* 0x0000000000027941 */ /* 0x000fea0003800000 */
.L_x_4378:
[----:B------:R-:W-:-:S08]  /*15cd0*/  DMUL R2, R2, R18 ;  /* 0x0000001202027228 */ /* 0x000fd00000000000 */
[----:B------:R-:W-:-:S08]  /*15ce0*/  DFMA R8, R8, R2, R10 ;  /* 0x000000020808722b */ /* 0x000fd0000000000a */
[----:B------:R-:W-:-:S11]  /*15cf0*/  DMUL R8, R8, R48 ;  /* 0x0000003008087228 */ /* 0x000fd60000000000 */
.L_x_4365:
[----:B------:R-:W-:Y:S05]  /*15d00*/  BSYNC B1 ;  /* 0x0000000000017941 */ /* 0x000fea0003800000 */
.L_x_4364:
[----:B------:R-:W0:Y:S01]  /*15d10*/  S2R R3, SR_TID.X ;  /* 0x0000000000037919 */ /* 0x000e220000002100 */
[----:B------:R-:W-:Y:S01]  /*15d20*/  BSSY B1, `(.L_x_4380) ;  /* 0x000016d000017945 */ /* 0x000fe20003800000 */
[----:B0-----:R-:W-:-:S05]  /*15d30*/  VIADD R3, R3, 0x380 ;  /* 0x0000038003037836 */ /* 0x001fca0000000000 */
[----:B------:R-:W-:-:S13]  /*15d40*/  ISETP.GE.AND P0, PT, R3, R34, PT ;  /* 0x000000220300720c */ /* 0x000fda0003f06270 */
[----:B------:R-:W-:Y:S05]  /*15d50*/  @P0 BRA `(.L_x_4381) ;  /* 0x0000001400a40947 */ /* 0x000fea0003800000 */
[----:B------:R-:W-:Y:S01]  /*15d60*/  MOV R2, 0x652b82fe ;  /* 0x652b82fe00027802 */ /* 0x000fe20000000f00 */
[----:B------:R-:W-:Y:S01]  /*15d70*/  IMAD.MOV.U32 R3, RZ, RZ, 0x3ff71547 ;  /* 0x3ff71547ff037424 */ /* 0x000fe200078e00ff */
[----:B-----5:R-:W-:Y:S01]  /*15d80*/  MOV R16, 0x3b39803f ;  /* 0x3b39803f00107802 */ /* 0x020fe20000000f00 */
[----:B------:R-:W-:Y:S01]  /*15d90*/  IMAD.MOV.U32 R14, RZ, RZ, -0x105c611 ;  /* 0xfefa39efff0e7424 */ /* 0x000fe200078e00ff */
[----:B------:R-:W-:Y:S01]  /*15da0*/  BSSY B0, `(.L_x_4382) ;  /* 0x000004a000007945 */ /* 0x000fe20003800000 */
[----:B------:R-:W-:Y:S01]  /*15db0*/  IMAD.MOV.U32 R15, RZ, RZ, 0x3fe62e42 ;  /* 0x3fe62e42ff0f7424 */ /* 0x000fe200078e00ff */
[----:B------:R-:W-:Y:S01]  /*15dc0*/  FSETP.GEU.FTZ.AND P2, PT, |R21|, 4.1917929649353027344, PT ;  /* 0x4086232b1500780b */ /* 0x000fe20003f5e200 */
        /* <DEDUP_REMOVED lines=71> */
.L_x_4383:
[----:B------:R-:W-:Y:S05]  /*16240*/  BSYNC B0 ;  /* 0x0000000000007941 */ /* 0x000fea0003800000 */
.L_x_4382:
        /* <DEDUP_REMOVED lines=15> */
.L_x_4385:
[----:B------:R-:W-:Y:S05]  /*16340*/  BSYNC B0 ;  /* 0x0000000000007941 */ /* 0x000fea0003800000 */
.L_x_4384:
        /* <DEDUP_REMOVED lines=23> */
[----:B------:R-:W-:Y:S01]  /*164c0*/  IMAD.MOV.U32 R12, RZ, RZ, R14 ;  /* 0x000000ffff0c7224 */ /* 0x000fe200078e000e */
[----:B------:R-:W-:Y:S01]  /*164d0*/  MOV R19, 0x3ed0ee25 ;  /* 0x3ed0ee2500137802 */ /* 0x000fe20000000f00 */
[----:B------:R-:W-:Y:S01]  /*164e0*/  IMAD.MOV.U32 R4, RZ, RZ, RZ ;  /* 0x000000ffff047224 */ /* 0x000fe200078e00ff */
[----:B------:R-:W-:Y:S01]  /*164f0*/  LOP3.LUT R13, R2, 0x3ff00000, RZ, 0xfc, !PT ;  /* 0x3ff00000020d7812 */ /* 0x000fe200078efcff */
[----:B------:R-:W-:Y:S01]  /*16500*/  IMAD.MOV.U32 R18, RZ, RZ, -0x748574fc ;  /* 0x8b7a8b04ff127424 */ /* 0x000fe200078e00ff */
[----:B------:R-:W-:Y:S01]  /*16510*/  UMOV UR6, 0x3ae80f1e ;  /* 0x3ae80f1e00067882 */ /* 0x000fe20000000000 */
[----:B------:R-:W-:Y:S01]  /*16520*/  UMOV UR7, 0x3eb1380b ;  /* 0x3eb1380b00077882 */ /* 0x000fe20000000000 */
[----:B------:R-:W-:Y:S01]  /*16530*/  ISETP.GE.AND P0, PT, R13, 0x3ff6a09f, PT ;  /* 0x3ff6a09f0d00780c */ /* 0x000fe20003f06270 */
[----:B------:R-:W-:Y:S01]  /*16540*/  UMOV UR8, 0x80000000 ;  /* 0x8000000000087882 */ /* 0x000fe20000000000 */
[----:B------:R-:W-:Y:S01]  /*16550*/  LEA.HI R0, R15, R0, RZ, 0xc ;  /* 0x000000000f007211 */ /* 0x000fe200078f60ff */
[----:B------:R-:W-:-:S10]  /*16560*/  UMOV UR9, 0x43300000 ;  /* 0x4330000000097882 */ /* 0x000fd40000000000 */
[----:B------:R-:W-:Y:S01]  /*16570*/  @P0 IADD3 R3, R13, -0x100000, RZ ;  /* 0xfff000000d030810 */ /* 0x000fe20007ffe0ff */
[----:B------:R-:W-:-:S04]  /*16580*/  @P0 VIADD R0, R0, 0x1 ;  /* 0x0000000100000836 */ /* 0x000fc80000000000 */
        /* <DEDUP_REMOVED lines=49> */
.L_x_4387:
        /* <DEDUP_REMOVED lines=22> */
.L_x_4390:
[----:B------:R-:W-:Y:S05]  /*16a00*/  BSYNC B3 ;  /* 0x0000000000037941 */ /* 0x000fea0003800000 */
.L_x_4389:
        /* <DEDUP_REMOVED lines=29> */
.L_x_4388:
[----:B------:R-:W-:Y:S05]  /*16be0*/  BSYNC B2 ;  /* 0x0000000000027941 */ /* 0x000fea0003800000 */
.L_x_4386:
        /* <DEDUP_REMOVED lines=70> */
.L_x_4392:
        /* <DEDUP_REMOVED lines=35> */
.L_x_4393:
[----:B------:R-:W-:Y:S05]  /*17280*/  BSYNC B0 ;  /* 0x0000000000007941 */ /* 0x000fea0003800000 */
.L_x_4391:
        /* <DEDUP_REMOVED lines=18> */
.L_x_4395:
[----:B------:R-:W-:Y:S05]  /*173b0*/  BSYNC B2 ;  /* 0x0000000000027941 */ /* 0x000fea0003800000 */
.L_x_4394:
[----:B------:R-:W-:-:S08]  /*173c0*/  DMUL R2, R2, R20 ;  /* 0x0000001402027228 */ /* 0x000fd00000000000 */
[----:B------:R-:W-:-:S08]  /*173d0*/  DFMA R2, R10, R2, R12 ;  /* 0x000000020a02722b */ /* 0x000fd0000000000c */
[----:B------:R-:W-:-:S11]  /*173e0*/  DMUL R50, R2, R50 ;  /* 0x0000003202327228 */ /* 0x000fd60000000000 */
.L_x_4381:
[----:B------:R-:W-:Y:S05]  /*173f0*/  BSYNC B1 ;  /* 0x0000000000017941 */ /* 0x000fea0003800000 */
.L_x_4380:
[----:B------:R-:W0:Y:S01]  /*17400*/  S2R R0, SR_TID.X ;  /* 0x0000000000007919 */ /* 0x000e220000002100 */
[----:B------:R-:W-:Y:S04]  /*17410*/  BSSY B0, `(.L_x_4396) ;  /* 0x0000033000007945 */ /* 0x000fe80003800000 */
[----:B------:R-:W-:Y:S01]  /*17420*/  BSSY B1, `(.L_x_4397) ;  /* 0x000002b000017945 */ /* 0x000fe20003800000 */
[----:B0-----:R-:W-:-:S13]  /*17430*/  ISETP.GE.AND P0, PT, R0, R34, PT ;  /* 0x000000220000720c */ /* 0x001fda0003f06270 */
[----:B------:R-:W0:Y:S01]  /*17440*/  @!P0 LDC.64 R2, c[0x0][0x218] ;  /* 0x00008600ff028b82 */ /* 0x000e220000000a00 */
[----:B------:R-:W-:Y:S02]  /*17450*/  @!P0 IMAD.IADD R5, R35, 0x1, R0 ;  /* 0x0000000123058824 */ /* 0x000fe400078e0200 */
[----:B------:R-:W-:Y:S02]  /*17460*/  @!P0 VIADD R0, R0, 0x80 ;  /* 0x0000008000008836 */ /* 0x000fe40000000000 */
[----:B0-----:R-:W-:-:S05]  /*17470*/  @!P0 IMAD.WIDE.U32 R2, R5, 0x8, R2 ;  /* 0x0000000805028825 */ /* 0x001fca00078e0002 */
[----:B-----5:R0:W-:Y:S01]  /*17480*/  @!P0 STG.E.64 desc[UR4][R2.64], R36 ;  /* 0x0000002402008986 */ /* 0x0201e2000c101b04 */
[----:B------:R-:W-:-:S13]  /*17490*/  ISETP.GE.AND P0, PT, R0, R34, PT ;  /* 0x000000220000720c */ /* 0x000fda0003f06270 */
[----:B0-----:R-:W-:Y:S05]  /*174a0*/  @P0 BRA `(.L_x_4398) ;  /* 0x0000000000300947 */ /* 0x001fea0003800000 */
[----:B------:R-:W0:Y:S01]  /*174b0*/  LDC.64 R2, c[0x0][0x218] ;  /* 0x00008600ff027b82 */ /* 0x000e220000000a00 */
[----:B------:R-:W-:Y:S01]  /*174c0*/  IADD3 R5, R35, R0, RZ ;  /* 0x0000000023057210 */ /* 0x000fe20007ffe0ff */
[----:B------:R-:W-:-:S05]  /*174d0*/  VIADD R0, R0, 0x80 ;  /* 0x0000008000007836 */ /* 0x000fca0000000000 */
[----:B------:R-:W-:Y:S01]  /*174e0*/  ISETP.GE.AND P0, PT, R0, R34, PT ;  /* 0x000000220000720c */ /* 0x000fe20003f06270 */
[----:B0-----:R-:W-:-:S05]  /*174f0*/  IMAD.WIDE.U32 R2, R5, 0x8, R2 ;  /* 0x0000000805027825 */ /* 0x001fca00078e0002 */
[----:B------:R0:W-:Y:S07]  /*17500*/  STG.E.64 desc[UR4][R2.64], R40 ;  /* 0x0000002802007986 */ /* 0x0001ee000c101b04 */
[----:B------:R-:W-:Y:S05]  /*17510*/  @P0 BRA `(.L_x_4399) ;  /* 0x0000000000300947 */ /* 0x000fea0003800000 */
[----:B0-----:R-:W0:Y:S01]  /*17520*/  LDC.64 R2, c[0x0][0x218] ;  /* 0x00008600ff027b82 */ /* 0x001e220000000a00 */
[----:B------:R-:W-:Y:S02]  /*17530*/  IMAD.IADD R5, R35, 0x1, R0 ;  /* 0x0000000123057824 */ /* 0x000fe400078e0200 */
[----:B------:R-:W-:Y:S02]  /*17540*/  VIADD R0, R0, 0x80 ;  /* 0x0000008000007836 */ /* 0x000fe40000000000 */
[----:B0-----:R-:W-:-:S05]  /*17550*/  IMAD.WIDE.U32 R2, R5, 0x8, R2 ;  /* 0x0000000805027825 */ /* 0x001fca00078e0002 */
[----:B------:R0:W-:Y:S02]  /*17560*/  STG.E.64 desc[UR4][R2.64], R44 ;  /* 0x0000002c02007986 */ /* 0x0001e4000c101b04 */
.L_x_4398:
[----:B------:R-:W-:-:S13]  /*17570*/  ISETP.GE.AND P0, PT, R0, R34, PT ;  /* 0x000000220000720c */ /* 0x000fda0003f06270 */
[----:B------:R-:W-:Y:S05]  /*17580*/  @P0 BRA `(.L_x_4400) ;  /* 0x0000000000300947 */ /* 0x000fea0003800000 */
[----:B0-----:R-:W0:Y:S01]  /*17590*/  LDC.64 R2, c[0x0][0x218] ;  /* 0x00008600ff027b82 */ /* 0x001e220000000a00 */
[----:B------:R-:W-:Y:S01]  /*175a0*/  IADD3 R5, R35, R0, RZ ;  /* 0x0000000023057210 */ /* 0x000fe20007ffe0ff */
[----:B------:R-:W-:-:S04]  /*175b0*/  VIADD R0, R0, 0x80 ;  /* 0x0000008000007836 */ /* 0x000fc80000000000 */
[----:B0-----:R-:W-:-:S05]  /*175c0*/  IMAD.WIDE.U32 R2, R5, 0x8, R2 ;  /* 0x0000000805027825 */ /* 0x001fca00078e0002 */
[----:B------:R1:W-:Y:S02]  /*175d0*/  STG.E.64 desc[UR4][R2.64], R46 ;  /* 0x0000002e02007986 */ /* 0x0003e4000c101b04 */
.L_x_4399:
[----:B------:R-:W-:-:S13]  /*175e0*/  ISETP.GE.AND P0, PT, R0, R34, PT ;  /* 0x000000220000720c */ /* 0x000fda0003f06270 */
[----:B------:R-:W-:Y:S05]  /*175f0*/  @P0 BRA `(.L_x_4401) ;  /* 0x0000000000340947 */ /* 0x000fea0003800000 */
[----:B01----:R-:W0:Y:S01]  /*17600*/  LDC.64 R2, c[0x0][0x218] ;  /* 0x00008600ff027b82 */ /* 0x003e220000000a00 */
[----:B------:R-:W-:Y:S02]  /*17610*/  IMAD.IADD R5, R35, 0x1, R0 ;  /* 0x0000000123057824 */ /* 0x000fe400078e0200 */
[----:B------:R-:W-:Y:S02]  /*17620*/  VIADD R0, R0, 0x80 ;  /* 0x0000008000007836 */ /* 0x000fe40000000000 */
[----:B0-----:R-:W-:-:S05]  /*17630*/  IMAD.WIDE.U32 R2, R5, 0x8, R2 ;  /* 0x0000000805027825 */ /* 0x001fca00078e0002 */
[----:B------:R1:W-:Y:S02]  /*17640*/  STG.E.64 desc[UR4][R2.64], R38 ;  /* 0x0000002602007986 */ /* 0x0003e4000c101b04 */
.L_x_4400:
[----:B------:R-:W-:-:S13]  /*17650*/  ISETP.GE.AND P0, PT, R0, R34, PT ;  /* 0x000000220000720c */ /* 0x000fda0003f06270 */
[----:B------:R-:W-:Y:S05]  /*17660*/  @P0 BREAK B1 ;  /* 0x0000000000010942 */ /* 0x000fea0003800000 */
[----:B------:R-:W-:Y:S05]  /*17670*/  @P0 BRA `(.L_x_4402) ;  /* 0x0000000000300947 */ /* 0x000fea0003800000 */
[----:B01----:R-:W0:Y:S01]  /*17680*/  LDC.64 R2, c[0x0][0x218] ;  /* 0x00008600ff027b82 */ /* 0x003e220000000a00 */
[----:B------:R-:W-:Y:S01]  /*17690*/  IADD3 R5, R35, R0, RZ ;  /* 0x0000000023057210 */ /* 0x000fe20007ffe0ff */
[----:B------:R-:W-:-:S04]  /*176a0*/  VIADD R0, R0, 0x80 ;  /* 0x0000008000007836 */ /* 0x000fc80000000000 */
[----:B0-----:R-:W-:-:S05]  /*176b0*/  IMAD.WIDE.U32 R2, R5, 0x8, R2 ;  /* 0x0000000805027825 */ /* 0x001fca00078e0002 */
[----:B------:R2:W-:Y:S02]  /*176c0*/  STG.E.64 desc[UR4][R2.64], R42 ;  /* 0x0000002a02007986 */ /* 0x0005e4000c101b04 */
.L_x_4401:
[----:B------:R-:W-:Y:S05]  /*176d0*/  BSYNC B1 ;  /* 0x0000000000017941 */ /* 0x000fea0003800000 */
.L_x_4397:
[----:B------:R-:W-:-:S13]  /*176e0*/  ISETP.GE.AND P0, PT, R0, R34, PT ;  /* 0x000000220000720c */ /* 0x000fda0003f06270 */
[----:B012---:R-:W0:Y:S01]  /*176f0*/  @!P0 LDC.64 R2, c[0x0][0x218] ;  /* 0x00008600ff028b82 */ /* 0x007e220000000a00 */
[----:B------:R-:W-:Y:S02]  /*17700*/  @!P0 IMAD.IADD R5, R35, 0x1, R0 ;  /* 0x0000000123058824 */ /* 0x000fe400078e0200 */
[----:B------:R-:W-:Y:S02]  /*17710*/  @!P0 VIADD R0, R0, 0x80 ;  /* 0x0000008000008836 */ /* 0x000fe40000000000 */
[----:B0-----:R-:W-:-:S05]  /*17720*/  @!P0 IMAD.WIDE.U32 R2, R5, 0x8, R2 ;  /* 0x0000000805028825 */ /* 0x001fca00078e0002 */
[----:B------:R2:W-:Y:S02]  /*17730*/  @!P0 STG.E.64 desc[UR4][R2.64], R8 ;  /* 0x0000000802008986 */ /* 0x0005e4000c101b04 */
.L_x_4402:
[----:B------:R-:W-:Y:S05]  /*17740*/  BSYNC B0 ;  /* 0x0000000000007941 */ /* 0x000fea0003800000 */
.L_x_4396:
[----:B------:R-:W-:Y:S05]  /*17750*/  WARPSYNC.ALL ;  /* 0x0000000000007948 */ /* 0x000fea0003800000 */
[----:B------:R-:W-:-:S13]  /*17760*/  ISETP.GE.AND P0, PT, R0, R34, PT ;  /* 0x000000220000720c */ /* 0x000fda0003f06270 */
[----:B------:R-:W-:Y:S05]  /*17770*/  @P0 EXIT ;  /* 0x000000000000094d */ /* 0x000fea0003800000 */
[----:B012---:R-:W0:Y:S01]  /*17780*/  LDC.64 R2, c[0x0][0x218] ;  /* 0x00008600ff027b82 */ /* 0x007e220000000a00 */
[----:B------:R-:W-:-:S05]  /*17790*/  IADD3 R35, R35, R0, RZ ;  /* 0x0000000023237210 */ /* 0x000fca0007ffe0ff */
[----:B0-----:R-:W-:-:S05]  /*177a0*/  IMAD.WIDE.U32 R2, R35, 0x8, R2 ;  /* 0x0000000823027825 */ /* 0x001fca00078e0002 */
[----:B------:R-:W-:Y:S01]  /*177b0*/  STG.E.64 desc[UR4][R2.64], R50 ;  /* 0x0000003202007986 */ /* 0x000fe2000c101b04 */
[----:B------:R-:W-:Y:S05]  /*177c0*/  EXIT ;  /* 0x000000000000794d */ /* 0x000fea0003800000 */
        .weak           $__internal_8_$__cuda_sm20_dblrcp_rn_slowpath_v3
        .type           $__internal_8_$__cuda_sm20_dblrcp_rn_slowpath_v3,@function
        .size           $__internal_8_$__cuda_sm20_dblrcp_rn_slowpath_v3,($__internal_9_$__cuda_sm20_div_rn_f64_full - $__internal_8_$__cuda_sm20_dblrcp_rn_slowpath_v3)
$__internal_8_$__cuda_sm20_dblrcp_rn_slowpath_v3:
[----:B------:R-:W-:Y:S01]  /*177d0*/  DSETP.GTU.AND P0, PT, |R2|, +INF , PT ;  /* 0x7ff000000200742a */ /* 0x000fe20003f0c200 */
[----:B------:R-:W-:-:S13]  /*177e0*/  BSSY B0, `(.L_x_4403) ;  /* 0x0000022000007945 */ /* 0x000fda0003800000 */
        /* <DEDUP_REMOVED lines=9> */
[----:B------:R-:W-:Y:S01]  /*17880*/  VIADD R5, R3, 0xc0200000 ;  /* 0xc020000003057836 */ /* 0x000fe20000000000 */
[----:B------:R-:W-:-:S03]  /*17890*/  MOV R4, R2 ;  /* 0x0000000200047202 */ /* 0x000fc60000000f00 */
[----:B------:R-:W0:Y:S03]  /*178a0*/  MUFU.RCP64H R7, R5 ;  /* 0x0000000500077308 */ /* 0x000e260000001800 */
        /* <DEDUP_REMOVED lines=10> */
.L_x_4406:
        /* <DEDUP_REMOVED lines=9> */
.L_x_4404:
[----:B------:R-:W-:Y:S01]  /*179e0*/  LOP3.LUT R5, R3, 0x80000, RZ, 0xfc, !PT ;  /* 0x0008000003057812 */ /* 0x000fe200078efcff */
[----:B------:R-:W-:-:S07]  /*179f0*/  IMAD.MOV.U32 R4, RZ, RZ, R2 ;  /* 0x000000ffff047224 */ /* 0x000fce00078e0002 */
.L_x_4405:
[----:B------:R-:W-:Y:S05]  /*17a00*/  BSYNC B0 ;  /* 0x0000000000007941 */ /* 0x000fea0003800000 */
.L_x_4403:
[----:B------:R-:W-:Y:S01]  /*17a10*/  IMAD.MOV.U32 R2, RZ, RZ, R4 ;  /* 0x000000ffff027224 */ /* 0x000fe200078e0004 */
[----:B------:R-:W-:Y:S01]  /*17a20*/  MOV R4, R0 ;  /* 0x0000000000047202 */ /* 0x000fe20000000f00 */
[----:B------:R-:W-:Y:S02]  /*17a30*/  IMAD.MOV.U32 R3, RZ, RZ, R5 ;  /* 0x000000ffff037224 */ /* 0x000fe400078e0005 */
[----:B------:R-:W-:-:S04]  /*17a40*/  IMAD.MOV.U32 R5, RZ, RZ, 0x0 ;  /* 0x00000000ff057424 */ /* 0x000fc800078e00ff */
[----:B------:R-:W-:Y:S05]  /*17a50*/  RET.REL.NODEC R4 `(_ZN2at6native29vectorized_elementwise_kernelILi2EZZZNS0_61_GLOBAL__N__b29612f4_23_ActivationMishKernel_cu_f5210f67_354820mish_backward_kernelERNS_14TensorIteratorEENKUlvE_clEvENKUlvE_clEvEUlddE_St5arrayIPcLm3EEEEviT0_T1_) ;  /* 0xfffffe8404687950 */ /* 0x000fea0003c3ffff */
        .weak           $__internal_9_$__cuda_sm20_div_rn_f64_full
        .type           $__internal_9_$__cuda_sm20_div_rn_f64_full,@function
        .size           $__internal_9_$__cuda_sm20_div_rn_f64_full,(.L_x_8562 - $__internal_9_$__cuda_sm20_div_rn_f64_full)
$__internal_9_$__cuda_sm20_div_rn_f64_full:
[----:B------:R-:W-:Y:S01]  /*17a60*/  IMAD.MOV.U32 R29, RZ, RZ, R4 ;  /* 0x000000ffff1d7224 */ /* 0x000fe200078e0004 */
[C---:B------:R-:W-:Y:S01]  /*17a70*/  FSETP.GEU.AND P0, PT, |R2|.reuse, 1.469367938527859385e-39, PT ;  /* 0x001000000200780b */ /* 0x040fe20003f0e200 */
[----:B------:R-:W-:Y:S01]  /*17a80*/  IMAD.MOV.U32 R28, RZ, RZ, R5 ;  /* 0x000000ffff1c7224 */ /* 0x000fe200078e0005 */
[----:B------:R-:W-:Y:S01]  /*17a90*/  LOP3.LUT R6, R2, 0x800fffff, RZ, 0xc0, !PT ;  /* 0x800fffff02067812 */ /* 0x000fe200078ec0ff */
[----:B------:R-:W-:Y:S01]  /*17aa0*/  IMAD.MOV.U32 R5, RZ, RZ, R2 ;  /* 0x000000ffff057224 */ /* 0x000fe200078e0002 */
[C---:B------:R-:W-:Y:S01]  /*17ab0*/  FSETP.GEU.AND P2, PT, |R29|.reuse, 1.469367938527859385e-39, PT ;  /* 0x001000001d00780b */ /* 0x040fe20003f4e200 */
[----:B------:R-:W-:Y:S01]  /*17ac0*/  IMAD.MOV.U32 R56, RZ, RZ, 0x1ca00000 ;  /* 0x1ca00000ff387424 */ /* 0x000fe200078e00ff */
[----:B------:R-:W-:Y:S01]  /*17ad0*/  MOV R4, R3 ;  /* 0x0000000300047202 */ /* 0x000fe20000000f00 */
[----:B------:R-:W-:Y:S01]  /*17ae0*/  BSSY B0, `(.L_x_4407) ;  /* 0x0000059000007945 */ /* 0x000fe20003800000 */
[----:B------:R-:W-:Y:S01]  /*17af0*/  LOP3.LUT R7, R6, 0x3ff00000, RZ, 0xfc, !PT ;  /* 0x3ff0000006077812 */ /* 0x000fe200078efcff */
[----:B------:R-:W-:Y:S01]  /*17b00*/  IMAD.MOV.U32 R6, RZ, RZ, R3 ;  /* 0x000000ffff067224 */ /* 0x000fe200078e0003 */
[----:B------:R-:W-:-:S02]  /*17b10*/  LOP3.LUT R55, R29, 0x7ff00000, RZ, 0xc0, !PT ;  /* 0x7ff000001d377812 */ /* 0x000fc400078ec0ff */
[----:B------:R-:W-:Y:S01]  /*17b20*/  LOP3.LUT R54, R2, 0x7ff00000, RZ, 0xc0, !PT ;  /* 0x7ff0000002367812 */ /* 0x000fe200078ec0ff */
[----:B------:R-:W-:-:S03]  /*17b30*/  @!P0 DMUL R6, R4, 8.98846567431157953865e+307 ;  /* 0x7fe0000004068828 */ /* 0x000fc60000000000 */
[----:B------:R-:W-:Y:S01]  /*17b40*/  ISETP.GE.U32.AND P1, PT, R55, R54, PT ;  /* 0x000000363700720c */ /* 0x000fe20003f26070 */
[----:B------:R-:W-:Y:S01]  /*17b50*/  @!P2 IMAD.MOV.U32 R32, RZ, RZ, RZ ;  /* 0x000000ffff20a224 */ /* 0x000fe200078e00ff */
[----:B------:R-:W-:Y:S01]  /*17b60*/  @!P2 LOP3.LUT R30, R5, 0x7ff00000, RZ, 0xc0, !PT ;  /* 0x7ff00000051ea812 */ /* 0x000fe200078ec0ff */
[----:B------:R-:W0:Y:S03]  /*17b70*/  MUFU.RCP64H R3, R7 ;  /* 0x0000000700037308 */ /* 0x000e260000001800 */
[----:B------:R-:W-:Y:S02]  /*17b80*/  @!P2 ISETP.GE.U32.AND P3, PT, R55, R30, PT ;  /* 0x0000001e3700a20c */ /* 0x000fe40003f66070 */
[C---:B------:R-:W-:Y:S02]  /*17b90*/  SEL R30, R56.reuse, 0x63400000, !P1 ;  /* 0x63400000381e7807 */ /* 0x040fe40004800000 */
[----:B------:R-:W-:-:S02]  /*17ba0*/  @!P2 SEL R2, R56, 0x63400000, !P3 ;  /* 0x634000003802a807 */ /* 0x000fc40005800000 */
[--C-:B------:R-:W-:Y:S02]  /*17bb0*/  LOP3.LUT R31, R30, 0x800fffff, R29.reuse, 0xf8, !PT ;  /* 0x800fffff1e1f7812 */ /* 0x100fe400078ef81d */
[----:B------:R-:W-:Y:S02]  /*17bc0*/  @!P2 LOP3.LUT R2, R2, 0x80000000, R29, 0xf8, !PT ;  /* 0x800000000202a812 */ /* 0x000fe400078ef81d */
[----:B------:R-:W-:Y:S02]  /*17bd0*/  MOV R30, R28 ;  /* 0x0000001c001e7202 */ /* 0x000fe40000000f00 */
[----:B------:R-:W-:Y:S01]  /*17be0*/  @!P2 LOP3.LUT R33, R2, 0x100000, RZ, 0xfc, !PT ;  /* 0x001000000221a812 */ /* 0x000fe200078efcff */
[----:B------:R-:W-:-:S05]  /*17bf0*/  IMAD.MOV.U32 R2, RZ, RZ, 0x1 ;  /* 0x00000001ff027424 */ /* 0x000fca00078e00ff */
[----:B------:R-:W-:Y:S02]  /*17c00*/  @!P2 DFMA R30, R30, 2, -R32 ;  /* 0x400000001e1ea82b */ /* 0x000fe40000000820 */
[----:B0-----:R-:W-:-:S08]  /*17c10*/  DFMA R32, R2, -R6, 1 ;  /* 0x3ff000000220742b */ /* 0x001fd00000000806 */
[----:B------:R-:W-:-:S08]  /*17c20*/  DFMA R32, R32, R32, R32 ;  /* 0x000000202020722b */ /* 0x000fd00000000020 */
[----:B------:R-:W-:-:S08]  /*17c30*/  DFMA R2, R2, R32, R2 ;  /* 0x000000200202722b */ /* 0x000fd00000000002 */
[----:B------:R-:W-:-:S08]  /*17c40*/  DFMA R32, R2, -R6, 1 ;  /* 0x3ff000000220742b */ /* 0x000fd00000000806 */
[----:B------:R-:W-:-:S08]  /*17c50*/  DFMA R2, R2, R32, R2 ;  /* 0x000000200202722b */ /* 0x000fd00000000002 */
[----:B------:R-:W-:-:S08]  /*17c60*/  DMUL R32, R2, R30 ;  /* 0x0000001e02207228 */ /* 0x000fd00000000000 */
[----:B------:R-:W-:-:S08]  /*17c70*/  DFMA R52, R32, -R6, R30 ;  /* 0x800000062034722b */ /* 0x000fd0000000001e */
[----:B------:R-:W-:Y:S01]  /*17c80*/  DFMA R32, R2, R52, R32 ;  /* 0x000000340220722b */ /* 0x000fe20000000020 */
[----:B------:R-:W-:Y:S01]  /*17c90*/  IMAD.MOV.U32 R52, RZ, RZ, R55 ;  /* 0x000000ffff347224 */ /* 0x000fe200078e0037 */
[----:B------:R-:W-:Y:S02]  /*17ca0*/  @!P2 LOP3.LUT R52, R31, 0x7ff00000, RZ, 0xc0, !PT ;  /* 0x7ff000001f34a812 */ /* 0x000fe400078ec0ff */
[----:B------:R-:W-:Y:S02]  /*17cb0*/  MOV R53, R54 ;  /* 0x0000003600357202 */ /* 0x000fe40000000f00 */
[----:B------:R-:W-:Y:S01]  /*17cc0*/  @!P0 LOP3.LUT R53, R7, 0x7ff00000, RZ, 0xc0, !PT ;  /* 0x7ff0000007358812 */ /* 0x000fe200078ec0ff */
[----:B------:R-:W-:-:S05]  /*17cd0*/  VIADD R2, R52, 0xffffffff ;  /* 0xffffffff34027836 */ /* 0x000fca0000000000 */
[----:B------:R-:W-:Y:S01]  /*17ce0*/  ISETP.GT.U32.AND P0, PT, R2, 0x7feffffe, PT ;  /* 0x7feffffe0200780c */ /* 0x000fe20003f04070 */
[----:B------:R-:W-:-:S05]  /*17cf0*/  VIADD R2, R53, 0xffffffff ;  /* 0xffffffff35027836 */ /* 0x000fca0000000000 */
[----:B------:R-:W-:-:S13]  /*17d00*/  ISETP.GT.U32.OR P0, PT, R2, 0x7feffffe, P0 ;  /* 0x7feffffe0200780c */ /* 0x000fda0000704470 */
[----:B------:R-:W-:Y:S05]  /*17d10*/  @P0 BRA `(.L_x_4408) ;  /* 0x0000000000740947 */ /* 0x000fea0003800000 */
[----:B------:R-:W-:Y:S01]  /*17d20*/  LOP3.LUT R2, R5, 0x7ff00000, RZ, 0xc0, !PT ;  /* 0x7ff0000005027812 */ /* 0x000fe200078ec0ff */
[----:B------:R-:W-:-:S03]  /*17d30*/  IMAD.MOV.U32 R28, RZ, RZ, RZ ;  /* 0x000000ffff1c7224 */ /* 0x000fc600078e00ff */
[CC--:B------:R-:W-:Y:S02]  /*17d40*/  ISETP.GE.U32.AND P0, PT, R55.reuse, R2.reuse, PT ;  /* 0x000000023700720c */ /* 0x0c0fe40003f06070 */
[----:B------:R-:W-:Y:S02]  /*17d50*/  VIADDMNMX R2, R55, -R2, 0xb9600000, !PT ;  /* 0xb960000037027446 */ /* 0x000fe40007800902 */
[----:B------:R-:W-:Y:S02]  /*17d60*/  SEL R52, R56, 0x63400000, !P0 ;  /* 0x6340000038347807 */ /* 0x000fe40004000000 */
[----:B------:R-:W-:-:S05]  /*17d70*/  VIMNMX R2, R2, 0x46a00000, PT ;  /* 0x46a0000002027848 */ /* 0x000fca0003fe0100 */
[----:B------:R-:W-:-:S05]  /*17d80*/  IMAD.IADD R52, R2, 0x1, -R52 ;  /* 0x0000000102347824 */ /* 0x000fca00078e0a34 */
        /* <DEDUP_REMOVED lines=18> */
[----:B------:R-:W-:-:S05]  /*17eb0*/  FSEL R2, R28, R3, !P0 ;  /* 0x000000031c027208 */ /* 0x000fca0004000000 */
[----:B------:R-:W-:Y:S02]  /*17ec0*/  IMAD.MOV.U32 R3, RZ, RZ, R2 ;  /* 0x000000ffff037224 */ /* 0x000fe400078e0002 */
[----:B------:R-:W-:Y:S01]  /*17ed0*/  IMAD.MOV.U32 R2, RZ, RZ, R4 ;  /* 0x000000ffff027224 */ /* 0x000fe200078e0004 */
[----:B------:R-:W-:Y:S06]  /*17ee0*/  BRA `(.L_x_4409) ;  /* 0x0000000000607947 */ /* 0x000fec0003800000 */
.L_x_4408:
        /* <DEDUP_REMOVED lines=12> */
[----:B------:R-:W-:Y:S02]  /*17fb0*/  @!P0 IMAD.MOV.U32 R3, RZ, RZ, R2 ;  /* 0x000000ffff038224 */ /* 0x000fe400078e0002 */
[----:B------:R-:W-:Y:S01]  /*17fc0*/  @!P0 IMAD.MOV.U32 R2, RZ, RZ, RZ ;  /* 0x000000ffff028224 */ /* 0x000fe200078e00ff */
[----:B------:R-:W-:Y:S01]  /*17fd0*/  @P0 MOV R3, R4 ;  /* 0x0000000400030202 */ /* 0x000fe20000000f00 */
[----:B------:R-:W-:Y:S01]  /*17fe0*/  @P0 IMAD.MOV.U32 R2, RZ, RZ, RZ ;  /* 0x000000ffff020224 */ /* 0x000fe200078e00ff */
[----:B------:R-:W-:Y:S06]  /*17ff0*/  BRA `(.L_x_4409) ;  /* 0x00000000001c7947 */ /* 0x000fec0003800000 */
.L_x_4411:
[----:B------:R-:W-:-:S05]  /*18000*/  LOP3.LUT R2, R5, 0x80000, RZ, 0xfc, !PT ;  /* 0x0008000005027812 */ /* 0x000fca00078efcff */
[----:B------:R-:W-:Y:S02]  /*18010*/  IMAD.MOV.U32 R3, RZ, RZ, R2 ;  /* 0x000000ffff037224 */ /* 0x000fe400078e0002 */
[----:B------:R-:W-:Y:S01]  /*18020*/  IMAD.MOV.U32 R2, RZ, RZ, R4 ;  /* 0x000000ffff027224 */ /* 0x000fe200078e0004 */
[----:B------:R-:W-:Y:S06]  /*18030*/  BRA `(.L_x_4409) ;  /* 0x00000000000c7947 */ /* 0x000fec0003800000 */
.L_x_4410:
[----:B------:R-:W-:-:S05]  /*18040*/  LOP3.LUT R2, R29, 0x80000, RZ, 0xfc, !PT ;  /* 0x000800001d027812 */ /* 0x000fca00078efcff */
[----:B------:R-:W-:Y:S01]  /*18050*/  IMAD.MOV.U32 R3, RZ, RZ, R2 ;  /* 0x000000ffff037224 */ /* 0x000fe200078e0002 */
[----:B------:R-:W-:-:S07]  /*18060*/  MOV R2, R28 ;  /* 0x0000001c00027202 */ /* 0x000fce0000000f00 */
.L_x_4409:
[----:B------:R-:W-:Y:S05]  /*18070*/  BSYNC B0 ;  /* 0x0000000000007941 */ /* 0x000fea0003800000 */
.L_x_4407:
[----:B------:R-:W-:Y:S02]  /*18080*/  IMAD.MOV.U32 R4, RZ, RZ, R0 ;  /* 0x000000ffff047224 */ /* 0x000fe400078e0000 */
[----:B------:R-:W-:-:S04]  /*18090*/  IMAD.MOV.U32 R5, RZ, RZ, 0x0 ;  /* 0x00000000ff057424 */ /* 0x000fc800078e00ff */
[----:B------:R-:W-:Y:S05]  /*180a0*/  RET.REL.NODEC R4 `(_ZN2at6native29vectorized_elementwise_kernelILi2EZZZNS0_61_GLOBAL__N__b29612f4_23_ActivationMishKernel_cu_f5210f67_354820mish_backward_kernelERNS_14TensorIteratorEENKUlvE_clEvENKUlvE_clEvEUlddE_St5arrayIPcLm3EEEEviT0_T1_) ;  /* 0xfffffe7c04d47950 */ /* 0x000fea0003c3ffff */
.L_x_4412:
        /* <DEDUP_REMOVED lines=13> */
.L_x_8562:


//--------------------- .text._ZN2at6native29vectorized_elementwise_kernelILi4EZZZNS0_61_GLOBAL__N__b29612f4_23_ActivationMishKernel_cu_f5210f67_354820mish_backward_kernelERNS_14TensorIteratorEENKUlvE_clEvENKUlvE_clEvEUlddE_St5arrayIPcLm3EEEEviT0_T1_ --------------------------
	.section	.text._ZN2at6native29vectorized_elementwise_kernelILi4EZZZNS0_61_GLOBAL__N__b29612f4_23_ActivationMishKernel_cu_f5210f67_354820mish_backward_kernelERNS_14TensorIteratorEENKUlvE_clEvENKUlvE_clEvEUlddE_St5arrayIPcLm3EEEEviT0_T1_,"ax",@progbits
	.align	128
        .global         _ZN2at6native29vectorized_elementwise_kernelILi4EZZZNS0_61_GLOBAL__N__b29612f4_23_ActivationMishKernel_cu_f5210f67_354820mish_backward_kernelERNS_14TensorIteratorEENKUlvE_clEvENKUlvE_clEvEUlddE_St5arrayIPcLm3EEEEviT0_T1_
        .type           _ZN2at6native29vectorized_elementwise_kernelILi4EZZZNS0_61_GLOBAL__N__b29612f4_23_ActivationMishKernel_cu_f5210f67_354820mish_backward_kernelERNS_14TensorIteratorEENKUlvE_clEvENKUlvE_clEvEUlddE_St5arrayIPcLm3EEEEviT0_T1_,@function
        .size           _ZN2at6native29vectorized_elementwise_kernelILi4EZZZNS0_61_GLOBAL__N__b29612f4_23_ActivationMishKernel_cu_f5210f67_354820mish_backward_kernelERNS_14TensorIteratorEENKUlvE_clEvENKUlvE_clEvEUlddE_St5arrayIPcLm3EEEEviT0_T1_,(.L_x_8564 - _ZN2at6native29vectorized_elementwise_kernelILi4EZZZNS0_61_GLOBAL__N__b29612f4_23_ActivationMishKernel_cu_f5210f67_354820mish_backward_kernelERNS_14TensorIteratorEENKUlvE_clEvENKUlvE_clEvEUlddE_St5arrayIPcLm3EEEEviT0_T1_)
        .other          _ZN2at6native29vectorized_elementwise_kernelILi4EZZZNS0_61_GLOBAL__N__b29612f4_23_ActivationMishKernel_cu_f5210f67_354820mish_backward_kernelERNS_14TensorIteratorEENKUlvE_clEvENKUlvE_clEvEUlddE_St5arrayIPcLm3EEEEviT0_T1_,@"STO_CUDA_ENTRY STV_DEFAULT"
_ZN2at6native29vectorized_elementwise_kernelILi4EZZZNS0_61_GLOBAL__N__b29612f4_23_ActivationMishKernel_cu_f5210f67_354820mish_backward_kernelERNS_14TensorIteratorEENKUlvE_clEvENKUlvE_clEvEUlddE_St5arrayIPcLm3EEEEviT0_T1_:
.text._ZN2at6native29vectorized_elementwise_kernelILi4EZZZNS0_61_GLOBAL__N__b29612f4_23_ActivationMishKernel_cu_f5210f67_354820mish_backward_kernelERNS_14TensorIteratorEENKUlvE_clEvENKUlvE_clEvEUlddE_St5arrayIPcLm3EEEEviT0_T1_:
        /* <DEDUP_REMOVED lines=101> */
.L_x_4415:
[----:B------:R-:W-:Y:S05]  /*0650*/  BSYNC B0 ;  /* 0x0000000000007941 */ /* 0x000fea0003800000 */
.L_x_4414:
        /* <DEDUP_REMOVED lines=15> */
.L_x_4417:
[----:B------:R-:W-:Y:S05]  /*0750*/  BSYNC B0 ;  /* 0x0000000000007941 */ /* 0x000fea0003800000 */
.L_x_4416:
        /* <DEDUP_REMOVED lines=85> */
.L_x_4419:
        /* <DEDUP_REMOVED lines=21> */
[----:B-----5:R-:W-:Y:S05]  /*0e00*/  CALL.REL.NOINC `($__internal_11_$__cuda_sm20_div_rn_f64_full) ;  /* 0x0000016c00147944 */ /* 0x020fea0003c00000 */
.L_x_4422:
[----:B------:R-:W-:Y:S05]  /*0e10*/  BSYNC B2 ;  /* 0x0000000000027941 */ /* 0x000fea0003800000 */
.L_x_4421:
        /* <DEDUP_REMOVED lines=29> */
.L_x_4420:
[----:B------:R-:W-:Y:S05]  /*0ff0*/  BSYNC B1 ;  /* 0x0000000000017941 */ /* 0x000fea0003800000 */
.L_x_4418:
        /* <DEDUP_REMOVED lines=70> */
.L_x_4424:
        /* <DEDUP_REMOVED lines=35> */
.L_x_4425:
[----:B------:R-:W-:Y:S05]  /*1690*/  BSYNC B0 ;  /* 0x0000000000007941 */ /* 0x000fea0003800000 */
.L_x_4423:
        /* <DEDUP_REMOVED lines=17> */
[----:B-----5:R-:W-:Y:S05]  /*17b0*/  CALL.REL.NOINC `($__internal_10_$__cuda_sm20_dblrcp_rn_slowpath_v3) ;  /* 0x0000016000047944 */ /* 0x020fea0003c00000 */
[----:B------:R-:W-:Y:S01]  /*17c0*/  IMAD.MOV.U32 R6, RZ, RZ, R2 ;  /* 0x000000ffff067224 */ /* 0x000fe200078e0002 */
[----:B------:R-:W-:-:S07]  /*17d0*/  MOV R7, R3 ;  /* 0x0000000300077202 */ /* 0x000fce0000000f00 */
.L_x_4427:
[----:B------:R-:W-:Y:S05]  /*17e0*/  BSYNC B1 ;  /* 0x0000000000017941 */ /* 0x000fea0003800000 */
.L_x_4426:
        /* <DEDUP_REMOVED lines=78> */
.L_x_4429:
[----:B------:R-:W-:Y:S05]  /*1cd0*/  BSYNC B0 ;  /* 0x0000000000007941 */ /* 0x000fea0003800000 */
.L_x_4428:
        /* <DEDUP_REMOVED lines=16> */
.L_x_4431:
[----:B------:R-:W-:Y:S05]  /*1de0*/  BSYNC B0 ;  /* 0x0000000000007941 */ /* 0x000fea0003800000 */
.L_x_4430:
        /* <DEDUP_REMOVED lines=86> */
.L_x_4433:
        /* <DEDUP_REMOVED lines=21> */
[----:B------:R-:W-:Y:S05]  /*24a0*/  CALL.REL.NOINC `($__internal_11_$__cuda_sm20_div_rn_f64_full) ;  /* 0x00000154006c7944 */ /* 0x000fea0003c00000 */
.L_x_4436:
[----:B------:R-:W-:Y:S05]  /*24b0*/  BSYNC B2 ;  /* 0x0000000000027941 */ /* 0x000fea0003800000 */
.L_x_4435:
        /* <DEDUP_REMOVED lines=29> */
.L_x_4434:
[----:B------:R-:W-:Y:S05]  /*2690*/  BSYNC B1 ;  /* 0x0000000000017941 */ /* 0x000fea0003800000 */
.L_x_4432:
        /* <DEDUP_REMOVED lines=70> */
.L_x_4438:
        /* <DEDUP_REMOVED lines=35> */
.L_x_4439:
[----:B------:R-:W-:Y:S05]  /*2d30*/  BSYNC B0 ;  /* 0x0000000000007941 */ /* 0x000fea0003800000 */
.L_x_4437:
        /* <DEDUP_REMOVED lines=17> */
[----:B------:R-:W-:Y:S05]  /*2e50*/  CALL.REL.NOINC `($__internal_10_$__cuda_sm20_dblrcp_rn_slowpath_v3) ;  /* 0x00000148005c7944 */ /* 0x000fea0003c00000 */
[----:B------:R-:W-:Y:S02]  /*2e60*/  IMAD.MOV.U32 R6, RZ, RZ, R2 ;  /* 0x000000ffff067224 */ /* 0x000fe400078e0002 */
[----:B------:R-:W-:-:S07]  /*2e70*/  IMAD.MOV.U32 R7, RZ, RZ, R3 ;  /* 0x000000ffff077224 */ /* 0x000fce00078e0003 */
.L_x_4441:
[----:B------:R-:W-:Y:S05]  /*2e80*/  BSYNC B1 ;  /* 0x0000000000017941 */ /* 0x000fea0003800000 */
.L_x_4440:
        /* <DEDUP_REMOVED lines=78> */
.L_x_4443:
[----:B------:R-:W-:Y:S05]  /*3370*/  BSYNC B0 ;  /* 0x0000000000007941 */ /* 0x000fea0003800000 */
.L_x_4442:
        /* <DEDUP_REMOVED lines=15> */
.L_x_4445:
[----:B------:R-:W-:Y:S05]  /*3470*/  BSYNC B0 ;  /* 0x0000000000007941 */ /* 0x000fea0003800000 */
.L_x_4444:
        /* <DEDUP_REMOVED lines=86> */
.L_x_4447:
        /* <DEDUP_REMOVED lines=21> */
[----:B------:R-:W-:Y:S05]  /*3b30*/  CALL.REL.NOINC `($__internal_11_$__cuda_sm20_div_rn_f64_full) ;  /* 0x0000013c00c87944 */ /* 0x000fea0003c00000 */
.L_x_4450:
[----:B------:R-:W-:Y:S05]  /*3b40*/  BSYNC B2 ;  /* 0x0000000000027941 */ /* 0x000fea0003800000 */
.L_x_4449:
        /* <DEDUP_REMOVED lines=29> */
.L_x_4448:
[----:B------:R-:W-:Y:S05]  /*3d20*/  BSYNC B1 ;  /* 0x0000000000017941 */ /* 0x000fea0003800000 */
.L_x_4446:
        /* <DEDUP_REMOVED lines=70> */
.L_x_4452:
        /* <DEDUP_REMOVED lines=35> */
.L_x_4453:
[----:B------:R-:W-:Y:S05]  /*43c0*/  BSYNC B0 ;  /* 0x0000000000007941 */ /* 0x000fea0003800000 */
.L_x_4451:
        /* <DEDUP_REMOVED lines=17> */
[----:B------:R-:W-:Y:S05]  /*44e0*/  CALL.REL.NOINC `($__internal_10_$__cuda_sm20_dblrcp_rn_slowpath_v3) ;  /* 0x0000013000b87944 */ /* 0x000fea0003c00000 */
[----:B------:R-:W-:Y:S01]  /*44f0*/  IMAD.MOV.U32 R6, RZ, RZ, R2 ;  /* 0x000000ffff067224 */ /* 0x000fe200078e0002 */
[----:B------:R-:W-:-:S07]  /*4500*/  MOV R7, R3 ;  /* 0x0000000300077202 */ /* 0x000fce0000000f00 */
.L_x_4455:
[----:B------:R-:W-:Y:S05]  /*4510*/  BSYNC B1 ;  /* 0x0000000000017941 */ /* 0x000fea0003800000 */
.L_x_4454:
        /* <DEDUP_REMOVED lines=78> */
.L_x_4457:
[----:B------:R-:W-:Y:S05]  /*4a00*/  BSYNC B0 ;  /* 0x0000000000007941 */ /* 0x000fea0003800000 */
.L_x_4456:
        /* <DEDUP_REMOVED lines=15> */
.L_x_4459:
[----:B------:R-:W-:Y:S05]  /*4b00*/  BSYNC B0 ;  /* 0x0000000000007941 */ /* 0x000fea0003800000 */
.L_x_4458:
        /* <DEDUP_REMOVED lines=86> */
.L_x_4461:
        /* <DEDUP_REMOVED lines=22> */
.L_x_4464:
[----:B------:R-:W-:Y:S05]  /*51d0*/  BSYNC B2 ;  /* 0x0000000000027941 */ /* 0x000fea0003800000 */
.L_x_4463:
        /* <DEDUP_REMOVED lines=29> */
.L_x_4462:
[----:B------:R-:W-:Y:S05]  /*53b0*/  BSYNC B1 ;  /* 0x0000000000017941 */ /* 0x000fea0003800000 */
.L_x_4460:
        /* <DEDUP_REMOVED lines=70> */
.L_x_4466:
        /* <DEDUP_REMOVED lines=35> */
.L_x_4467:
[----:B------:R-:W-:Y:S05]  /*5a50*/  BSYNC B0 ;  /* 0x0000000000007941 */ /* 0x000fea0003800000 */
.L_x_4465:
        /* <DEDUP_REMOVED lines=18> */
[----:B------:R-:W-:Y:S01]  /*5b80*/  IMAD.MOV.U32 R6, RZ, RZ, R2 ;  /* 0x000000ffff067224 */ /* 0x000fe200078e0002 */
[----:B------:R-:W-:-:S07]  /*5b90*/  MOV R7, R3 ;  /* 0x0000000300077202 */ /* 0x000fce0000000f00 */
.L_x_4469:
[----:B------:R-:W-:Y:S05]  /*5ba0*/  BSYNC B1 ;  /* 0x0000000000017941 */ /* 0x000fea0003800000 */
.L_x_4468:
        /* <DEDUP_REMOVED lines=78> */
.L_x_4471:
[----:B------:R-:W-:Y:S05]  /*6090*/  BSYNC B0 ;  /* 0x0000000000007941 */ /* 0x000fea0003800000 */
.L_x_4470:
        /* <DEDUP_REMOVED lines=15> */
.L_x_4473:
[----:B------:R-:W-:Y:S05]  /*6190*/  BSYNC B0 ;  /* 0x0000000000007941 */ /* 0x000fea0003800000 */
.L_x_4472:
        /* <DEDUP_REMOVED lines=86> */
.L_x_4475:
        /* <DEDUP_REMOVED lines=22> */
.L_x_4478:
[----:B------:R-:W-:Y:S05]  /*6860*/  BSYNC B2 ;  /* 0x0000000000027941 */ /* 0x000fea0003800000 */
.L_x_4477:
        /* <DEDUP_REMOVED lines=29> */
.L_x_4476:
[----:B------:R-:W-:Y:S05]  /*6a40*/  BSYNC B1 ;  /* 0x0000000000017941 */ /* 0x000fea0003800000 */
.L_x_4474:
        /* <DEDUP_REMOVED lines=70> */
.L_x_4480:
        /* <DEDUP_REMOVED lines=35> */
.L_x_4481:
[----:B------:R-:W-:Y:S05]  /*70e0*/  BSYNC B0 ;  /* 0x0000000000007941 */ /* 0x000fea0003800000 */
.L_x_4479:
        /* <DEDUP_REMOVED lines=20> */
.L_x_4483:
[----:B------:R-:W-:Y:S05]  /*7230*/  BSYNC B1 ;  /* 0x0000000000017941 */ /* 0x000fea0003800000 */
.L_x_4482:
        /* <DEDUP_REMOVED lines=78> */
.L_x_4485:
[----:B------:R-:W-:Y:S05]  /*7720*/  BSYNC B0 ;  /* 0x0000000000007941 */ /* 0x000fea0003800000 */
.L_x_4484:
        /* <DEDUP_REMOVED lines=15> */
.L_x_4487:
[----:B------:R-:W-:Y:S05]  /*7820*/  BSYNC B0 ;  /* 0x0000000000007941 */ /* 0x000fea0003800000 */
.L_x_4486:
        /* <DEDUP_REMOVED lines=86> */
.L_x_4489:
        /* <DEDUP_REMOVED lines=22> */
.L_x_4492:
[----:B------:R-:W-:Y:S05]  /*7ef0*/  BSYNC B2 ;  /* 0x0000000000027941 */ /* 0x000fea0003800000 */
.L_x_4491:
        /* <DEDUP_REMOVED lines=29> */
.L_x_4490:
[----:B------:R-:W-:Y:S05]  /*80d0*/  BSYNC B1 ;  /* 0x0000000000017941 */ /* 0x000fea0003800000 */
.L_x_4488:
        /* <DEDUP_REMOVED lines=70> */
.L_x_4494:
        /* <DEDUP_REMOVED lines=35> */
.L_x_4495:
[----:B------:R-:W-:Y:S05]  /*8770*/  BSYNC B0 ;  /* 0x0000000000007941 */ /* 0x000fea0003800000 */
.L_x_4493:
        /* <DEDUP_REMOVED lines=20> */
.L_x_4497:
[----:B------:R-:W-:Y:S05]  /*88c0*/  BSYNC B1 ;  /* 0x0000000000017941 */ /* 0x000fea0003800000 */
.L_x_4496:
        /* <DEDUP_REMOVED lines=78> */
.L_x_4499:
[----:B------:R-:W-:Y:S05]  /*8db0*/  BSYNC B0 ;  /* 0x0000000000007941 */ /* 0x000fea0003800000 */
.L_x_4498:
        /* <DEDUP_REMOVED lines=15> */
.L_x_4501:
[----:B------:R-:W-:Y:S05]  /*8eb0*/  BSYNC B0 ;  /* 0x0000000000007941 */ /* 0x000fea0003800000 */
.L_x_4500:
        /* <DEDUP_REMOVED lines=86> */
.L_x_4503:
        /* <DEDUP_REMOVED lines=22> */
.L_x_4506:
[----:B------:R-:W-:Y:S05]  /*9580*/  BSYNC B2 ;  /* 0x0000000000027941 */ /* 0x000fea0003800000 */
.L_x_4505:
        /* <DEDUP_REMOVED lines=29> */
.L_x_4504:
[----:B------:R-:W-:Y:S05]  /*9760*/  BSYNC B1 ;  /* 0x0000000000017941 */ /* 0x000fea0003800000 */
.L_x_4502:
        /* <DEDUP_REMOVED lines=70> */
.L_x_4508:
        /* <DEDUP_REMOVED lines=35> */
.L_x_4509:
[----:B------:R-:W-:Y:S05]  /*9e00*/  BSYNC B0 ;  /* 0x0000000000007941 */ /* 0x000fea0003800000 */
.L_x_4507:
        /* <DEDUP_REMOVED lines=20> */
.L_x_4511:
[----:B------:R-:W-:Y:S05]  /*9f50*/  BSYNC B1 ;  /* 0x0000000000017941 */ /* 0x000fea0003800000 */
.L_x_4510:
        /* <DEDUP_REMOVED lines=78> */
.L_x_4513:
[----:B------:R-:W-:Y:S05]  /*a440*/  BSYNC B0 ;  /* 0x0000000000007941 */ /* 0x000fea0003800000 */
.L_x_4512:
        /* <DEDUP_REMOVED lines=15> */
.L_x_4515:
[----:B------:R-:W-:Y:S05]  /*a540*/  BSYNC B0 ;  /* 0x0000000000007941 */ /* 0x000fea0003800000 */
.L_x_4514:
        /* <DEDUP_REMOVED lines=86> */
.L_x_4517:
        /* <DEDUP_REMOVED lines=22> */
.L_x_4520:
[----:B------:R-:W-:Y:S05]  /*ac10*/  BSYNC B2 ;  /* 0x0000000000027941 */ /* 0x000fea0003800000 */
.L_x_4519:
        /* <DEDUP_REMOVED lines=29> */
.L_x_4518:
[----:B------:R-:W-:Y:S05]  /*adf0*/  BSYNC B1 ;  /* 0x0000000000017941 */ /* 0x000fea0003800000 */
.L_x_4516:
        /* <DEDUP_REMOVED lines=70> */
.L_x_4522:
        /* <DEDUP_REMOVED lines=35> */
.L_x_4523:
[----:B------:R-:W-:Y:S05]  /*b490*/  BSYNC B0 ;  /* 0x0000000000007941 */ /* 0x000fea0003800000 */
.L_x_4521:
        /* <DEDUP_REMOVED lines=20> */
[----:B------:R-:W-:Y:S05]  /*b5e0*/  CALL.REL.NOINC `($__internal_10_$__cuda_sm20_dblrcp_rn_slowpath_v3) ;  /* 0x000000c000787944 */ /* 0x000fea0003c00000 */
.L_x_4525:
[----:B------:R-:W-:Y:S05]  /*b5f0*/  BSYNC B1 ;  /* 0x0000000000017941 */ /* 0x000fea0003800000 */
.L_x_4524:
        /* <DEDUP_REMOVED lines=11> */
.L_x_4413:
        /* <DEDUP_REMOVED lines=150> */
.L_x_4529:
[----:B------:R-:W-:Y:S05]  /*c010*/  BSYNC B0 ;  /* 0x0000000000007941 */ /* 0x000fea0003800000 */
.L_x_4528:
        /* <DEDUP_REMOVED lines=40> */
.L_x_4531:
[----:B------:R-:W-:Y:S05]  /*c2a0*/  BSYNC B0 ;  /* 0x0000000000007941 */ /* 0x000fea0003800000 */
.L_x_4530:
        /* <DEDUP_REMOVED lines=85> */
.L_x_4533:
        /* <DEDUP_REMOVED lines=21> */
[----:B-----5:R-:W-:Y:S05]  /*c950*/  CALL.REL.NOINC `($__internal_11_$__cuda_sm20_div_rn_f64_full) ;  /* 0x000000b000407944 */ /* 0x020fea0003c00000 */
.L_x_4536:
[----:B------:R-:W-:Y:S05]  /*c960*/  BSYNC B3 ;  /* 0x0000000000037941 */ /* 0x000fea0003800000 */
.L_x_4535:
        /* <DEDUP_REMOVED lines=29> */
.L_x_4534:
[----:B------:R-:W-:Y:S05]  /*cb40*/  BSYNC B2 ;  /* 0x0000000000027941 */ /* 0x000fea0003800000 */
.L_x_4532:
        /* <DEDUP_REMOVED lines=70> */
.L_x_4538:
        /* <DEDUP_REMOVED lines=35> */
.L_x_4539:
[----:B------:R-:W-:Y:S05]  /*d1e0*/  BSYNC B0 ;  /* 0x0000000000007941 */ /* 0x000fea0003800000 */
.L_x_4537:
        /* <DEDUP_REMOVED lines=17> */
[----:B-----5:R-:W-:Y:S05]  /*d300*/  CALL.REL.NOINC `($__internal_10_$__cuda_sm20_dblrcp_rn_slowpath_v3) ;  /* 0x000000a400307944 */ /* 0x020fea0003c00000 */
.L_x_4541:
[----:B------:R-:W-:Y:S05]  /*d310*/  BSYNC B2 ;  /* 0x0000000000027941 */ /* 0x000fea0003800000 */
.L_x_4540:
[----:B------:R-:W-:-:S08]  /*d320*/  DMUL R2, R2, R22 ;  /* 0x0000001602027228 */ /* 0x000fd00000000000 */
[----:B------:R-:W-:-:S08]  /*d330*/  DFMA R2, R24, R2, R26 ;  /* 0x000000021802722b */ /* 0x000fd0000000001a */
[----:B------:R-:W-:-:S11]  /*d340*/  DMUL R36, R2, R36 ;  /* 0x0000002402247228 */ /* 0x000fd60000000000 */
.L_x_4527:
[----:B------:R-:W-:Y:S05]  /*d350*/  BSYNC B1 ;  /* 0x0000000000017941 */ /* 0x000fea0003800000 */
.L_x_4526:
        /* <DEDUP_REMOVED lines=65> */
.L_x_4545:
[----:B------:R-:W-:Y:S05]  /*d770*/  BSYNC B0 ;  /* 0x0000000000007941 */ /* 0x000fea0003800000 */
.L_x_4544:
        /* <DEDUP_REMOVED lines=38> */
.L_x_4547:
[----:B------:R-:W-:Y:S05]  /*d9e0*/  BSYNC B0 ;  /* 0x0000000000007941 */ /* 0x000fea0003800000 */
.L_x_4546:
        /* <DEDUP_REMOVED lines=85> */
.L_x_4549:
        /* <DEDUP_REMOVED lines=21> */
[----:B-----5:R-:W-:Y:S05]  /*e090*/  CALL.REL.NOINC `($__internal_11_$__cuda_sm20_div_rn_f64_full) ;  /* 0x0000009800707944 */ /* 0x020fea0003c00000 */
.L_x_4552:
[----:B------:R-:W-:Y:S05]  /*e0a0*/  BSYNC B3 ;  /* 0x0000000000037941 */ /* 0x000fea0003800000 */
.L_x_4551:
        /* <DEDUP_REMOVED lines=29> */
.L_x_4550:
[----:B------:R-:W-:Y:S05]  /*e280*/  BSYNC B2 ;  /* 0x0000000000027941 */ /* 0x000fea0003800000 */
.L_x_4548:
        /* <DEDUP_REMOVED lines=70> */
.L_x_4554:
        /* <DEDUP_REMOVED lines=35> */
.L_x_4555:
[----:B------:R-:W-:Y:S05]  /*e920*/  BSYNC B0 ;  /* 0x0000000000007941 */ /* 0x000fea0003800000 */
.L_x_4553:
        /* <DEDUP_REMOVED lines=18> */
.L_x_4557:
[----:B------:R-:W-:Y:S05]  /*ea50*/  BSYNC B2 ;  /* 0x0000000000027941 */ /* 0x000fea0003800000 */
.L_x_4556:
[----:B------:R-:W-:-:S08]  /*ea60*/  DMUL R2, R2, R8 ;  /* 0x0000000802027228 */ /* 0x000fd00000000000 */
[----:B------:R-:W-:-:S08]  /*ea70*/  DFMA R2, R22, R2, R24 ;  /* 0x000000021602722b */ /* 0x000fd00000000018 */
[----:B------:R-:W-:-:S11]  /*ea80*/  DMUL R40, R2, R40 ;  /* 0x0000002802287228 */ /* 0x000fd60000000000 */
.L_x_4543:
[----:B------:R-:W-:Y:S05]  /*ea90*/  BSYNC B1 ;  /* 0x0000000000017941 */ /* 0x000fea0003800000 */
.L_x_4542:
        /* <DEDUP_REMOVED lines=83> */
.L_x_4561:
[----:B------:R-:W-:Y:S05]  /*efd0*/  BSYNC B0 ;  /* 0x0000000000007941 */ /* 0x000fea0003800000 */
.L_x_4560:
        /* <DEDUP_REMOVED lines=14> */
.L_x_4563:
[----:B------:R-:W-:Y:S05]  /*f0c0*/  BSYNC B0 ;  /* 0x0000000000007941 */ /* 0x000fea0003800000 */
.L_x_4562:
        /* <DEDUP_REMOVED lines=85> */
.L_x_4565:
        /* <DEDUP_REMOVED lines=21> */
[----:B------:R-:W-:Y:S05]  /*f770*/  CALL.REL.NOINC `($__internal_11_$__cuda_sm20_div_rn_f64_full) ;  /* 0x0000008000b87944 */ /* 0x000fea0003c00000 */
.L_x_4568:
[----:B------:R-:W-:Y:S05]  /*f780*/  BSYNC B3 ;  /* 0x0000000000037941 */ /* 0x000fea0003800000 */
.L_x_4567:
        /* <DEDUP_REMOVED lines=29> */
.L_x_4566:
[----:B------:R-:W-:Y:S05]  /*f960*/  BSYNC B2 ;  /* 0x0000000000027941 */ /* 0x000fea0003800000 */
.L_x_4564:
        /* <DEDUP_REMOVED lines=70> */
.L_x_4570:
        /* <DEDUP_REMOVED lines=35> */
.L_x_4571:
[----:B------:R-:W-:Y:S05]  /*10000*/  BSYNC B0 ;  /* 0x0000000000007941 */ /* 0x000fea0003800000 */
.L_x_4569:
        /* <DEDUP_REMOVED lines=18> */
.L_x_4573:
[----:B------:R-:W-:Y:S05]  /*10130*/  BSYNC B2 ;  /* 0x0000000000027941 */ /* 0x000fea0003800000 */
.L_x_4572:
[----:B------:R-:W-:-:S08]  /*10140*/  DMUL R2, R2, R10 ;  /* 0x0000000a02027228 */ /* 0x000fd00000000000 */
[----:B------:R-:W-:-:S08]  /*10150*/  DFMA R2, R8, R2, R22 ;  /* 0x000000020802722b */ /* 0x000fd00000000016 */
[----:B------:R-:W-:-:S11]  /*10160*/  DMUL R44, R2, R44 ;  /* 0x0000002c022c7228 */ /* 0x000fd60000000000 */
.L_x_4559:
[----:B------:R-:W-:Y:S05]  /*10170*/  BSYNC B1 ;  /* 0x0000000000017941 */ /* 0x000fea0003800000 */
.L_x_4558:
        /* <DEDUP_REMOVED lines=83> */
.L_x_4577:
[----:B------:R-:W-:Y:S05]  /*106b0*/  BSYNC B0 ;  /* 0x0000000000007941 */ /* 0x000fea0003800000 */
.L_x_4576:
        /* <DEDUP_REMOVED lines=14> */
.L_x_4579:
[----:B------:R-:W-:Y:S05]  /*107a0*/  BSYNC B0 ;  /* 0x0000000000007941 */ /* 0x000fea0003800000 */
.L_x_4578:
        /* <DEDUP_REMOVED lines=85> */
.L_x_4581:
        /* <DEDUP_REMOVED lines=22> */
.L_x_4584:
[----:B------:R-:W-:Y:S05]  /*10e60*/  BSYNC B3 ;  /* 0x0000000000037941 */ /* 0x000fea0003800000 */
.L_x_4583:
        /* <DEDUP_REMOVED lines=29> */
.L_x_4582:
[----:B------:R-:W-:Y:S05]  /*11040*/  BSYNC B2 ;  /* 0x0000000000027941 */ /* 0x000fea0003800000 */
.L_x_4580:
        /* <DEDUP_REMOVED lines=70> */
.L_x_4586:
        /* <DEDUP_REMOVED lines=35> */
.L_x_4587:
[----:B------:R-:W-:Y:S05]  /*116e0*/  BSYNC B0 ;  /* 0x0000000000007941 */ /* 0x000fea0003800000 */
.L_x_4585:
        /* <DEDUP_REMOVED lines=18> */
.L_x_4589:
[----:B------:R-:W-:Y:S05]  /*11810*/  BSYNC B2 ;  /* 0x0000000000027941 */ /* 0x000fea0003800000 */
.L_x_4588:
[----:B------:R-:W-:-:S08]  /*11820*/  DMUL R2, R2, R12 ;  /* 0x0000000c02027228 */ /* 0x000fd00000000000 */
[----:B------:R-:W-:-:S08]  /*11830*/  DFMA R2, R8, R2, R10 ;  /* 0x000000020802722b */ /* 0x000fd0000000000a */
[----:B------:R-:W-:-:S11]  /*11840*/  DMUL R46, R2, R46 ;  /* 0x0000002e022e7228 */ /* 0x000fd60000000000 */
.L_x_4575:
[----:B------:R-:W-:Y:S05]  /*11850*/  BSYNC B1 ;  /* 0x0000000000017941 */ /* 0x000fea0003800000 */
.L_x_4574:
        /* <DEDUP_REMOVED lines=83> */
.L_x_4593:
[----:B------:R-:W-:Y:S05]  /*11d90*/  BSYNC B0 ;  /* 0x0000000000007941 */ /* 0x000fea0003800000 */
.L_x_4592:
        /* <DEDUP_REMOVED lines=14> */
.L_x_4595:
[----:B------:R-:W-:Y:S05]  /*11e80*/  BSYNC B0 ;  /* 0x0000000000007941 */ /* 0x000fea0003800000 */
.L_x_4594:
        /* <DEDUP_REMOVED lines=85> */
.L_x_4597:
        /* <DEDUP_REMOVED lines=22> */
.L_x_4600:
[----:B------:R-:W-:Y:S05]  /*12540*/  BSYNC B3 ;  /* 0x0000000000037941 */ /* 0x000fea0003800000 */
.L_x_4599:
        /* <DEDUP_REMOVED lines=29> */
.L_x_4598:
[----:B------:R-:W-:Y:S05]  /*12720*/  BSYNC B2 ;  /* 0x0000000000027941 */ /* 0x000fea0003800000 */
.L_x_4596:
        /* <DEDUP_REMOVED lines=70> */
.L_x_4602:
        /* <DEDUP_REMOVED lines=35> */
.L_x_4603:
[----:B------:R-:W-:Y:S05]  /*12dc0*/  BSYNC B0 ;  /* 0x0000000000007941 */ /* 0x000fea0003800000 */
.L_x_4601:
        /* <DEDUP_REMOVED lines=18> */
.L_x_4605:
[----:B------:R-:W-:Y:S05]  /*12ef0*/  BSYNC B2 ;  /* 0x0000000000027941 */ /* 0x000fea0003800000 */
.L_x_4604:
[----:B------:R-:W-:-:S08]  /*12f00*/  DMUL R2, R2, R14 ;  /* 0x0000000e02027228 */ /* 0x000fd00000000000 */
[----:B------:R-:W-:-:S08]  /*12f10*/  DFMA R2, R8, R2, R10 ;  /* 0x000000020802722b */ /* 0x000fd0000000000a */
[----:B------:R-:W-:-:S11]  /*12f20*/  DMUL R38, R2, R38 ;  /* 0x0000002602267228 */ /* 0x000fd60000000000 */
.L_x_4591:
[----:B------:R-:W-:Y:S05]  /*12f30*/  BSYNC B1 ;  /* 0x0000000000017941 */ /* 0x000fea0003800000 */
.L_x_4590:
        /* <DEDUP_REMOVED lines=83> */
.L_x_4609:
[----:B------:R-:W-:Y:S05]  /*13470*/  BSYNC B0 ;  /* 0x0000000000007941 */ /* 0x000fea0003800000 */
.L_x_4608:
        /* <DEDUP_REMOVED lines=14> */
.L_x_4611:
[----:B------:R-:W-:Y:S05]  /*13560*/  BSYNC B0 ;  /* 0x0000000000007941 */ /* 0x000fea0003800000 */
.L_x_4610:
        /* <DEDUP_REMOVED lines=85> */
.L_x_4613:
        /* <DEDUP_REMOVED lines=22> */
.L_x_4616:
[----:B------:R-:W-:Y:S05]  /*13c20*/  BSYNC B3 ;  /* 0x0000000000037941 */ /* 0x000fea0003800000 */
.L_x_4615:
        /* <DEDUP_REMOVED lines=29> */
.L_x_4614:
[----:B------:R-:W-:Y:S05]  /*13e00*/  BSYNC B2 ;  /* 0x0000000000027941 */ /* 0x000fea0003800000 */
.L_x_4612:
        /* <DEDUP_REMOVED lines=70> */
.L_x_4618:
        /* <DEDUP_REMOVED lines=35> */
.L_x_4619:
[----:B------:R-:W-:Y:S05]  /*144a0*/  BSYNC B0 ;  /* 0x0000000000007941 */ /* 0x000fea0003800000 */
.L_x_4617:
        /* <DEDUP_REMOVED lines=18> */
.L_x_4621:
[----:B------:R-:W-:Y:S05]  /*145d0*/  BSYNC B2 ;  /* 0x0000000000027941 */ /* 0x000fea0003800000 */
.L_x_4620:
[----:B------:R-:W-:-:S08]  /*145e0*/  DMUL R2, R2, R16 ;  /* 0x0000001002027228 */ /* 0x000fd00000000000 */
[----:B------:R-:W-:-:S08]  /*145f0*/  DFMA R2, R8, R2, R10 ;  /* 0x000000020802722b */ /* 0x000fd0000000000a */
[----:B------:R-:W-:-:S11]  /*14600*/  DMUL R42, R2, R42 ;  /* 0x0000002a022a7228 */ /* 0x000fd60000000000 */
.L_x_4607:
[----:B------:R-:W-:Y:S05]  /*14610*/  BSYNC B1 ;  /* 0x0000000000017941 */ /* 0x000fea0003800000 */
.L_x_4606:
        /* <DEDUP_REMOVED lines=83> */
.L_x_4625:
[----:B------:R-:W-:Y:S05]  /*14b50*/  BSYNC B0 ;  /* 0x0000000000007941 */ /* 0x000fea0003800000 */
.L_x_4624:
        /* <DEDUP_REMOVED lines=15> */
.L_x_4627:
[----:B------:R-:W-:Y:S05]  /*14c50*/  BSYNC B0 ;  /* 0x0000000000007941 */ /* 0x000fea0003800000 */
.L_x_4626:
        /* <DEDUP_REMOVED lines=85> */
.L_x_4629:
        /* <DEDUP_REMOVED lines=22> */
.L_x_4632:
[----:B------:R-:W-:Y:S05]  /*15310*/  BSYNC B3 ;  /* 0x0000000000037941 */ /* 0x000fea0003800000 */
.L_x_4631:
        /* <DEDUP_REMOVED lines=29> */
.L_x_4630:
[----:B------:R-:W-:Y:S05]  /*154f0*/  BSYNC B2 ;  /* 0x0000000000027941 */ /* 0x000fea0003800000 */
.L_x_4628:
        /* <DEDUP_REMOVED lines=70> */
.L_x_4634:
        /* <DEDUP_REMOVED lines=35> */
.L_x_4635:
[----:B------:R-:W-:Y:S05]  /*15b90*/  BSYNC B0 ;  /* 0x0000000000007941 */ /* 0x000fea0003800000 */
.L_x_4633:
        /* <DEDUP_REMOVED lines=18> */
.L_x_4637:
[----:B------:R-:W-:Y:S05]  /*15cc0*/  BSYNC B2 ;  /* 0x0000000000027941 */ /* 0x000fea0003800000 */
.L_x_4636:
[----:B------:R-:W-:-:S08]  /*15cd0*/  DMUL R2, R2, R18 ;  /* 0x0000001202027228 */ /* 0x000fd00000000000 */
[----:B------:R-:W-:-:S08]  /*15ce0*/  DFMA R8, R8, R2, R10 ;  /* 0x000000020808722b */ /* 0x000fd0000000000a */
[----:B------:R-:W-:-:S11]  /*15cf0*/  DMUL R8, R8, R48 ;  /* 0x0000003008087228 */ /* 0x000fd60000000000 */
.L_x_4623:
[----:B------:R-:W-:Y:S05]  /*15d00*/  BSYNC B1 ;  /* 0x0000000000017941 */ /* 0x000fea0003800000 */
.L_x_4622:
        /* <DEDUP_REMOVED lines=83> */
.L_x_4641:
[----:B------:R-:W-:Y:S05]  /*16240*/  BSYNC B0 ;  /* 0x0000000000007941 */ /* 0x000fea0003800000 */
.L_x_4640:
        /* <DEDUP_REMOVED lines=15> */
.L_x_4643:
[----:B------:R-:W-:Y:S05]  /*16340*/  BSYNC B0 ;  /* 0x0000000000007941 */ /* 0x000fea0003800000 */
.L_x_4642:
        /* <DEDUP_REMOVED lines=85> */
.L_x_4645:
        /* <DEDUP_REMOVED lines=22> */
.L_x_4648:
[----:B------:R-:W-:Y:S05]  /*16a00*/  BSYNC B3 ;  /* 0x0000000000037941 */ /* 0x000fea0003800000 */
.L_x_4647:
        /* <DEDUP_REMOVED lines=29> */
.L_x_4646:
[----:B------:R-:W-:Y:S05]  /*16be0*/  BSYNC B2 ;  /* 0x0000000000027941 */ /* 0x000fea0003800000 */
.L_x_4644:
        /* <DEDUP_REMOVED lines=70> */
.L_x_4650:
        /* <DEDUP_REMOVED lines=35> */
.L_x_4651:
[----:B------:R-:W-:Y:S05]  /*17280*/  BSYNC B0 ;  /* 0x0000000000007941 */ /* 0x000fea0003800000 */
.L_x_4649:
        /* <DEDUP_REMOVED lines=18> */
.L_x_4653:
[----:B------:R-:W-:Y:S05]  /*173b0*/  BSYNC B2 ;  /* 0x0000000000027941 */ /* 0x000fea0003800000 */
.L_x_4652:
[----:B------:R-:W-:-:S08]  /*173c0*/  DMUL R2, R2, R20 ;  /* 0x0000001402027228 */ /* 0x000fd00000000000 */
[----:B------:R-:W-:-:S08]  /*173d0*/  DFMA R2, R10, R2, R12 ;  /* 0x000000020a02722b */ /* 0x000fd0000000000c */
[----:B------:R-:W-:-:S11]  /*173e0*/  DMUL R50, R2, R50 ;  /* 0x0000003202327228 */ /* 0x000fd60000000000 */
.L_x_4639:
[----:B------:R-:W-:Y:S05]  /*173f0*/  BSYNC B1 ;  /* 0x0000000000017941 */ /* 0x000fea0003800000 */
.L_x_4638:
        /* <DEDUP_REMOVED lines=23> */
.L_x_4656:
[----:B------:R-:W-:-:S13]  /*17570*/  ISETP.GE.AND P0, PT, R0, R34, PT ;  /* 0x000000220000720c */ /* 0x000fda0003f06270 */
[----:B------:R-:W-:Y:S05]  /*17580*/  @P0 BRA `(.L_x_4658) ;  /* 0x0000000000300947 */ /* 0x000fea0003800000 */
[----:B0-----:R-:W0:Y:S01]  /*17590*/  LDC.64 R2, c[0x0][0x218] ;  /* 0x00008600ff027b82 */ /* 0x001e220000000a00 */
[----:B------:R-:W-:Y:S01]  /*175a0*/  IADD3 R5, R35, R0, RZ ;  /* 0x0000000023057210 */ /* 0x000fe20007ffe0ff */
[----:B------:R-:W-:-:S04]  /*175b0*/  VIADD R0, R0, 0x80 ;  /* 0x0000008000007836 */ /* 0x000fc80000000000 */
[----:B0-----:R-:W-:-:S05]  /*175c0*/  IMAD.WIDE.U32 R2, R5, 0x8, R2 ;  /* 0x0000000805027825 */ /* 0x001fca00078e0002 */
[----:B------:R1:W-:Y:S02]  /*175d0*/  STG.E.64 desc[UR4][R2.64], R46 ;  /* 0x0000002e02007986 */ /* 0x0003e4000c101b04 */
.L_x_4657:
[----:B------:R-:W-:-:S13]  /*175e0*/  ISETP.GE.AND P0, PT, R0, R34, PT ;  /* 0x000000220000720c */ /* 0x000fda0003f06270 */
[----:B------:R-:W-:Y:S05]  /*175f0*/  @P0 BRA `(.L_x_4659) ;  /* 0x0000000000340947 */ /* 0x000fea0003800000 */
[----:B01----:R-:W0:Y:S01]  /*17600*/  LDC.64 R2, c[0x0][0x218] ;  /* 0x00008600ff027b82 */ /* 0x003e220000000a00 */
[----:B------:R-:W-:Y:S02]  /*17610*/  IMAD.IADD R5, R35, 0x1, R0 ;  /* 0x0000000123057824 */ /* 0x000fe400078e0200 */
[----:B------:R-:W-:Y:S02]  /*17620*/  VIADD R0, R0, 0x80 ;  /* 0x0000008000007836 */ /* 0x000fe40000000000 */
[----:B0-----:R-:W-:-:S05]  /*17630*/  IMAD.WIDE.U32 R2, R5, 0x8, R2 ;  /* 0x0000000805027825 */ /* 0x001fca00078e0002 */
[----:B------:R1:W-:Y:S02]  /*17640*/  STG.E.64 desc[UR4][R2.64], R38 ;  /* 0x0000002602007986 */ /* 0x0003e4000c101b04 */
.L_x_4658:
        /* <DEDUP_REMOVED lines=8> */
.L_x_4659:
[----:B------:R-:W-:Y:S05]  /*176d0*/  BSYNC B1 ;  /* 0x0000000000017941 */ /* 0x000fea0003800000 */
.L_x_4655:
[----:B------:R-:W-:-:S13]  /*176e0*/  ISETP.GE.AND P0, PT, R0, R34, PT ;  /* 0x000000220000720c */ /* 0x000fda0003f06270 */
[----:B012---:R-:W0:Y:S01]  /*176f0*/  @!P0 LDC.64 R2, c[0x0][0x218] ;  /* 0x00008600ff028b82 */ /* 0x007e220000000a00 */
[----:B------:R-:W-:Y:S02]  /*17700*/  @!P0 IMAD.IADD R5, R35, 0x1, R0 ;  /* 0x0000000123058824 */ /* 0x000fe400078e0200 */
[----:B------:R-:W-:Y:S02]  /*17710*/  @!P0 VIADD R0, R0, 0x80 ;  /* 0x0000008000008836 */ /* 0x000fe40000000000 */
[----:B0-----:R-:W-:-:S05]  /*17720*/  @!P0 IMAD.WIDE.U32 R2, R5, 0x8, R2 ;  /* 0x0000000805028825 */ /* 0x001fca00078e0002 */
[----:B------:R2:W-:Y:S02]  /*17730*/  @!P0 STG.E.64 desc[UR4][R2.64], R8 ;  /* 0x0000000802008986 */ /* 0x0005e4000c101b04 */
.L_x_4660:
[----:B------:R-:W-:Y:S05]  /*17740*/  BSYNC B0 ;  /* 0x0000000000007941 */ /* 0x000fea0003800000 */
.L_x_4654:
        /* <DEDUP_REMOVED lines=8> */
        .weak           $__internal_10_$__cuda_sm20_dblrcp_rn_slowpath_v3
        .type           $__internal_10_$__cuda_sm20_dblrcp_rn_slowpath_v3,@function
        .size           $__internal_10_$__cuda_sm20_dblrcp_rn_slowpath_v3,($__internal_11_$__cuda_sm20_div_rn_f64_full - $__internal_10_$__cuda_sm20_dblrcp_rn_slowpath_v3)
$__internal_10_$__cuda_sm20_dblrcp_rn_slowpath_v3:
        /* <DEDUP_REMOVED lines=24> */
.L_x_4664:
        /* <DEDUP_REMOVED lines=9> */
.L_x_4662:
[----:B------:R-:W-:Y:S01]  /*179e0*/  LOP3.LUT R5, R3, 0x80000, RZ, 0xfc, !PT ;  /* 0x0008000003057812 */ /* 0x000fe200078efcff */
[----:B------:R-:W-:-:S07]  /*179f0*/  IMAD.MOV.U32 R4, RZ, RZ, R2 ;  /* 0x000000ffff047224 */ /* 0x000fce00078e0002 */
.L_x_4663:
[----:B------:R-:W-:Y:S05]  /*17a00*/  BSYNC B0 ;  /* 0x0000000000007941 */ /* 0x000fea0003800000 */
.L_x_4661:
[----:B------:R-:W-:Y:S01]  /*17a10*/  IMAD.MOV.U32 R2, RZ, RZ, R4 ;  /* 0x000000ffff027224 */ /* 0x000fe200078e0004 */
[----:B------:R-:W-:Y:S01]  /*17a20*/  MOV R4, R0 ;  /* 0x0000000000047202 */ /* 0x000fe20000000f00 */
[----:B------:R-:W-:Y:S02]  /*17a30*/  IMAD.MOV.U32 R3, RZ, RZ, R5 ;  /* 0x000000ffff037224 */ /* 0x000fe400078e0005 */
[----:B------:R-:W-:-:S04]  /*17a40*/  IMAD.MOV.U32 R5, RZ, RZ, 0x0 ;  /* 0x00000000ff057424 */ /* 0x000fc800078e00ff */
[----:B------:R-:W-:Y:S05]  /*17a50*/  RET.REL.NODEC R4 `(_ZN2at6native29vectorized_elementwise_kernelILi4EZZZNS0_61_GLOBAL__N__b29612f4_23_ActivationMishKernel_cu_f5210f67_354820mish_backward_kernelERNS_14TensorIteratorEENKUlvE_clEvENKUlvE_clEvEUlddE_St5arrayIPcLm3EEEEviT0_T1_) ;  /* 0xfffffe8404687950 */ /* 0x000fea0003c3ffff */
        .weak           $__internal_11_$__cuda_sm20_div_rn_f64_full
        .type           $__internal_11_$__cuda_sm20_div_rn_f64_full,@function
        .size           $__internal_11_$__cuda_sm20_div_rn_f64_full,(.L_x_8564 - $__internal_11_$__cuda_sm20_div_rn_f64_full)
$__internal_11_$__cuda_sm20_div_rn_f64_full:
        /* <DEDUP_REMOVED lines=73> */
.L_x_4666:
        /* <DEDUP_REMOVED lines=17> */
.L_x_4669:
[----:B------:R-:W-:-:S05]  /*18000*/  LOP3.LUT R2, R5, 0x80000, RZ, 0xfc, !PT ;  /* 0x0008000005027812 */ /* 0x000fca00078efcff */
[----:B------:R-:W-:Y:S02]  /*18010*/  IMAD.MOV.U32 R3, RZ, RZ, R2 ;  /* 0x000000ffff037224 */ /* 0x000fe400078e0002 */
[----:B------:R-:W-:Y:S01]  /*18020*/  IMAD.MOV.U32 R2, RZ, RZ, R4 ;  /* 0x000000ffff027224 */ /* 0x000fe200078e0004 */
[----:B------:R-:W-:Y:S06]  /*18030*/  BRA `(.L_x_4667) ;  /* 0x00000000000c7947 */ /* 0x000fec0003800000 */
.L_x_4668:
[----:B------:R-:W-:-:S05]  /*18040*/  LOP3.LUT R2, R29, 0x80000, RZ, 0xfc, !PT ;  /* 0x000800001d027812 */ /* 0x000fca00078efcff */
[----:B------:R-:W-:Y:S01]  /*18050*/  IMAD.MOV.U32 R3, RZ, RZ, R2 ;  /* 0x000000ffff037224 */ /* 0x000fe200078e0002 */
[----:B------:R-:W-:-:S07]  /*18060*/  MOV R2, R28 ;  /* 0x0000001c00027202 */ /* 0x000fce0000000f00 */
.L_x_4667:
[----:B------:R-:W-:Y:S05]  /*18070*/  BSYNC B0 ;  /* 0x0000000000007941 */ /* 0x000fea0003800000 */
.L_x_4665:
[----:B------:R-:W-:Y:S02]  /*18080*/  IMAD.MOV.U32 R4, RZ, RZ, R0 ;  /* 0x000000ffff047224 */ /* 0x000fe400078e0000 */
[----:B------:R-:W-:-:S04]  /*18090*/  IMAD.MOV.U32 R5, RZ, RZ, 0x0 ;  /* 0x00000000ff057424 */ /* 0x000fc800078e00ff */
[----:B------:R-:W-:Y:S05]  /*180a0*/  RET.REL.NODEC R4 `(_ZN2at6native29vectorized_elementwise_kernelILi4EZZZNS0_61_GLOBAL__N__b29612f4_23_ActivationMishKernel_cu_f5210f67_354820mish_backward_kernelERNS_14TensorIteratorEENKUlvE_clEvENKUlvE_clEvEUlddE_St5arrayIPcLm3EEEEviT0_T1_) ;  /* 0xfffffe7c04d47950 */ /* 0x000fea0003c3ffff */
.L_x_4670:
        /* <DEDUP_REMOVED lines=13> */
.L_x_8564:


//--------------------- .text._ZN2at6native29vectorized_elementwise_kernelILi8EZZZNS0_61_GLOBAL__N__b29612f4_23_ActivationMishKernel_cu_f5210f67_354820mish_backward_kernelERNS_14TensorIteratorEENKUlvE_clEvENKUlvE_clEvEUlddE_St5arrayIPcLm3EEEEviT0_T1_ --------------------------
	.section	.text._ZN2at6native29vectorized_elementwise_kernelILi8EZZZNS0_61_GLOBAL__N__b29612f4_23_ActivationMishKernel_cu_f5210f67_354820mish_backward_kernelERNS_14TensorIteratorEENKUlvE_clEvENKUlvE_clEvEUlddE_St5arrayIPcLm3EEEEviT0_T1_,"ax",@progbits
	.align	128
        .global         _ZN2at6native29vectorized_elementwise_kernelILi8EZZZNS0_61_GLOBAL__N__b29612f4_23_ActivationMishKernel_cu_f5210f67_354820mish_backward_kernelERNS_14TensorIteratorEENKUlvE_clEvENKUlvE_clEvEUlddE_St5arrayIPcLm3EEEEviT0_T1_
        .type           _ZN2at6native29vectorized_elementwise_kernelILi8EZZZNS0_61_GLOBAL__N__b29612f4_23_ActivationMishKernel_cu_f5210f67_354820mish_backward_kernelERNS_14TensorIteratorEENKUlvE_clEvENKUlvE_clEvEUlddE_St5arrayIPcLm3EEEEviT0_T1_,@function
        .size           _ZN2at6native29vectorized_elementwise_kernelILi8EZZZNS0_61_GLOBAL__N__b29612f4_23_ActivationMishKernel_cu_f5210f67_354820mish_backward_kernelERNS_14TensorIteratorEENKUlvE_clEvENKUlvE_clEvEUlddE_St5arrayIPcLm3EEEEviT0_T1_,(.L_x_8566 - _ZN2at6native29vectorized_elementwise_kernelILi8EZZZNS0_61_GLOBAL__N__b29612f4_23_ActivationMishKernel_cu_f5210f67_354820mish_backward_kernelERNS_14TensorIteratorEENKUlvE_clEvENKUlvE_clEvEUlddE_St5arrayIPcLm3EEEEviT0_T1_)
        .other          _ZN2at6native29vectorized_elementwise_kernelILi8EZZZNS0_61_GLOBAL__N__b29612f4_23_ActivationMishKernel_cu_f5210f67_354820mish_backward_kernelERNS_14TensorIteratorEENKUlvE_clEvENKUlvE_clEvEUlddE_St5arrayIPcLm3EEEEviT0_T1_,@"STO_CUDA_ENTRY STV_DEFAULT"
_ZN2at6native29vectorized_elementwise_kernelILi8EZZZNS0_61_GLOBAL__N__b29612f4_23_ActivationMishKernel_cu_f5210f67_354820mish_backward_kernelERNS_14TensorIteratorEENKUlvE_clEvENKUlvE_clEvEUlddE_St5arrayIPcLm3EEEEviT0_T1_:
.text._ZN2at6native29vectorized_elementwise_kernelILi8EZZZNS0_61_GLOBAL__N__b29612f4_23_ActivationMishKernel_cu_f5210f67_354820mish_backward_kernelERNS_14TensorIteratorEENKUlvE_clEvENKUlvE_clEvEUlddE_St5arrayIPcLm3EEEEviT0_T1_:
        /* <DEDUP_REMOVED lines=101> */
.L_x_4673:
[----:B------:R-:W-:Y:S05]  /*0650*/  BSYNC B0 ;  /* 0x0000000000007941 */ /* 0x000fea0003800000 */
.L_x_4672:
        /* <DEDUP_REMOVED lines=15> */
.L_x_4675:
[----:B------:R-:W-:Y:S05]  /*0750*/  BSYNC B0 ;  /* 0x0000000000007941 */ /* 0x000fea0003800000 */
.L_x_4674:
        /* <DEDUP_REMOVED lines=85> */
.L_x_4677:
        /* <DEDUP_REMOVED lines=21> */
[----:B-----5:R-:W-:Y:S05]  /*0e00*/  CALL.REL.NOINC `($__internal_13_$__cuda_sm20_div_rn_f64_full) ;  /* 0x0000016c00147944 */ /* 0x020fea0003c00000 */
.L_x_4680:
[----:B------:R-:W-:Y:S05]  /*0e10*/  BSYNC B2 ;  /* 0x0000000000027941 */ /* 0x000fea0003800000 */
.L_x_4679:
        /* <DEDUP_REMOVED lines=29> */
.L_x_4678:
[----:B------:R-:W-:Y:S05]  /*0ff0*/  BSYNC B1 ;  /* 0x0000000000017941 */ /* 0x000fea0003800000 */
.L_x_4676:
        /* <DEDUP_REMOVED lines=70> */
.L_x_4682:
        /* <DEDUP_REMOVED lines=35> */
.L_x_4683:
[----:B------:R-:W-:Y:S05]  /*1690*/  BSYNC B0 ;  /* 0x0000000000007941 */ /* 0x000fea0003800000 */
.L_x_4681:
        /* <DEDUP_REMOVED lines=17> */
[----:B-----5:R-:W-:Y:S05]  /*17b0*/  CALL.REL.NOINC `($__internal_12_$__cuda_sm20_dblrcp_rn_slowpath_v3) ;  /* 0x0000016000047944 */ /* 0x020fea0003c00000 */
[----:B------:R-:W-:Y:S01]  /*17c0*/  IMAD.MOV.U32 R6, RZ, RZ, R2 ;  /* 0x000000ffff067224 */ /* 0x000fe200078e0002 */
[----:B------:R-:W-:-:S07]  /*17d0*/  MOV R7, R3 ;  /* 0x0000000300077202 */ /* 0x000fce0000000f00 */
.L_x_4685:
[----:B------:R-:W-:Y:S05]  /*17e0*/  BSYNC B1 ;  /* 0x0000000000017941 */ /* 0x000fea0003800000 */
.L_x_4684:
        /* <DEDUP_REMOVED lines=78> */
.L_x_4687:
[----:B------:R-:W-:Y:S05]  /*1cd0*/  BSYNC B0 ;  /* 0x0000000000007941 */ /* 0x000fea0003800000 */
.L_x_4686:
        /* <DEDUP_REMOVED lines=16> */
.L_x_4689:
[----:B------:R-:W-:Y:S05]  /*1de0*/  BSYNC B0 ;  /* 0x0000000000007941 */ /* 0x000fea0003800000 */
.L_x_4688:
        /* <DEDUP_REMOVED lines=86> */
.L_x_4691:
        /* <DEDUP_REMOVED lines=21> */
[----:B------:R-:W-:Y:S05]  /*24a0*/  CALL.REL.NOINC `($__internal_13_$__cuda_sm20_div_rn_f64_full) ;  /* 0x00000154006c7944 */ /* 0x000fea0003c00000 */
.L_x_4694:
[----:B------:R-:W-:Y:S05]  /*24b0*/  BSYNC B2 ;  /* 0x0000000000027941 */ /* 0x000fea0003800000 */
.L_x_4693:
        /* <DEDUP_REMOVED lines=29> */
.L_x_4692:
[----:B------:R-:W-:Y:S05]  /*2690*/  BSYNC B1 ;  /* 0x0000000000017941 */ /* 0x000fea0003800000 */
.L_x_4690:
        /* <DEDUP_REMOVED lines=70> */
.L_x_4696:
        /* <DEDUP_REMOVED lines=35> */
.L_x_4697:
[----:B------:R-:W-:Y:S05]  /*2d30*/  BSYNC B0 ;  /* 0x0000000000007941 */ /* 0x000fea0003800000 */
.L_x_4695:
        /* <DEDUP_REMOVED lines=17> */
[----:B------:R-:W-:Y:S05]  /*2e50*/  CALL.REL.NOINC `($__internal_12_$__cuda_sm20_dblrcp_rn_slowpath_v3) ;  /* 0x00000148005c7944 */ /* 0x000fea0003c00000 */
[----:B------:R-:W-:Y:S02]  /*2e60*/  IMAD.MOV.U32 R6, RZ, RZ, R2 ;  /* 0x000000ffff067224 */ /* 0x000fe400078e0002 */
[----:B------:R-:W-:-:S07]  /*2e70*/  IMAD.MOV.U32 R7, RZ, RZ, R3 ;  /* 0x000000ffff077224 */ /* 0x000fce00078e0003 */
.L_x_4699:
[----:B------:R-:W-:Y:S05]  /*2e80*/  BSYNC B1 ;  /* 0x0000000000017941 */ /* 0x000fea0003800000 */
.L_x_4698:
        /* <DEDUP_REMOVED lines=78> */
.L_x_4701:
[----:B------:R-:W-:Y:S05]  /*3370*/  BSYNC B0 ;  /* 0x0000000000007941 */ /* 0x000fea0003800000 */
.L_x_4700:
        /* <DEDUP_REMOVED lines=15> */
.L_x_4703:
[----:B------:R-:W-:Y:S05]  /*3470*/  BSYNC B0 ;  /* 0x0000000000007941 */ /* 0x000fea0003800000 */
.L_x_4702:
        /* <DEDUP_REMOVED lines=86> */
.L_x_4705:
        /* <DEDUP_REMOVED lines=21> */
[----:B------:R-:W-:Y:S05]  /*3b30*/  CALL.REL.NOINC `($__internal_13_$__cuda_sm20_div_rn_f64_full) ;  /* 0x0000013c00c87944 */ /* 0x000fea0003c00000 */
.L_x_4708:
[----:B------:R-:W-:Y:S05]  /*3b40*/  BSYNC B2 ;  /* 0x0000000000027941 */ /* 0x000fea0003800000 */
.L_x_4707:
        /* <DEDUP_REMOVED lines=29> */
.L_x_4706:
[----:B------:R-:W-:Y:S05]  /*3d20*/  BSYNC B1 ;  /* 0x0000000000017941 */ /* 0x000fea0003800000 */
.L_x_4704:
        /* <DEDUP_REMOVED lines=70> */
.L_x_4710:
        /* <DEDUP_REMOVED lines=35> */
.L_x_4711:
[----:B------:R-:W-:Y:S05]  /*43c0*/  BSYNC B0 ;  /* 0x0000000000007941 */ /* 0x000fea0003800000 */
.L_x_4709:
        /* <DEDUP_REMOVED lines=17> */
[----:B------:R-:W-:Y:S05]  /*44e0*/  CALL.REL.NOINC `($__internal_12_$__cuda_sm20_dblrcp_rn_slowpath_v3) ;  /* 0x0000013000b87944 */ /* 0x000fea0003c00000 */
[----:B------:R-:W-:Y:S01]  /*44f0*/  IMAD.MOV.U32 R6, RZ, RZ, R2 ;  /* 0x000000ffff067224 */ /* 0x000fe200078e0002 */
[----:B------:R-:W-:-:S07]  /*4500*/  MOV R7, R3 ;  /* 0x0000000300077202 */ /* 0x000fce0000000f00 */
.L_x_4713:
[----:B------:R-:W-:Y:S05]  /*4510*/  BSYNC B1 ;  /* 0x0000000000017941 */ /* 0x000fea0003800000 */
.L_x_4712:
        /* <DEDUP_REMOVED lines=78> */
.L_x_4715:
[----:B------:R-:W-:Y:S05]  /*4a00*/  BSYNC B0 ;  /* 0x0000000000007941 */ /* 0x000fea0003800000 */
.L_x_4714:
        /* <DEDUP_REMOVED lines=15> */
.L_x_4717:
[----:B------:R-:W-:Y:S05]  /*4b00*/  BSYNC B0 ;  /* 0x0000000000007941 */ /* 0x000fea0003800000 */
.L_x_4716:
        /* <DEDUP_REMOVED lines=86> */
.L_x_4719:
        /* <DEDUP_REMOVED lines=22> */
.L_x_4722:
[----:B------:R-:W-:Y:S05]  /*51d0*/  BSYNC B2 ;  /* 0x0000000000027941 */ /* 0x000fea0003800000 */
.L_x_4721:
        /* <DEDUP_REMOVED lines=29> */
.L_x_4720:
[----:B------:R-:W-:Y:S05]  /*53b0*/  BSYNC B1 ;  /* 0x0000000000017941 */ /* 0x000fea0003800000 */
.L_x_4718:
        /* <DEDUP_REMOVED lines=70> */
.L_x_4724:
        /* <DEDUP_REMOVED lines=35> */
.L_x_4725:
[----:B------:R-:W-:Y:S05]  /*5a50*/  BSYNC B0 ;  /* 0x0000000000007941 */ /* 0x000fea0003800000 */
.L_x_4723:
        /* <DEDUP_REMOVED lines=18> */
[----:B------:R-:W-:Y:S01]  /*5b80*/  IMAD.MOV.U32 R6, RZ, RZ, R2 ;  /* 0x000000ffff067224 */ /* 0x000fe200078e0002 */
[----:B------:R-:W-:-:S07]  /*5b90*/  MOV R7, R3 ;  /* 0x0000000300077202 */ /* 0x000fce0000000f00 */
.L_x_4727:
[----:B------:R-:W-:Y:S05]  /*5ba0*/  BSYNC B1 ;  /* 0x0000000000017941 */ /* 0x000fea0003800000 */
.L_x_4726:
        /* <DEDUP_REMOVED lines=78> */
.L_x_4729:
[----:B------:R-:W-:Y:S05]  /*6090*/  BSYNC B0 ;  /* 0x0000000000007941 */ /* 0x000fea0003800000 */
.L_x_4728:
        /* <DEDUP_REMOVED lines=15> */
.L_x_4731:
[----:B------:R-:W-:Y:S05]  /*6190*/  BSYNC B0 ;  /* 0x0000000000007941 */ /* 0x000fea0003800000 */
.L_x_4730:
        /* <DEDUP_REMOVED lines=86> */
.L_x_4733:
        /* <DEDUP_REMOVED lines=22> */
.L_x_4736:
[----:B------:R-:W-:Y:S05]  /*6860*/  BSYNC B2 ;  /* 0x0000000000027941 */ /* 0x000fea0003800000 */
.L_x_4735:
        /* <DEDUP_REMOVED lines=29> */
.L_x_4734:
[----:B------:R-:W-:Y:S05]  /*6a40*/  BSYNC B1 ;  /* 0x0000000000017941 */ /* 0x000fea0003800000 */
.L_x_4732:
        /* <DEDUP_REMOVED lines=70> */
.L_x_4738:
        /* <DEDUP_REMOVED lines=35> */
.L_x_4739:
[----:B------:R-:W-:Y:S05]  /*70e0*/  BSYNC B0 ;  /* 0x0000000000007941 */ /* 0x000fea0003800000 */
.L_x_4737:
        /* <DEDUP_REMOVED lines=20> */
.L_x_4741:
[----:B------:R-:W-:Y:S05]  /*7230*/  BSYNC B1 ;  /* 0x0000000000017941 */ /* 0x000fea0003800000 */
.L_x_4740:
        /* <DEDUP_REMOVED lines=78> */
.L_x_4743:
[----:B------:R-:W-:Y:S05]  /*7720*/  BSYNC B0 ;  /* 0x0000000000007941 */ /* 0x000fea0003800000 */
.L_x_4742:
        /* <DEDUP_REMOVED lines=15> */
.L_x_4745:
[----:B------:R-:W-:Y:S05]  /*7820*/  BSYNC B0 ;  /* 0x0000000000007941 */ /* 0x000fea0003800000 */
.L_x_4744:
        /* <DEDUP_REMOVED lines=86> */
.L_x_4747:
        /* <DEDUP_REMOVED lines=22> */
.L_x_4750:
[----:B------:R-:W-:Y:S05]  /*7ef0*/  BSYNC B2 ;  /* 0x0000000000027941 */ /* 0x000fea0003800000 */
.L_x_4749:
        /* <DEDUP_REMOVED lines=29> */
.L_x_4748:
[----:B------:R-:W-:Y:S05]  /*80d0*/  BSYNC B1 ;  /* 0x0000000000017941 */ /* 0x000fea0003800000 */
.L_x_4746:
        /* <DEDUP_REMOVED lines=70> */
.L_x_4752:
        /* <DEDUP_REMOVED lines=35> */
.L_x_4753:
[----:B------:R-:W-:Y:S05]  /*8770*/  BSYNC B0 ;  /* 0x0000000000007941 */ /* 0x000fea0003800000 */
.L_x_4751:
        /* <DEDUP_REMOVED lines=20> */
.L_x_4755:
[----:B------:R-:W-:Y:S05]  /*88c0*/  BSYNC B1 ;  /* 0x0000000000017941 */ /* 0x000fea0003800000 */
.L_x_4754:
        /* <DEDUP_REMOVED lines=78> */
.L_x_4757:
[----:B------:R-:W-:Y:S05]  /*8db0*/  BSYNC B0 ;  /* 0x0000000000007941 */ /* 0x000fea0003800000 */
.L_x_4756:
        /* <DEDUP_REMOVED lines=15> */
.L_x_4759:
[----:B------:R-:W-:Y:S05]  /*8eb0*/  BSYNC B0 ;  /* 0x0000000000007941 */ /* 0x000fea0003800000 */
.L_x_4758:
        /* <DEDUP_REMOVED lines=86> */
.L_x_4761:
        /* <DEDUP_REMOVED lines=22> */
.L_x_4764:
[----:B------:R-:W-:Y:S05]  /*9580*/  BSYNC B2 ;  /* 0x0000000000027941 */ /* 0x000fea0003800000 */
.L_x_4763:
        /* <DEDUP_REMOVED lines=29> */
.L_x_4762:
[----:B------:R-:W-:Y:S05]  /*9760*/  BSYNC B1 ;  /* 0x0000000000017941 */ /* 0x000fea0003800000 */
.L_x_4760:
        /* <DEDUP_REMOVED lines=70> */
.L_x_4766:
        /* <DEDUP_REMOVED lines=35> */
.L_x_4767:
[----:B------:R-:W-:Y:S05]  /*9e00*/  BSYNC B0 ;  /* 0x0000000000007941 */ /* 0x000fea0003800000 */
.L_x_4765:
        /* <DEDUP_REMOVED lines=20> */
.L_x_4769:
[----:B------:R-:W-:Y:S05]  /*9f50*/  BSYNC B1 ;  /* 0x0000000000017941 */ /* 0x000fea0003800000 */
.L_x_4768:
        /* <DEDUP_REMOVED lines=78> */
.L_x_4771:
[----:B------:R-:W-:Y:S05]  /*a440*/  BSYNC B0 ;  /* 0x0000000000007941 */ /* 0x000fea0003800000 */
.L_x_4770:
        /* <DEDUP_REMOVED lines=15> */
.L_x_4773:
[----:B------:R-:W-:Y:S05]  /*a540*/  BSYNC B0 ;  /* 0x0000000000007941 */ /* 0x000fea0003800000 */
.L_x_4772:
        /* <DEDUP_REMOVED lines=86> */
.L_x_4775:
        /* <DEDUP_REMOVED lines=22> */
.L_x_4778:
[----:B------:R-:W-:Y:S05]  /*ac10*/  BSYNC B2 ;  /* 0x0000000000027941 */ /* 0x000fea0003800000 */
.L_x_4777:
        /* <DEDUP_REMOVED lines=29> */
.L_x_4776:
[----:B------:R-:W-:Y:S05]  /*adf0*/  BSYNC B1 ;  /* 0x0000000000017941 */ /* 0x000fea0003800000 */
.L_x_4774:
        /* <DEDUP_REMOVED lines=70> */
.L_x_4780:
        /* <DEDUP_REMOVED lines=35> */
.L_x_4781:
[----:B------:R-:W-:Y:S05]  /*b490*/  BSYNC B0 ;  /* 0x0000000000007941 */ /* 0x000fea0003800000 */
.L_x_4779:
        /* <DEDUP_REMOVED lines=20> */
[----:B------:R-:W-:Y:S05]  /*b5e0*/  CALL.REL.NOINC `($__internal_12_$__cuda_sm20_dblrcp_rn_slowpath_v3) ;  /* 0x000000c000787944 */ /* 0x000fea0003c00000 */
.L_x_4783:
[----:B------:R-:W-:Y:S05]  /*b5f0*/  BSYNC B1 ;  /* 0x0000000000017941 */ /* 0x000fea0003800000 */
.L_x_4782:
        /* <DEDUP_REMOVED lines=11> */
.L_x_4671:
        /* <DEDUP_REMOVED lines=150> */
.L_x_4787:
[----:B------:R-:W-:Y:S05]  /*c010*/  BSYNC B0 ;  /* 0x0000000000007941 */ /* 0x000fea0003800000 */
.L_x_4786:
        /* <DEDUP_REMOVED lines=40> */
.L_x_4789:
[----:B------:R-:W-:Y:S05]  /*c2a0*/  BSYNC B0 ;  /* 0x0000000000007941 */ /* 0x000fea0003800000 */
.L_x_4788:
        /* <DEDUP_REMOVED lines=85> */
.L_x_4791:
        /* <DEDUP_REMOVED lines=21> */
[----:B-----5:R-:W-:Y:S05]  /*c950*/  CALL.REL.NOINC `($__internal_13_$__cuda_sm20_div_rn_f64_full) ;  /* 0x000000b000407944 */ /* 0x020fea0003c00000 */
.L_x_4794:
[----:B------:R-:W-:Y:S05]  /*c960*/  BSYNC B3 ;  /* 0x0000000000037941 */ /* 0x000fea0003800000 */
.L_x_4793:
        /* <DEDUP_REMOVED lines=29> */
.L_x_4792:
[----:B------:R-:W-:Y:S05]  /*cb40*/  BSYNC B2 ;  /* 0x0000000000027941 */ /* 0x000fea0003800000 */
.L_x_4790:
        /* <DEDUP_REMOVED lines=70> */
.L_x_4796:
        /* <DEDUP_REMOVED lines=35> */
.L_x_4797:
[----:B------:R-:W-:Y:S05]  /*d1e0*/  BSYNC B0 ;  /* 0x0000000000007941 */ /* 0x000fea0003800000 */
.L_x_4795:
        /* <DEDUP_REMOVED lines=17> */
[----:B-----5:R-:W-:Y:S05]  /*d300*/  CALL.REL.NOINC `($__internal_12_$__cuda_sm20_dblrcp_rn_slowpath_v3) ;  /* 0x000000a400307944 */ /* 0x020fea0003c00000 */
.L_x_4799:
[----:B------:R-:W-:Y:S05]  /*d310*/  BSYNC B2 ;  /* 0x0000000000027941 */ /* 0x000fea0003800000 */
.L_x_4798:
[----:B------:R-:W-:-:S08]  /*d320*/  DMUL R2, R2, R22 ;  /* 0x0000001602027228 */ /* 0x000fd00000000000 */
[----:B------:R-:W-:-:S08]  /*d330*/  DFMA R2, R24, R2, R26 ;  /* 0x000000021802722b */ /* 0x000fd0000000001a */
[----:B------:R-:W-:-:S11]  /*d340*/  DMUL R36, R2, R36 ;  /* 0x0000002402247228 */ /* 0x000fd60000000000 */
.L_x_4785:
[----:B------:R-:W-:Y:S05]  /*d350*/  BSYNC B1 ;  /* 0x0000000000017941 */ /* 0x000fea0003800000 */
.L_x_4784:
        /* <DEDUP_REMOVED lines=65> */
.L_x_4803:
[----:B------:R-:W-:Y:S05]  /*d770*/  BSYNC B0 ;  /* 0x0000000000007941 */ /* 0x000fea0003800000 */
.L_x_4802:
        /* <DEDUP_REMOVED lines=38> */
.L_x_4805:
[----:B------:R-:W-:Y:S05]  /*d9e0*/  BSYNC B0 ;  /* 0x0000000000007941 */ /* 0x000fea0003800000 */
.L_x_4804:
        /* <DEDUP_REMOVED lines=85> */
.L_x_4807:
        /* <DEDUP_REMOVED lines=21> */
[----:B-----5:R-:W-:Y:S05]  /*e090*/  CALL.REL.NOINC `($__internal_13_$__cuda_sm20_div_rn_f64_full) ;  /* 0x0000009800707944 */ /* 0x020fea0003c00000 */
.L_x_4810:
[----:B------:R-:W-:Y:S05]  /*e0a0*/  BSYNC B3 ;  /* 0x0000000000037941 */ /* 0x000fea0003800000 */
.L_x_4809:
        /* <DEDUP_REMOVED lines=29> */
.L_x_4808:
[----:B------:R-:W-:Y:S05]  /*e280*/  BSYNC B2 ;  /* 0x0000000000027941 */ /* 0x000fea0003800000 */
.L_x_4806:
        /* <DEDUP_REMOVED lines=70> */
.L_x_4812:
        /* <DEDUP_REMOVED lines=35> */
.L_x_4813:
[----:B------:R-:W-:Y:S05]  /*e920*/  BSYNC B0 ;  /* 0x0000000000007941 */ /* 0x000fea0003800000 */
.L_x_4811:
        /* <DEDUP_REMOVED lines=18> */
.L_x_4815:
[----:B------:R-:W-:Y:S05]  /*ea50*/  BSYNC B2 ;  /* 0x0000000000027941 */ /* 0x000fea0003800000 */
.L_x_4814:
[----:B------:R-:W-:-:S08]  /*ea60*/  DMUL R2, R2, R8 ;  /* 0x0000000802027228 */ /* 0x000fd00000000000 */
[----:B------:R-:W-:-:S08]  /*ea70*/  DFMA R2, R22, R2, R24 ;  /* 0x000000021602722b */ /* 0x000fd00000000018 */
[----:B------:R-:W-:-:S11]  /*ea80*/  DMUL R40, R2, R40 ;  /* 0x0000002802287228 */ /* 0x000fd60000000000 */
.L_x_4801:
[----:B------:R-:W-:Y:S05]  /*ea90*/  BSYNC B1 ;  /* 0x0000000000017941 */ /* 0x000fea0003800000 */
.L_x_4800:
        /* <DEDUP_REMOVED lines=83> */
.L_x_4819:
[----:B------:R-:W-:Y:S05]  /*efd0*/  BSYNC B0 ;  /* 0x0000000000007941 */ /* 0x000fea0003800000 */
.L_x_4818:
        /* <DEDUP_REMOVED lines=14> */
.L_x_4821:
[----:B------:R-:W-:Y:S05]  /*f0c0*/  BSYNC B0 ;  /* 0x0000000000007941 */ /* 0x000fea0003800000 */
.L_x_4820:
        /* <DEDUP_REMOVED lines=85> */
.L_x_4823:
        /* <DEDUP_REMOVED lines=21> */
[----:B------:R-:W-:Y:S05]  /*f770*/  CALL.REL.NOINC `($__internal_13_$__cuda_sm20_div_rn_f64_full) ;  /* 0x0000008000b87944 */ /* 0x000fea0003c00000 */
.L_x_4826:
[----:B------:R-:W-:Y:S05]  /*f780*/  BSYNC B3 ;  /* 0x0000000000037941 */ /* 0x000fea0003800000 */
.L_x_4825:
        /* <DEDUP_REMOVED lines=29> */
.L_x_4824:
[----:B------:R-:W-:Y:S05]  /*f960*/  BSYNC B2 ;  /* 0x0000000000027941 */ /* 0x000fea0003800000 */
.L_x_4822:
        /* <DEDUP_REMOVED lines=70> */
.L_x_4828:
        /* <DEDUP_REMOVED lines=35> */
.L_x_4829:
[----:B------:R-:W-:Y:S05]  /*10000*/  BSYNC B0 ;  /* 0x0000000000007941 */ /* 0x000fea0003800000 */
.L_x_4827:
        /* <DEDUP_REMOVED lines=18> */
.L_x_4831:
[----:B------:R-:W-:Y:S05]  /*10130*/  BSYNC B2 ;  /* 0x0000000000027941 */ /* 0x000fea0003800000 */
.L_x_4830:
[----:B------:R-:W-:-:S08]  /*10140*/  DMUL R2, R2, R10 ;  /* 0x0000000a02027228 */ /* 0x000fd00000000000 */
[----:B------:R-:W-:-:S08]  /*10150*/  DFMA R2, R8, R2, R22 ;  /* 0x000000020802722b */ /* 0x000fd00000000016 */
[----:B------:R-:W-:-:S11]  /*10160*/  DMUL R44, R2, R44 ;  /* 0x0000002c022c7228 */ /* 0x000fd60000000000 */
.L_x_4817:
[----:B------:R-:W-:Y:S05]  /*10170*/  BSYNC B1 ;  /* 0x0000000000017941 */ /* 0x000fea0003800000 */
.L_x_4816:
        /* <DEDUP_REMOVED lines=83> */
.L_x_4835:
[----:B------:R-:W-:Y:S05]  /*106b0*/  BSYNC B0 ;  /* 0x0000000000007941 */ /* 0x000fea0003800000 */
.L_x_4834:
        /* <DEDUP_REMOVED lines=14> */
.L_x_4837:
[----:B------:R-:W-:Y:S05]  /*107a0*/  BSYNC B0 ;  /* 0x0000000000007941 */ /* 0x000fea0003800000 */
.L_x_4836:
        /* <DEDUP_REMOVED lines=85> */
.L_x_4839:
        /* <DEDUP_REMOVED lines=22> */
.L_x_4842:
[----:B------:R-:W-:Y:S05]  /*10e60*/  BSYNC B3 ;  /* 0x0000000000037941 */ /* 0x000fea0003800000 */
.L_x_4841:
        /* <DEDUP_REMOVED lines=29> */
.L_x_4840:
[----:B------:R-:W-:Y:S05]  /*11040*/  BSYNC B2 ;  /* 0x0000000000027941 */ /* 0x000fea0003800000 */
.L_x_4838:
        /* <DEDUP_REMOVED lines=70> */
.L_x_4844:
        /* <DEDUP_REMOVED lines=35> */
.L_x_4845:
[----:B------:R-:W-:Y:S05]  /*116e0*/  BSYNC B0 ;  /* 0x0000000000007941 */ /* 0x000fea0003800000 */
.L_x_4843:
        /* <DEDUP_REMOVED lines=18> */
.L_x_4847:
[----:B------:R-:W-:Y:S05]  /*11810*/  BSYNC B2 ;  /* 0x0000000000027941 */ /* 0x000fea0003800000 */
.L_x_4846:
[----:B------:R-:W-:-:S08]  /*11820*/  DMUL R2, R2, R12 ;  /* 0x0000000c02027228 */ /* 0x000fd00000000000 */
[----:B------:R-:W-:-:S08]  /*11830*/  DFMA R2, R8, R2, R10 ;  /* 0x000000020802722b */ /* 0x000fd0000000000a */
[----:B------:R-:W-:-:S11]  /*11840*/  DMUL R46, R2, R46 ;  /* 0x0000002e022e7228 */ /* 0x000fd60000000000 */
.L_x_4833:
[----:B------:R-:W-:Y:S05]  /*11850*/  BSYNC B1 ;  /* 0x0000000000017941 */ /* 0x000fea0003800000 */
.L_x_4832:
        /* <DEDUP_REMOVED lines=83> */
.L_x_4851:
[----:B------:R-:W-:Y:S05]  /*11d90*/  BSYNC B0 ;  /* 0x0000000000007941 */ /* 0x000fea0003800000 */
.L_x_4850:
        /* <DEDUP_REMOVED lines=14> */
.L_x_4853:
[----:B------:R-:W-:Y:S05]  /*11e80*/  BSYNC B0 ;  /* 0x0000000000007941 */ /* 0x000fea0003800000 */
.L_x_4852:
        /* <DEDUP_REMOVED lines=85> */
.L_x_4855:
        /* <DEDUP_REMOVED lines=22> */
.L_x_4858:
[----:B------:R-:W-:Y:S05]  /*12540*/  BSYNC B3 ;  /* 0x0000000000037941 */ /* 0x000fea0003800000 */
.L_x_4857:
        /* <DEDUP_REMOVED lines=29> */
.L_x_4856:
[----:B------:R-:W-:Y:S05]  /*12720*/  BSYNC B2 ;  /* 0x0000000000027941 */ /* 0x000fea0003800000 */
.L_x_4854:
        /* <DEDUP_REMOVED lines=70> */
.L_x_4860:
        /* <DEDUP_REMOVED lines=35> */
.L_x_4861:
[----:B------:R-:W-:Y:S05]  /*12dc0*/  BSYNC B0 ;  /* 0x0000000000007941 */ /* 0x000fea0003800000 */
.L_x_4859:
        /* <DEDUP_REMOVED lines=18> */
.L_x_4863:
[----:B------:R-:W-:Y:S05]  /*12ef0*/  BSYNC B2 ;  /* 0x0000000000027941 */ /* 0x000fea0003800000 */
.L_x_4862:
[----:B------:R-:W-:-:S08]  /*12f00*/  DMUL R2, R2, R14 ;  /* 0x0000000e02027228 */ /* 0x000fd00000000000 */
[----:B------:R-:W-:-:S08]  /*12f10*/  DFMA R2, R8, R2, R10 ;  /* 0x000000020802722b */ /* 0x000fd0000000000a */
[----:B------:R-:W-:-:S11]  /*12f20*/  DMUL R38, R2, R38 ;  /* 0x0000002602267228 */ /* 0x000fd60000000000 */
.L_x_4849:
[----:B------:R-:W-:Y:S05]  /*12f30*/  BSYNC B1 ;  /* 0x0000000000017941 */ /* 0x000fea0003800000 */
.L_x_4848:
        /* <DEDUP_REMOVED lines=83> */
.L_x_4867:
[----:B------:R-:W-:Y:S05]  /*13470*/  BSYNC B0 ;  /* 0x0000000000007941 */ /* 0x000fea0003800000 */
.L_x_4866:
        /* <DEDUP_REMOVED lines=14> */
.L_x_4869:
[----:B------:R-:W-:Y:S05]  /*13560*/  BSYNC B0 ;  /* 0x0000000000007941 */ /* 0x000fea0003800000 */
.L_x_4868:
        /* <DEDUP_REMOVED lines=85> */
.L_x_4871:
        /* <DEDUP_REMOVED lines=22> */
.L_x_4874:
[----:B------:R-:W-:Y:S05]  /*13c20*/  BSYNC B3 ;  /* 0x0000000000037941 */ /* 0x000fea0003800000 */
.L_x_4873:
        /* <DEDUP_REMOVED lines=29> */
.L_x_4872:
[----:B------:R-:W-:Y:S05]  /*13e00*/  BSYNC B2 ;  /* 0x0000000000027941 */ /* 0x000fea0003800000 */
.L_x_4870:
        /* <DEDUP_REMOVED lines=70> */
.L_x_4876:
        /* <DEDUP_REMOVED lines=35> */
.L_x_4877:
[----:B------:R-:W-:Y:S05]  /*144a0*/  BSYNC B0 ;  /* 0x0000000000007941 */ /* 0x000fea0003800000 */
.L_x_4875:
        /* <DEDUP_REMOVED lines=18> */
.L_x_4879:
[----:B------:R-:W-:Y:S05]  /*145d0*/  BSYNC B2 ;  /* 0x0000000000027941 */ /* 0x000fea0003800000 */
.L_x_4878:
[----:B------:R-:W-:-:S08]  /*145e0*/  DMUL R2, R2, R16 ;  /* 0x0000001002027228 */ /* 0x000fd00000000000 */
[----:B------:R-:W-:-:S08]  /*145f0*/  DFMA R2, R8, R2, R10 ;  /* 0x000000020802722b */ /* 0x000fd0000000000a */
[----:B------:R-:W-:-:S11]  /*14600*/  DMUL R42, R2, R42 ;  /* 0x0000002a022a7228 */ /* 0x000fd60000000000 */
.L_x_4865:
[----:B------:R-:W-:Y:S05]  /*14610*/  BSYNC B1 ;  /* 0x0000000000017941 */ /* 0x000fea0003800000 */
.L_x_4864:
        /* <DEDUP_REMOVED lines=83> */
.L_x_4883:
[----:B------:R-:W-:Y:S05]  /*14b50*/  BSYNC B0 ;  /* 0x0000000000007941 */ /* 0x000fea0003800000 */
.L_x_4882:
        /* <DEDUP_REMOVED lines=15> */
.L_x_4885:
[----:B------:R-:W-:Y:S05]  /*14c50*/  BSYNC B0 ;  /* 0x0000000000007941 */ /* 0x000fea0003800000 */
.L_x_4884:
        /* <DEDUP_REMOVED lines=85> */
.L_x_4887:
        /* <DEDUP_REMOVED lines=22> */
.L_x_4890:
[----:B------:R-:W-:Y:S05]  /*15310*/  BSYNC B3 ;  /* 0x0000000000037941 */ /* 0x000fea0003800000 */
.L_x_4889:
        /* <DEDUP_REMOVED lines=29> */
.L_x_4888:
[----:B------:R-:W-:Y:S05]  /*154f0*/  BSYNC B2 ;  /* 0x0000000000027941 */ /* 0x000fea0003800000 */
.L_x_4886:
        /* <DEDUP_REMOVED lines=70> */
.L_x_4892:
        /* <DEDUP_REMOVED lines=35> */
.L_x_4893:
[----:B------:R-:W-:Y:S05]  /*15b90*/  BSYNC B0 ;  /* 0x0000000000007941 */ /* 0x000fea0003800000 */
.L_x_4891:
        /* <DEDUP_REMOVED lines=18> */
.L_x_4895:
[----:B------:R-:W-:Y:S05]  /*15cc0*/  BSYNC B2 ;  /* 0x0000000000027941 */ /* 0x000fea0003800000 */
.L_x_4894:
[----:B------:R-:W-:-:S08]  /*15cd0*/  DMUL R2, R2, R18 ;  /* 0x0000001202027228 */ /* 0x000fd00000000000 */
[----:B------:R-:W-:-:S08]  /*15ce0*/  DFMA R8, R8, R2, R10 ;  /* 0x000000020808722b */ /* 0x000fd0000000000a */
[----:B------:R-:W-:-:S11]  /*15cf0*/  DMUL R8, R8, R48 ;  /* 0x0000003008087228 */ /* 0x000fd60000000000 */
.L_x_4881:
[----:B------:R-:W-:Y:S05]  /*15d00*/  BSYNC B1 ;  /* 0x0000000000017941 */ /* 0x000fea0003800000 */
.L_x_4880:
        /* <DEDUP_REMOVED lines=83> */
.L_x_4899:
[----:B------:R-:W-:Y:S05]  /*16240*/  BSYNC B0 ;  /* 0x0000000000007941 */ /* 0x000fea0003800000 */
.L_x_4898:
        /* <DEDUP_REMOVED lines=15> */
.L_x_4901:
[----:B------:R-:W-:Y:S05]  /*16340*/  BSYNC B0 ;  /* 0x0000000000007941 */ /* 0x000fea0003800000 */
.L_x_4900:
        /* <DEDUP_REMOVED lines=85> */
.L_x_4903:
        /* <DEDUP_REMOVED lines=22> */
.L_x_4906:
[----:B------:R-:W-:Y:S05]  /*16a00*/  BSYNC B3 ;  /* 0x0000000000037941 */ /* 0x000fea0003800000 */
.L_x_4905:
        /* <DEDUP_REMOVED lines=29> */
.L_x_4904:
[----:B------:R-:W-:Y:S05]  /*16be0*/  BSYNC B2 ;  /* 0x0000000000027941 */ /* 0x000fea0003800000 */
.L_x_4902:
        /* <DEDUP_REMOVED lines=70> */
.L_x_4908:
        /* <DEDUP_REMOVED lines=35> */
.L_x_4909:
[----:B------:R-:W-:Y:S05]  /*17280*/  BSYNC B0 ;  /* 0x0000000000007941 */ /* 0x000fea0003800000 */
.L_x_4907:
        /* <DEDUP_REMOVED lines=18> */
.L_x_4911:
[----:B------:R-:W-:Y:S05]  /*173b0*/  BSYNC B2 ;  /* 0x0000000000027941 */ /* 0x000fea0003800000 */
.L_x_4910:
[----:B------:R-:W-:-:S08]  /*173c0*/  DMUL R2, R2, R20 ;  /* 0x0000001402027228 */ /* 0x000fd00000000000 */
[----:B------:R-:W-:-:S08]  /*173d0*/  DFMA R2, R10, R2, R12 ;  /* 0x000000020a02722b */ /* 0x000fd0000000000c */
[----:B------:R-:W-:-:S11]  /*173e0*/  DMUL R50, R2, R50 ;  /* 0x0000003202327228 */ /* 0x000fd60000000000 */
.L_x_4897:
[----:B------:R-:W-:Y:S05]  /*173f0*/  BSYNC B1 ;  /* 0x0000000000017941 */ /* 0x000fea0003800000 */
.L_x_4896:
        /* <DEDUP_REMOVED lines=23> */
.L_x_4914:
[----:B------:R-:W-:-:S13]  /*17570*/  ISETP.GE.AND P0, PT, R0, R34, PT ;  /* 0x000000220000720c */ /* 0x000fda0003f06270 */
[----:B------:R-:W-:Y:S05]  /*17580*/  @P0 BRA `(.L_x_4916) ;  /* 0x0000000000300947 */ /* 0x000fea0003800000 */
[----:B0-----:R-:W0:Y:S01]  /*17590*/  LDC.64 R2, c[0x0][0x218] ;  /* 0x00008600ff027b82 */ /* 0x001e220000000a00 */
[----:B------:R-:W-:Y:S01]  /*175a0*/  IADD3 R5, R35, R0, RZ ;  /* 0x0000000023057210 */ /* 0x000fe20007ffe0ff */
[----:B------:R-:W-:-:S04]  /*175b0*/  VIADD R0, R0, 0x80 ;  /* 0x0000008000007836 */ /* 0x000fc80000000000 */
[----:B0-----:R-:W-:-:S05]  /*175c0*/  IMAD.WIDE.U32 R2, R5, 0x8, R2 ;  /* 0x0000000805027825 */ /* 0x001fca00078e0002 */
[----:B------:R1:W-:Y:S02]  /*175d0*/  STG.E.64 desc[UR4][R2.64], R46 ;  /* 0x0000002e02007986 */ /* 0x0003e4000c101b04 */
.L_x_4915:
[----:B------:R-:W-:-:S13]  /*175e0*/  ISETP.GE.AND P0, PT, R0, R34, PT ;  /* 0x000000220000720c */ /* 0x000fda0003f06270 */
[----:B------:R-:W-:Y:S05]  /*175f0*/  @P0 BRA `(.L_x_4917) ;  /* 0x0000000000340947 */ /* 0x000fea0003800000 */
[----:B01----:R-:W0:Y:S01]  /*17600*/  LDC.64 R2, c[0x0][0x218] ;  /* 0x00008600ff027b82 */ /* 0x003e220000000a00 */
[----:B------:R-:W-:Y:S02]  /*17610*/  IMAD.IADD R5, R35, 0x1, R0 ;  /* 0x0000000123057824 */ /* 0x000fe400078e0200 */
[----:B------:R-:W-:Y:S02]  /*17620*/  VIADD R0, R0, 0x80 ;  /* 0x0000008000007836 */ /* 0x000fe40000000000 */
[----:B0-----:R-:W-:-:S05]  /*17630*/  IMAD.WIDE.U32 R2, R5, 0x8, R2 ;  /* 0x0000000805027825 */ /* 0x001fca00078e0002 */
[----:B------:R1:W-:Y:S02]  /*17640*/  STG.E.64 desc[UR4][R2.64], R38 ;  /* 0x0000002602007986 */ /* 0x0003e4000c101b04 */
.L_x_4916:
        /* <DEDUP_REMOVED lines=8> */
.L_x_4917:
[----:B------:R-:W-:Y:S05]  /*176d0*/  BSYNC B1 ;  /* 0x0000000000017941 */ /* 0x000fea0003800000 */
.L_x_4913:
[----:B------:R-:W-:-:S13]  /*176e0*/  ISETP.GE.AND P0, PT, R0, R34, PT ;  /* 0x000000220000720c */ /* 0x000fda0003f06270 */
[----:B012---:R-:W0:Y:S01]  /*176f0*/  @!P0 LDC.64 R2, c[0x0][0x218] ;  /* 0x00008600ff028b82 */ /* 0x007e220000000a00 */
[----:B------:R-:W-:Y:S02]  /*17700*/  @!P0 IMAD.IADD R5, R35, 0x1, R0 ;  /* 0x0000000123058824 */ /* 0x000fe400078e0200 */
[----:B------:R-:W-:Y:S02]  /*17710*/  @!P0 VIADD R0, R0, 0x80 ;  /* 0x0000008000008836 */ /* 0x000fe40000000000 */
[----:B0-----:R-:W-:-:S05]  /*17720*/  @!P0 IMAD.WIDE.U32 R2, R5, 0x8, R2 ;  /* 0x0000000805028825 */ /* 0x001fca00078e0002 */
[----:B------:R2:W-:Y:S02]  /*17730*/  @!P0 STG.E.64 desc[UR4][R2.64], R8 ;  /* 0x0000000802008986 */ /* 0x0005e4000c101b04 */
.L_x_4918:
[----:B------:R-:W-:Y:S05]  /*17740*/  BSYNC B0 ;  /* 0x0000000000007941 */ /* 0x000fea0003800000 */
.L_x_4912:
        /* <DEDUP_REMOVED lines=8> */
        .weak           $__internal_12_$__cuda_sm20_dblrcp_rn_slowpath_v3
        .type           $__internal_12_$__cuda_sm20_dblrcp_rn_slowpath_v3,@function
        .size           $__internal_12_$__cuda_sm20_dblrcp_rn_slowpath_v3,($__internal_13_$__cuda_sm20_div_rn_f64_full - $__internal_12_$__cuda_sm20_dblrcp_rn_slowpath_v3)
$__internal_12_$__cuda_sm20_dblrcp_rn_slowpath_v3:
        /* <DEDUP_REMOVED lines=24> */
.L_x_4922:
        /* <DEDUP_REMOVED lines=9> */
.L_x_4920:
[----:B------:R-:W-:Y:S01]  /*179e0*/  LOP3.LUT R5, R3, 0x80000, RZ, 0xfc, !PT ;  /* 0x0008000003057812 */ /* 0x000fe200078efcff */
[----:B------:R-:W-:-:S07]  /*179f0*/  IMAD.MOV.U32 R4, RZ, RZ, R2 ;  /* 0x000000ffff047224 */ /* 0x000fce00078e0002 */
.L_x_4921:
[----:B------:R-:W-:Y:S05]  /*17a00*/  BSYNC B0 ;  /* 0x0000000000007941 */ /* 0x000fea0003800000 */
.L_x_4919:
[----:B------:R-:W-:Y:S01]  /*17a10*/  IMAD.MOV.U32 R2, RZ, RZ, R4 ;  /* 0x000000ffff027224 */ /* 0x000fe200078e0004 */
[----:B------:R-:W-:Y:S01]  /*17a20*/  MOV R4, R0 ;  /* 0x0000000000047202 */ /* 0x000fe20000000f00 */
[----:B------:R-:W-:Y:S02]  /*17a30*/  IMAD.MOV.U32 R3, RZ, RZ, R5 ;  /* 0x000000ffff037224 */ /* 0x000fe400078e0005 */
[----:B------:R-:W-:-:S04]  /*17a40*/  IMAD.MOV.U32 R5, RZ, RZ, 0x0 ;  /* 0x00000000ff057424 */ /* 0x000fc800078e00ff */
[----:B------:R-:W-:Y:S05]  /*17a50*/  RET.REL.NODEC R4 `(_ZN2at6native29vectorized_elementwise_kernelILi8EZZZNS0_61_GLOBAL__N__b29612f4_23_ActivationMishKernel_cu_f5210f67_354820mish_backward_kernelERNS_14TensorIteratorEENKUlvE_clEvENKUlvE_clEvEUlddE_St5arrayIPcLm3EEEEviT0_T1_) ;  /* 0xfffffe8404687950 */ /* 0x000fea0003c3ffff */
        .weak           $__internal_13_$__cuda_sm20_div_rn_f64_full
        .type           $__internal_13_$__cuda_sm20_div_rn_f64_full,@function
        .size           $__internal_13_$__cuda_sm20_div_rn_f64_full,(.L_x_8566 - $__internal_13_$__cuda_sm20_div_rn_f64_full)
$__internal_13_$__cuda_sm20_div_rn_f64_full:
        /* <DEDUP_REMOVED lines=73> */
.L_x_4924:
        /* <DEDUP_REMOVED lines=17> */
.L_x_4927:
[----:B------:R-:W-:-:S05]  /*18000*/  LOP3.LUT R2, R5, 0x80000, RZ, 0xfc, !PT ;  /* 0x0008000005027812 */ /* 0x000fca00078efcff */
[----:B------:R-:W-:Y:S02]  /*18010*/  IMAD.MOV.U32 R3, RZ, RZ, R2 ;  /* 0x000000ffff037224 */ /* 0x000fe400078e0002 */
[----:B------:R-:W-:Y:S01]  /*18020*/  IMAD.MOV.U32 R2, RZ, RZ, R4 ;  /* 0x000000ffff027224 */ /* 0x000fe200078e0004 */
[----:B------:R-:W-:Y:S06]  /*18030*/  BRA `(.L_x_4925) ;  /* 0x00000000000c7947 */ /* 0x000fec0003800000 */
.L_x_4926:
[----:B------:R-:W-:-:S05]  /*18040*/  LOP3.LUT R2, R29, 0x80000, RZ, 0xfc, !PT ;  /* 0x000800001d027812 */ /* 0x000fca00078efcff */
[----:B------:R-:W-:Y:S01]  /*18050*/  IMAD.MOV.U32 R3, RZ, RZ, R2 ;  /* 0x000000ffff037224 */ /* 0x000fe200078e0002 */
[----:B------:R-:W-:-:S07]  /*18060*/  MOV R2, R28 ;  /* 0x0000001c00027202 */ /* 0x000fce0000000f00 */
.L_x_4925:
[----:B------:R-:W-:Y:S05]  /*18070*/  BSYNC B0 ;  /* 0x0000000000007941 */ /* 0x000fea0003800000 */
.L_x_4923:
[----:B------:R-:W-:Y:S02]  /*18080*/  IMAD.MOV.U32 R4, RZ, RZ, R0 ;  /* 0x000000ffff047224 */ /* 0x000fe400078e0000 */
[----:B------:R-:W-:-:S04]  /*18090*/  IMAD.MOV.U32 R5, RZ, RZ, 0x0 ;  /* 0x00000000ff057424 */ /* 0x000fc800078e00ff */
[----:B------:R-:W-:Y:S05]  /*180a0*/  RET.REL.NODEC R4 `(_ZN2at6native29vectorized_elementwise_kernelILi8EZZZNS0_61_GLOBAL__N__b29612f4_23_ActivationMishKernel_cu_f5210f67_354820mish_backward_kernelERNS_14TensorIteratorEENKUlvE_clEvENKUlvE_clEvEUlddE_St5arrayIPcLm3EEEEviT0_T1_) ;  /* 0xfffffe7c04d47950 */ /* 0x000fea0003c3ffff */
.L_x_4928:
        /* <DEDUP_REMOVED lines=13> */
.L_x_8566:


//--------------------- .text._ZN2at6native18elementwise_kernelILi128ELi4EZNS0_15gpu_kernel_implIZZZNS0_61_GLOBAL__N__b29612f4_23_ActivationMishKernel_cu_f5210f67_354811mish_kernelERNS_18TensorIteratorBaseEENKUlvE_clEvENKUlvE2_clEvEUlN3c108BFloat16EE_EEvS5_RKT_EUliE_EEviT1_ --------------------------
	.section	.text._ZN2at6native18elementwise_kernelILi128ELi4EZNS0_15gpu_kernel_implIZZZNS0_61_GLOBAL__N__b29612f4_23_ActivationMishKernel_cu_f5210f67_354811mish_kernelERNS_18TensorIteratorBaseEENKUlvE_clEvENKUlvE2_clEvEUlN3c108BFloat16EE_EEvS5_RKT_EUliE_EEviT1_,"ax",@progbits
	.align	128
        .global         _ZN2at6native18elementwise_kernelILi128ELi4EZNS0_15gpu_kernel_implIZZZNS0_61_GLOBAL__N__b29612f4_23_ActivationMishKernel_cu_f5210f67_354811mish_kernelERNS_18TensorIteratorBaseEENKUlvE_clEvENKUlvE2_clEvEUlN3c108BFloat16EE_EEvS5_RKT_EUliE_EEviT1_
        .type           _ZN2at6native18elementwise_kernelILi128ELi4EZNS0_15gpu_kernel_implIZZZNS0_61_GLOBAL__N__b29612f4_23_ActivationMishKernel_cu_f5210f67_354811mish_kernelERNS_18TensorIteratorBaseEENKUlvE_clEvENKUlvE2_clEvEUlN3c108BFloat16EE_EEvS5_RKT_EUliE_EEviT1_,@function
        .size           _ZN2at6native18elementwise_kernelILi128ELi4EZNS0_15gpu_kernel_implIZZZNS0_61_GLOBAL__N__b29612f4_23_ActivationMishKernel_cu_f5210f67_354811mish_kernelERNS_18TensorIteratorBaseEENKUlvE_clEvENKUlvE2_clEvEUlN3c108BFloat16EE_EEvS5_RKT_EUliE_EEviT1_,(.L_x_8602 - _ZN2at6native18elementwise_kernelILi128ELi4EZNS0_15gpu_kernel_implIZZZNS0_61_GLOBAL__N__b29612f4_23_ActivationMishKernel_cu_f5210f67_354811mish_kernelERNS_18TensorIteratorBaseEENKUlvE_clEvENKUlvE2_clEvEUlN3c108BFloat16EE_EEvS5_RKT_EUliE_EEviT1_)
        .other          _ZN2at6native18elementwise_kernelILi128ELi4EZNS0_15gpu_kernel_implIZZZNS0_61_GLOBAL__N__b29612f4_23_ActivationMishKernel_cu_f5210f67_354811mish_kernelERNS_18TensorIteratorBaseEENKUlvE_clEvENKUlvE2_clEvEUlN3c108BFloat16EE_EEvS5_RKT_EUliE_EEviT1_,@"STO_CUDA_ENTRY STV_DEFAULT"
_ZN2at6native18elementwise_kernelILi128ELi4EZNS0_15gpu_kernel_implIZZZNS0_61_GLOBAL__N__b29612f4_23_ActivationMishKernel_cu_f5210f67_354811mish_kernelERNS_18TensorIteratorBaseEENKUlvE_clEvENKUlvE2_clEvEUlN3c108BFloat16EE_EEvS5_RKT_EUliE_EEviT1_:
.text._ZN2at6native18elementwise_kernelILi128ELi4EZNS0_15gpu_kernel_implIZZZNS0_61_GLOBAL__N__b29612f4_23_ActivationMishKernel_cu_f5210f67_354811mish_kernelERNS_18TensorIteratorBaseEENKUlvE_clEvENKUlvE2_clEvEUlN3c108BFloat16EE_EEvS5_RKT_EUliE_EEviT1_:
        /* <DEDUP_REMOVED lines=18> */
[----:B------:R-:W-:Y:S01]  /*0120*/  IMAD.HI.U32 R4, R19, UR4, R2 ;  /* 0x0000000413047c27 */ /* 0x000fe2000f8e0002 */
[----:B------:R-:W-:-:S04]  /*0130*/  ULDC UR4, c[0x0][0x21c] ;  /* 0x0000870000047ab9 */ /* 0x000fc80000000800 */
[----:B------:R-:W-:-:S05]  /*0140*/  SHF.R.U32.HI R5, RZ, UR5, R4 ;  /* 0x00000005ff057c19 */ /* 0x000fca0008011604 */
[----:B------:R-:W-:-:S04]  /*0150*/  IMAD.MOV R0, RZ, RZ, -R5 ;  /* 0x000000ffff007224 */ /* 0x000fc800078e0a05 */
[----:B------:R-:W-:Y:S01]  /*0160*/  IMAD R19, R0, UR4, R19 ;  /* 0x0000000400137c24 */ /* 0x000fe2000f8e0213 */
[----:B------:R-:W-:-:S03]  /*0170*/  ULDC.64 UR4, c[0x0][0x348] ;  /* 0x0000d20000047ab9 */ /* 0x000fc60000000a00 */
        /* <DEDUP_REMOVED lines=9> */
[----:B------:R-:W-:-:S04]  /*0210*/  ULDC.64 UR6, c[0x0][0x350] ;  /* 0x0000d40000067ab9 */ /* 0x000fc80000000a00 */
[----:B------:R-:W-:-:S04]  /*0220*/  IMAD.MOV R4, RZ, RZ, -R3 ;  /* 0x000000ffff047224 */ /* 0x000fc800078e0a03 */
[----:B------:R-:W-:-:S04]  /*0230*/  IMAD R4, R4, UR8, R5 ;  /* 0x0000000804047c24 */ /* 0x000fc8000f8e0205 */
[C---:B------:R-:W-:Y:S02]  /*0240*/  IMAD R16, R4.reuse, UR6, RZ ;  /* 0x0000000604107c24 */ /* 0x040fe4000f8e02ff */
[----:B------:R-:W-:Y:S02]  /*0250*/  IMAD R0, R4, UR7, RZ ;  /* 0x0000000704007c24 */ /* 0x000fe4000f8e02ff */
[C---:B------:R-:W-:Y:S02]  /*0260*/  IMAD R16, R19.reuse, UR4, R16 ;  /* 0x0000000413107c24 */ /* 0x040fe4000f8e0210 */
[----:B------:R-:W-:Y:S01]  /*0270*/  IMAD R0, R19, UR5, R0 ;  /* 0x0000000513007c24 */ /* 0x000fe2000f8e0200 */
[----:B------:R-:W-:Y:S06]  /*0280*/  @!P0 BRA `(.L_x_4931) ;  /* 0x0000001000488947 */ /* 0x000fec0003800000 */
[----:B------:R-:W-:Y:S01]  /*0290*/  IMAD.MOV.U32 R2, RZ, RZ, RZ ;  /* 0x000000ffff027224 */ /* 0x000fe200078e00ff */
[----:B------:R-:W-:Y:S01]  /*02a0*/  ULDC.64 UR4, c[0x0][0x238] ;  /* 0x00008e0000047ab9 */ /* 0x000fe20000000a00 */
[----:B------:R-:W-:Y:S02]  /*02b0*/  ISETP.NE.AND P0, PT, R6, 0x3, PT ;  /* 0x000000030600780c */ /* 0x000fe40003f05270 */
[----:B------:R-:W-:Y:S01]  /*02c0*/  IMAD.HI.U32 R4, R3, UR4, R2 ;  /* 0x0000000403047c27 */ /* 0x000fe2000f8e0002 */
[----:B------:R-:W-:-:S04]  /*02d0*/  ULDC UR4, c[0x0][0x234] ;  /* 0x00008d0000047ab9 */ /* 0x000fc80000000800 */
[----:B------:R-:W-:-:S05]  /*02e0*/  SHF.R.U32.HI R5, RZ, UR5, R4 ;  /* 0x00000005ff057c19 */ /* 0x000fca0008011604 */
[----:B------:R-:W-:-:S04]  /*02f0*/  IMAD.MOV R2, RZ, RZ, -R5 ;  /* 0x000000ffff027224 */ /* 0x000fc800078e0a05 */
[----:B------:R-:W-:Y:S01]  /*0300*/  IMAD R3, R2, UR4, R3 ;  /* 0x0000000402037c24 */ /* 0x000fe2000f8e0203 */
[----:B------:R-:W-:-:S03]  /*0310*/  ULDC.64 UR4, c[0x0][0x358] ;  /* 0x0000d60000047ab9 */ /* 0x000fc60000000a00 */
        /* <DEDUP_REMOVED lines=183> */
[----:B------:R-:W-:Y:S01]  /*0e90*/  HFMA2.MMA R2, -RZ, RZ, 0, 0 ;  /* 0x00000000ff027435 */ /* 0x000fe200000001ff */
[----:B------:R-:W-:Y:S01]  /*0ea0*/  ULDC.64 UR4, c[0x0][0x2f8] ;  /* 0x0000be0000047ab9 */ /* 0x000fe20000000a00 */
[----:B------:R-:W-:-:S08]  /*0eb0*/  ISETP.NE.AND P0, PT, R6, 0x13, PT ;  /* 0x000000130600780c */ /* 0x000fd00003f05270 */
        /* <DEDUP_REMOVED lines=70> */
[----:B------:R-:W-:-:S03]  /*1320*/  ULDC.64 UR4, c[0x0][0x340] ;  /* 0x0000d00000047ab9 */ /* 0x000fc60000000a00 */
[----:B------:R-:W-:Y:S01]  /*1330*/  IMAD.HI.U32 R2, R3, UR4, R2 ;  /* 0x0000000403027c27 */ /* 0x000fe2000f8e0002 */
[----:B------:R-:W-:-:S04]  /*1340*/  ULDC UR4, c[0x0][0x33c] ;  /* 0x0000cf0000047ab9 */ /* 0x000fc80000000800 */
[----:B------:R-:W-:-:S05]  /*1350*/  SHF.R.U32.HI R2, RZ, UR5, R2 ;  /* 0x00000005ff027c19 */ /* 0x000fca0008011602 */
[----:B------:R-:W-:-:S04]  /*1360*/  IMAD.MOV R2, RZ, RZ, -R2 ;  /* 0x000000ffff027224 */ /* 0x000fc800078e0a02 */
[----:B------:R-:W-:Y:S01]  /*1370*/  IMAD R3, R2, UR4, R3 ;  /* 0x0000000402037c24 */ /* 0x000fe2000f8e0203 */
[----:B------:R-:W-:-:S03]  /*1380*/  ULDC.64 UR4, c[0x0][0x408] ;  /* 0x0001020000047ab9 */ /* 0x000fc60000000a00 */
[C---:B------:R-:W-:Y:S02]  /*1390*/  IMAD R16, R3.reuse, UR4, R16 ;  /* 0x0000000403107c24 */ /* 0x040fe4000f8e0210 */
[----:B------:R-:W-:-:S07]  /*13a0*/  IMAD R0, R3, UR5, R0 ;  /* 0x0000000503007c24 */ /* 0x000fce000f8e0200 */
.L_x_4931:
        /* <DEDUP_REMOVED lines=22> */
.L_x_4935:
[----:B------:R-:W2:Y:S02]  /*1510*/  LDG.E.U8 R2, desc[UR36][R2.64] ;  /* 0x0000002402027981 */ /* 0x000ea4000c1e1100 */
[----:B--2---:R-:W-:-:S04]  /*1520*/  I2FP.F32.U32 R0, R2 ;  /* 0x0000000200007245 */ /* 0x004fc80000201000 */
[----:B------:R-:W-:Y:S01]  /*1530*/  F2FP.BF16.F32.PACK_AB R0, RZ, R0 ;  /* 0x00000000ff00723e */ /* 0x000fe200000010ff */
[----:B------:R-:W-:Y:S06]  /*1540*/  BRA `(.L_x_4937) ;  /* 0x0000000c00907947 */ /* 0x000fec0003800000 */
.L_x_4934:
        /* <DEDUP_REMOVED lines=10> */
.L_x_4939:
[----:B------:R-:W2:Y:S02]  /*15f0*/  LDG.E R2, desc[UR36][R2.64] ;  /* 0x0000002402027981 */ /* 0x000ea4000c1e1900 */
[----:B--2---:R-:W-:-:S04]  /*1600*/  I2FP.F32.S32 R0, R2 ;  /* 0x0000000200007245 */ /* 0x004fc80000201400 */
[----:B------:R-:W-:Y:S01]  /*1610*/  F2FP.BF16.F32.PACK_AB R0, RZ, R0 ;  /* 0x00000000ff00723e */ /* 0x000fe200000010ff */
[----:B------:R-:W-:Y:S06]  /*1620*/  BRA `(.L_x_4937) ;  /* 0x0000000c00587947 */ /* 0x000fec0003800000 */
.L_x_4938:
[----:B------:R-:W2:Y:S02]  /*1630*/  LDG.E.U16 R2, desc[UR36][R2.64] ;  /* 0x0000002402027981 */ /* 0x000ea4000c1e1500 */
[----:B--2---:R-:W0:Y:S02]  /*1640*/  I2F.S16 R0, R2 ;  /* 0x0000000200007306 */ /* 0x004e240000101400 */
[----:B0-----:R-:W-:Y:S01]  /*1650*/  F2FP.BF16.F32.PACK_AB R0, RZ, R0 ;  /* 0x00000000ff00723e */ /* 0x001fe200000010ff */
[----:B------:R-:W-:Y:S06]  /*1660*/  BRA `(.L_x_4937) ;  /* 0x0000000c00487947 */ /* 0x000fec0003800000 */
.L_x_4933:
        /* <DEDUP_REMOVED lines=9> */
.L_x_4941:
[----:B------:R-:W2:Y:S02]  /*1700*/  LDG.E.U16 R0, desc[UR36][R2.64] ;  /* 0x0000002402007981 */ /* 0x000ea4000c1e1500 */
[----:B--2---:R-:W-:-:S05]  /*1710*/  HADD2.F32 R0, -RZ, R0.H0_H0 ;  /* 0x20000000ff007230 */ /* 0x004fca0000004100 */
[----:B------:R-:W-:Y:S01]  /*1720*/  F2FP.BF16.F32.PACK_AB R0, RZ, R0 ;  /* 0x00000000ff00723e */ /* 0x000fe200000010ff */
[----:B------:R-:W-:Y:S06]  /*1730*/  BRA `(.L_x_4937) ;  /* 0x0000000c00147947 */ /* 0x000fec0003800000 */
.L_x_4940:
        /* <DEDUP_REMOVED lines=9> */
.L_x_4943:
[----:B------:R-:W2:Y:S02]  /*17d0*/  LDG.E.U16 R2, desc[UR36][R2.64] ;  /* 0x0000002402027981 */ /* 0x000ea4000c1e1500 */
[----:B--2---:R-:W-:-:S05]  /*17e0*/  HADD2.F32 R0, -RZ, R2.H0_H0 ;  /* 0x20000002ff007230 */ /* 0x004fca0000004100 */
[----:B------:R-:W-:Y:S01]  /*17f0*/  F2FP.BF16.F32.PACK_AB R0, RZ, R0 ;  /* 0x00000000ff00723e */ /* 0x000fe200000010ff */
[----:B------:R-:W-:Y:S06]  /*1800*/  BRA `(.L_x_4937) ;  /* 0x0000000800e07947 */ /* 0x000fec0003800000 */
.L_x_4942:
        /* <DEDUP_REMOVED lines=8> */
.L_x_4932:
        /* <DEDUP_REMOVED lines=13> */
.L_x_4946:
        /* <DEDUP_REMOVED lines=8> */
.L_x_4945:
        /* <DEDUP_REMOVED lines=28> */
.L_x_4948:
        /* <DEDUP_REMOVED lines=15> */
.L_x_4947:
[----:B------:R0:W5:Y:S01]  /*1c90*/  LDG.E.U16 R0, desc[UR36][R2.64] ;  /* 0x0000002402007981 */ /* 0x000162000c1e1500 */
[----:B------:R-:W-:Y:S05]  /*1ca0*/  BRA `(.L_x_4937) ;  /* 0x0000000400b87947 */ /* 0x000fea0003800000 */
.L_x_4944:
        /* <DEDUP_REMOVED lines=12> */
.L_x_4951:
        /* <DEDUP_REMOVED lines=21> */
.L_x_4955:
[----:B------:R-:W-:Y:S05]  /*1ec0*/  BSYNC B1 ;  /* 0x0000000000017941 */ /* 0x000fea0003800000 */
.L_x_4954:
[----:B------:R-:W-:Y:S01]  /*1ed0*/  LEA R3, R0, 0x3b800000, 0x17 ;  /* 0x3b80000000037811 */ /* 0x000fe200078eb8ff */
[----:B------:R-:W-:-:S05]  /*1ee0*/  IMAD.SHL.U32 R0, R2, 0x100000, RZ ;  /* 0x0010000002007824 */ /* 0x000fca00078e00ff */
[----:B------:R-:W-:-:S07]  /*1ef0*/  LOP3.LUT R0, R3, R0, R4, 0xfe, !PT ;  /* 0x0000000003007212 */ /* 0x000fce00078efe04 */
.L_x_4953:
[----:B------:R-:W-:Y:S05]  /*1f00*/  BSYNC B0 ;  /* 0x0000000000007941 */ /* 0x000fea0003800000 */
.L_x_4952:
[----:B------:R-:W-:Y:S01]  /*1f10*/  F2FP.BF16.F32.PACK_AB R0, RZ, R0 ;  /* 0x00000000ff00723e */ /* 0x000fe200000010ff */
[----:B------:R-:W-:Y:S06]  /*1f20*/  BRA `(.L_x_4937) ;  /* 0x0000000400187947 */ /* 0x000fec0003800000 */
.L_x_4950:
        /* <DEDUP_REMOVED lines=21> */
.L_x_4959:
[----:B------:R-:W-:Y:S05]  /*2080*/  BSYNC B1 ;  /* 0x0000000000017941 */ /* 0x000fea0003800000 */
.L_x_4958:
[----:B------:R-:W-:Y:S01]  /*2090*/  LEA R3, R0, 0x37800000, 0x17 ;  /* 0x3780000000037811 */ /* 0x000fe200078eb8ff */
[----:B------:R-:W-:-:S05]  /*20a0*/  IMAD.SHL.U32 R0, R2, 0x200000, RZ ;  /* 0x0020000002007824 */ /* 0x000fca00078e00ff */
[----:B------:R-:W-:-:S07]  /*20b0*/  LOP3.LUT R0, R3, R0, R4, 0xfe, !PT ;  /* 0x0000000003007212 */ /* 0x000fce00078efe04 */
.L_x_4957:
[----:B------:R-:W-:Y:S05]  /*20c0*/  BSYNC B0 ;  /* 0x0000000000007941 */ /* 0x000fea0003800000 */
.L_x_4956:
[----:B------:R-:W-:Y:S01]  /*20d0*/  F2FP.BF16.F32.PACK_AB R0, RZ, R0 ;  /* 0x00000000ff00723e */ /* 0x000fe200000010ff */
[----:B------:R-:W-:Y:S06]  /*20e0*/  BRA `(.L_x_4937) ;  /* 0x0000000000a87947 */ /* 0x000fec0003800000 */
.L_x_4949:
        /* <DEDUP_REMOVED lines=14> */
.L_x_4963:
[----:B------:R-:W-:Y:S05]  /*21d0*/  BSYNC B0 ;  /* 0x0000000000007941 */ /* 0x000fea0003800000 */
.L_x_4962:
[----:B------:R-:W-:Y:S01]  /*21e0*/  F2FP.BF16.F32.PACK_AB R0, RZ, R0 ;  /* 0x00000000ff00723e */ /* 0x000fe200000010ff */
[----:B------:R-:W-:Y:S06]  /*21f0*/  BRA `(.L_x_4937) ;  /* 0x0000000000647947 */ /* 0x000fec0003800000 */
.L_x_4936:
[----:B------:R-:W-:Y:S01]  /*2200*/  MOV R2, 0x0 ;  /* 0x0000000000027802 */ /* 0x000fe20000000f00 */
[----:B------:R-:W-:Y:S01]  /*2210*/  ULDC.64 UR4, c[0x4][0x128] ;  /* 0x01004a0000047ab9 */ /* 0x000fe20000000a00 */
[----:B------:R-:W-:Y:S01]  /*2220*/  ULDC.64 UR6, c[0x4][0x38] ;  /* 0x01000e0000067ab9 */ /* 0x000fe20000000a00 */
[----:B------:R-:W-:Y:S01]  /*2230*/  MOV R4, UR4 ;  /* 0x0000000400047c02 */ /* 0x000fe20008000f00 */
[----:B------:R-:W-:Y:S01]  /*2240*/  IMAD.U32 R5, RZ, RZ, UR5 ;  /* 0x00000005ff057e24 */ /* 0x000fe2000f8e00ff */
[----:B------:R-:W-:Y:S01]  /*2250*/  ULDC.64 UR4, c[0x4][0x130] ;  /* 0x01004c0000047ab9 */ /* 0x000fe20000000a00 */
[----:B------:R-:W0:Y:S01]  /*2260*/  LDC.64 R2, c[0x4][R2] ;  /* 0x0100000002027b82 */ /* 0x000e220000000a00 */
[----:B------:R-:W-:Y:S02]  /*2270*/  IMAD.U32 R6, RZ, RZ, UR4 ;  /* 0x00000004ff067e24 */ /* 0x000fe4000f8e00ff */
[----:B------:R-:W-:Y:S02]  /*2280*/  IMAD.U32 R7, RZ, RZ, UR5 ;  /* 0x00000005ff077e24 */ /* 0x000fe4000f8e00ff */
[----:B------:R-:W-:-:S02]  /*2290*/  IMAD.U32 R10, RZ, RZ, UR6 ;  /* 0x00000006ff0a7e24 */ /* 0x000fc4000f8e00ff */
[----:B------:R-:W-:Y:S02]  /*22a0*/  IMAD.U32 R11, RZ, RZ, UR7 ;  /* 0x00000007ff0b7e24 */ /* 0x000fe4000f8e00ff */
[----:B------:R-:W-:Y:S02]  /*22b0*/  IMAD.MOV.U32 R8, RZ, RZ, 0x4e ;  /* 0x0000004eff087424 */ /* 0x000fe400078e00ff */
[----:B------:R-:W-:Y:S02]  /*22c0*/  IMAD.MOV.U32 R12, RZ, RZ, 0x1 ;  /* 0x00000001ff0c7424 */ /* 0x000fe400078e00ff */
[----:B------:R-:W-:-:S07]  /*22d0*/  IMAD.MOV.U32 R13, RZ, RZ, RZ ;  /* 0x000000ffff0d7224 */ /* 0x000fce00078e00ff */
[----:B------:R-:W-:-:S07]  /*22e0*/  LEPC R20, `(.L_x_4964) ;  /* 0x000000001014794e */ /* 0x000fce0000000000 */
[----:B0-----:R-:W-:Y:S05]  /*22f0*/  CALL.ABS.NOINC R2 ;  /* 0x0000000002007343 */ /* 0x001fea0003c00000 */
.L_x_4964:
[----:B------:R-:W-:Y:S01]  /*2300*/  PRMT R0, RZ, 0x7610, R0 ;  /* 0x00007610ff007816 */ /* 0x000fe20000000000 */
[----:B------:R-:W-:Y:S06]  /*2310*/  BRA `(.L_x_4937) ;  /* 0x00000000001c7947 */ /* 0x000fec0003800000 */
.L_x_4961:
[----:B------:R-:W2:Y:S02]  /*2320*/  LDG.E.64 R2, desc[UR36][R2.64] ;  /* 0x0000002402027981 */ /* 0x000ea4000c1e1b00 */
[----:B--2---:R-:W0:Y:S02]  /*2330*/  I2F.U64 R0, R2 ;  /* 0x0000000200007312 */ /* 0x004e240000301000 */
[----:B0-----:R-:W-:Y:S01]  /*2340*/  F2FP.BF16.F32.PACK_AB R0, RZ, R0 ;  /* 0x00000000ff00723e */ /* 0x001fe200000010ff */
[----:B------:R-:W-:Y:S06]  /*2350*/  BRA `(.L_x_4937) ;  /* 0x00000000000c7947 */ /* 0x000fec0003800000 */
.L_x_4960:
[----:B------:R-:W2:Y:S02]  /*2360*/  LDG.E R2, desc[UR36][R2.64] ;  /* 0x0000002402027981 */ /* 0x000ea4000c1e1900 */
[----:B--2---:R-:W-:-:S04]  /*2370*/  I2FP.F32.U32 R0, R2 ;  /* 0x0000000200007245 */ /* 0x004fc80000201000 */
[----:B------:R-:W-:-:S07]  /*2380*/  F2FP.BF16.F32.PACK_AB R0, RZ, R0 ;  /* 0x00000000ff00723e */ /* 0x000fce00000010ff */
.L_x_4937:
[----:B-----5:R-:W-:Y:S01]  /*2390*/  IMAD.U32 R0, R0, 0x10000, RZ ;  /* 0x0001000000007824 */ /* 0x020fe200078e00ff */
[----:B------:R-:W-:Y:S01]  /*23a0*/  BSSY B0, `(.L_x_4965) ;  /* 0x0000021000007945 */ /* 0x000fe20003800000 */
[----:B------:R-:W-:Y:S02]  /*23b0*/  IMAD.MOV.U32 R6, RZ, RZ, 0x3e800000 ;  /* 0x3e800000ff067424 */ /* 0x000fe400078e00ff */
        /* <DEDUP_REMOVED lines=10> */
[----:B------:R-:W-:Y:S02]  /*2460*/  FFMA.FTZ R5, R5, R6, -1 ;  /* 0xbf80000005057423 */ /* 0x000fe40000010006 */
[----:B------:R-:W0:Y:S01]  /*2470*/  LDC.U8 R6, c[0x0][0x421] ;  /* 0x00010840ff067b82 */ /* 0x000e220000000000 */
[----:B------:R-:W-:Y:S01]  /*2480*/  FMUL.FTZ R3, R3, 1.1920928955078125e-07 ;  /* 0x3400000003037820 */ /* 0x000fe20000410000 */
[----:B------:R-:W-:-:S04]  /*2490*/  FADD.FTZ R4, R4, R5 ;  /* 0x0000000504047221 */ /* 0x000fc80000010000 */
        /* <DEDUP_REMOVED lines=11> */
[----:B------:R-:W-:Y:S06]  /*2550*/  @!P0 BRA `(.L_x_4966) ;  /* 0x0000000000148947 */ /* 0x000fec0003800000 */
[C---:B------:R-:W-:Y:S02]  /*2560*/  ISETP.GE.AND P0, PT, R2.reuse, -0x407fffff, PT ;  /* 0xbf8000010200780c */ /* 0x040fe40003f06270 */
[----:B------:R-:W-:-:S11]  /*2570*/  FSETP.NEU.FTZ.AND P1, PT, R2, RZ, PT ;  /* 0x000000ff0200720b */ /* 0x000fd60003f3d000 */
[----:B------:R-:W-:-:S04]  /*2580*/  @P0 IMAD.MOV.U32 R5, RZ, RZ, 0x7f800000 ;  /* 0x7f800000ff050424 */ /* 0x000fc800078e00ff */
[----:B------:R-:W-:-:S05]  /*2590*/  @P0 FFMA.FTZ R3, R2, R5, +INF ;  /* 0x7f80000002030423 */ /* 0x000fca0000010005 */
[----:B------:R-:W-:-:S07]  /*25a0*/  FSEL R3, R3, -RZ, P1 ;  /* 0x800000ff03037208 */ /* 0x000fce0000800000 */
.L_x_4966:
[----:B------:R-:W-:Y:S05]  /*25b0*/  BSYNC B0 ;  /* 0x0000000000007941 */ /* 0x000fea0003800000 */
.L_x_4965:
[----:B------:R-:W1:Y:S01]  /*25c0*/  MUFU.TANH R3, R3 ;  /* 0x0000000300037308 */ /* 0x000e620000002400 */
[----:B0-----:R-:W-:-:S04]  /*25d0*/  PRMT R2, R6, 0x9910, RZ ;  /* 0x0000991006027816 */ /* 0x001fc800000000ff */
[----:B------:R-:W-:Y:S01]  /*25e0*/  ISETP.GT.AND P0, PT, R2, 0x9, PT ;  /* 0x000000090200780c */ /* 0x000fe20003f04270 */
[----:B-1----:R-:W-:-:S04]  /*25f0*/  FMUL.FTZ R0, R0, R3 ;  /* 0x0000000300007220 */ /* 0x002fc80000410000 */
[----:B------:R0:W1:Y:S08]  /*2600*/  F2F.BF16.F32 R5, R0 ;  /* 0x0000000000057304 */ /* 0x0000700000202000 */
        /* <DEDUP_REMOVED lines=11> */
[----:B0-----:R0:W-:Y:S01]  /*26c0*/  STG.E.U8 desc[UR36][R16.64], R3 ;  /* 0x0000000310007986 */ /* 0x0011e2000c101124 */
[----:B------:R-:W-:Y:S05]  /*26d0*/  BRA `(.L_x_4972) ;  /* 0x0000000c00947947 */ /* 0x000fea0003800000 */
.L_x_4970:
[----:B-1----:R-:W-:-:S06]  /*26e0*/  IMAD.U32 R3, R5, 0x10000, RZ ;  /* 0x0001000005037824 */ /* 0x002fcc00078e00ff */
[----:B------:R-:W1:Y:S02]  /*26f0*/  F2I.S64.TRUNC R2, R3 ;  /* 0x0000000300027311 */ /* 0x000e64000020d900 */
[----:B-1----:R1:W-:Y:S01]  /*2700*/  STG.E.U8 desc[UR36][R16.64], R2 ;  /* 0x0000000210007986 */ /* 0x0023e2000c101124 */
[----:B------:R-:W-:Y:S05]  /*2710*/  BRA `(.L_x_4972) ;  /* 0x0000000c00847947 */ /* 0x000fea0003800000 */
.L_x_4969:
        /* <DEDUP_REMOVED lines=8> */
[----:B-1----:R1:W-:Y:S01]  /*27a0*/  STG.E.64 desc[UR36][R16.64], R2 ;  /* 0x0000000210007986 */ /* 0x0023e2000c101b24 */
[----:B------:R-:W-:Y:S05]  /*27b0*/  BRA `(.L_x_4972) ;  /* 0x0000000c005c7947 */ /* 0x000fea0003800000 */
.L_x_4974:
[----:B-1----:R-:W-:-:S06]  /*27c0*/  IMAD.U32 R5, R5, 0x10000, RZ ;  /* 0x0001000005057824 */ /* 0x002fcc00078e00ff */
[----:B------:R-:W1:Y:S02]  /*27d0*/  F2I.FTZ.TRUNC.NTZ R5, R5 ;  /* 0x0000000500057305 */ /* 0x000e64000021f100 */
[----:B-1----:R1:W-:Y:S01]  /*27e0*/  STG.E desc[UR36][R16.64], R5 ;  /* 0x0000000510007986 */ /* 0x0023e2000c101924 */
[----:B------:R-:W-:Y:S05]  /*27f0*/  BRA `(.L_x_4972) ;  /* 0x0000000c004c7947 */ /* 0x000fea0003800000 */
.L_x_4973:
[----:B-1----:R-:W-:-:S06]  /*2800*/  IMAD.U32 R5, R5, 0x10000, RZ ;  /* 0x0001000005057824 */ /* 0x002fcc00078e00ff */
[----:B------:R-:W1:Y:S02]  /*2810*/  F2I.FTZ.TRUNC.NTZ R5, R5 ;  /* 0x0000000500057305 */ /* 0x000e64000021f100 */
[----:B-1----:R1:W-:Y:S01]  /*2820*/  STG.E.U16 desc[UR36][R16.64], R5 ;  /* 0x0000000510007986 */ /* 0x0023e2000c101524 */
[----:B------:R-:W-:Y:S05]  /*2830*/  BRA `(.L_x_4972) ;  /* 0x0000000c003c7947 */ /* 0x000fea0003800000 */
.L_x_4968:
        /* <DEDUP_REMOVED lines=9> */
.L_x_4976:
[----:B01----:R-:W-:-:S05]  /*28d0*/  IMAD.U32 R0, R5, 0x10000, RZ ;  /* 0x0001000005007824 */ /* 0x003fca00078e00ff */
[----:B------:R-:W-:-:S05]  /*28e0*/  F2FP.F16.F32.PACK_AB R0, RZ, R0 ;  /* 0x00000000ff00723e */ /* 0x000fca00000000ff */
[----:B------:R0:W-:Y:S01]  /*28f0*/  STG.E.U16 desc[UR36][R16.64], R0 ;  /* 0x0000000010007986 */ /* 0x0001e2000c101524 */
[----:B------:R-:W-:Y:S05]  /*2900*/  BRA `(.L_x_4972) ;  /* 0x0000000c00087947 */ /* 0x000fea0003800000 */
.L_x_4975:
        /* <DEDUP_REMOVED lines=10> */
.L_x_4978:
[----:B-1----:R-:W-:-:S05]  /*29b0*/  IMAD.U32 R5, R5, 0x10000, RZ ;  /* 0x0001000005057824 */ /* 0x002fca00078e00ff */
[----:B------:R-:W-:-:S04]  /*29c0*/  F2FP.F16.F32.PACK_AB R3, RZ, R5 ;  /* 0x00000005ff03723e */ /* 0x000fc800000000ff */
[----:B------:R-:W-:-:S05]  /*29d0*/  PRMT R3, R3, 0x5410, RZ ;  /* 0x0000541003037816 */ /* 0x000fca00000000ff */
[----:B------:R1:W-:Y:S01]  /*29e0*/  STG.E desc[UR36][R16.64], R3 ;  /* 0x0000000310007986 */ /* 0x0003e2000c101924 */
[----:B------:R-:W-:Y:S05]  /*29f0*/  BRA `(.L_x_4972) ;  /* 0x0000000800cc7947 */ /* 0x000fea0003800000 */
.L_x_4977:
[----:B-1----:R-:W-:-:S04]  /*2a00*/  IMAD.U32 R2, R5, 0x10000, RZ ;  /* 0x0001000005027824 */ /* 0x002fc800078e00ff */
[----:B------:R-:W-:-:S06]  /*2a10*/  FMUL.FTZ R2, R2, 1 ;  /* 0x3f80000002027820 */ /* 0x000fcc0000410000 */
[----:B------:R-:W1:Y:S02]  /*2a20*/  F2F.F64.F32 R2, R2 ;  /* 0x0000000200027310 */ /* 0x000e640000201800 */
[----:B-1----:R1:W-:Y:S01]  /*2a30*/  STG.E.64 desc[UR36][R16.64], R2 ;  /* 0x0000000210007986 */ /* 0x0023e2000c101b24 */
[----:B------:R-:W-:Y:S05]  /*2a40*/  BRA `(.L_x_4972) ;  /* 0x0000000800b87947 */ /* 0x000fea0003800000 */
.L_x_4967:
        /* <DEDUP_REMOVED lines=13> */
.L_x_4981:
[----:B-1----:R-:W-:Y:S01]  /*2b20*/  IMAD.U32 R5, R5, 0x10000, RZ ;  /* 0x0001000005057824 */ /* 0x002fe200078e00ff */
[----:B------:R-:W-:-:S03]  /*2b30*/  CS2R R6, SRZ ;  /* 0x0000000000067805 */ /* 0x000fc6000001ff00 */
[----:B------:R-:W-:-:S06]  /*2b40*/  FMUL.FTZ R5, R5, 1 ;  /* 0x3f80000005057820 */ /* 0x000fcc0000410000 */
[----:B------:R-:W1:Y:S02]  /*2b50*/  F2F.F64.F32 R4, R5 ;  /* 0x0000000500047310 */ /* 0x000e640000201800 */
[----:B-1----:R1:W-:Y:S01]  /*2b60*/  STG.E.128 desc[UR36][R16.64], R4 ;  /* 0x0000000410007986 */ /* 0x0023e2000c101d24 */
[----:B------:R-:W-:Y:S05]  /*2b70*/  BRA `(.L_x_4972) ;  /* 0x00000008006c7947 */ /* 0x000fea0003800000 */
.L_x_4980:
        /* <DEDUP_REMOVED lines=21> */
.L_x_4985:
[----:B------:R-:W-:Y:S05]  /*2cd0*/  BSYNC B0 ;  /* 0x0000000000007941 */ /* 0x000fea0003800000 */
.L_x_4984:
[----:B------:R-:W-:-:S05]  /*2ce0*/  LOP3.LUT R3, R0, R3, RZ, 0xfc, !PT ;  /* 0x0000000300037212 */ /* 0x000fca00078efcff */
[----:B------:R0:W-:Y:S01]  /*2cf0*/  STG.E.U8 desc[UR36][R16.64], R3 ;  /* 0x0000000310007986 */ /* 0x0001e2000c101124 */
[----:B------:R-:W-:Y:S05]  /*2d00*/  BRA `(.L_x_4972) ;  /* 0x0000000800087947 */ /* 0x000fea0003800000 */
.L_x_4983:
        /* <DEDUP_REMOVED lines=13> */
.L_x_4987:
[----:B0-----:R-:W-:Y:S01]  /*2de0*/  IMAD.MOV.U32 R0, RZ, RZ, 0x7f ;  /* 0x0000007fff007424 */ /* 0x001fe200078e00ff */
[----:B------:R-:W-:-:S04]  /*2df0*/  ISETP.GT.U32.AND P0, PT, R2, 0x7f800000, PT ;  /* 0x7f8000000200780c */ /* 0x000fc80003f04070 */
[----:B------:R-:W-:-:S09]  /*2e00*/  SEL R0, R0, 0x7c, P0 ;  /* 0x0000007c00007807 */ /* 0x000fd20000000000 */
.L_x_4988:
[----:B------:R-:W-:Y:S05]  /*2e10*/  BSYNC B0 ;  /* 0x0000000000007941 */ /* 0x000fea0003800000 */
.L_x_4986:
[----:B------:R-:W-:-:S04]  /*2e20*/  LOP3.LUT R2, R5, 0x80000000, RZ, 0xc0, !PT ;  /* 0x8000000005027812 */ /* 0x000fc800078ec0ff */
[----:B------:R-:W-:-:S04]  /*2e30*/  SHF.R.U32.HI R3, RZ, 0x18, R2 ;  /* 0x00000018ff037819 */ /* 0x000fc80000011602 */
[----:B------:R-:W-:-:S05]  /*2e40*/  LOP3.LUT R3, R0, R3, RZ, 0xfc, !PT ;  /* 0x0000000300037212 */ /* 0x000fca00078efcff */
[----:B------:R0:W-:Y:S01]  /*2e50*/  STG.E.U8 desc[UR36][R16.64], R3 ;  /* 0x0000000310007986 */ /* 0x0001e2000c101124 */
[----:B------:R-:W-:Y:S05]  /*2e60*/  BRA `(.L_x_4972) ;  /* 0x0000000400b07947 */ /* 0x000fea0003800000 */
.L_x_4982:
[----:B-1----:R1:W-:Y:S01]  /*2e70*/  STG.E.U16 desc[UR36][R16.64], R5 ;  /* 0x0000000510007986 */ /* 0x0023e2000c101524 */
[----:B------:R-:W-:Y:S05]  /*2e80*/  BRA `(.L_x_4972) ;  /* 0x0000000400a87947 */ /* 0x000fea0003800000 */
.L_x_4979:
        /* <DEDUP_REMOVED lines=10> */
[----:B-1----:R1:W-:Y:S01]  /*2f30*/  STG.E.U16 desc[UR36][R16.64], R3 ;  /* 0x0000000310007986 */ /* 0x0023e2000c101524 */
[----:B------:R-:W-:Y:S05]  /*2f40*/  BRA `(.L_x_4972) ;  /* 0x0000000400787947 */ /* 0x000fea0003800000 */
.L_x_4991:
        /* <DEDUP_REMOVED lines=17> */
.L_x_4994:
[----:B------:R-:W-:-:S04]  /*3060*/  LOP3.LUT R2, R5, 0x80000000, RZ, 0xc0, !PT ;  /* 0x8000000005027812 */ /* 0x000fc800078ec0ff */
[----:B------:R-:W-:-:S04]  /*3070*/  SHF.R.U32.HI R3, RZ, 0x18, R2 ;  /* 0x00000018ff037819 */ /* 0x000fc80000011602 */
[----:B------:R-:W-:-:S04]  /*3080*/  LOP3.LUT R0, R0, R3, RZ, 0xfc, !PT ;  /* 0x0000000300007212 */ /* 0x000fc800078efcff */
[----:B------:R-:W-:-:S07]  /*3090*/  PRMT R8, R0, 0x7610, R8 ;  /* 0x0000761000087816 */ /* 0x000fce0000000008 */
.L_x_4993:
[----:B------:R-:W-:Y:S05]  /*30a0*/  BSYNC B0 ;  /* 0x0000000000007941 */ /* 0x000fea0003800000 */
.L_x_4992:
[----:B------:R1:W-:Y:S01]  /*30b0*/  STG.E.U8 desc[UR36][R16.64], R8 ;  /* 0x0000000810007986 */ /* 0x0003e2000c101124 */
[----:B------:R-:W-:Y:S05]  /*30c0*/  BRA `(.L_x_4972) ;  /* 0x0000000400187947 */ /* 0x000fea0003800000 */
.L_x_4990:
[----:B-1----:R-:W-:Y:S01]  /*30d0*/  IMAD.U32 R5, R5, 0x10000, RZ ;  /* 0x0001000005057824 */ /* 0x002fe200078e00ff */
[----:B------:R-:W-:Y:S01]  /*30e0*/  BSSY B0, `(.L_x_4995) ;  /* 0x0000014000007945 */ /* 0x000fe20003800000 */
[----:B------:R-:W-:-:S03]  /*30f0*/  HFMA2.MMA R8, -RZ, RZ, 0, 7.62939453125e-06 ;  /* 0x00000080ff087435 */ /* 0x000fc600000001ff */
        /* <DEDUP_REMOVED lines=14> */
.L_x_4997:
[----:B------:R-:W-:-:S04]  /*31e0*/  LOP3.LUT R2, R5, 0x80000000, RZ, 0xc0, !PT ;  /* 0x8000000005027812 */ /* 0x000fc800078ec0ff */
[----:B------:R-:W-:-:S04]  /*31f0*/  SHF.R.U32.HI R3, RZ, 0x18, R2 ;  /* 0x00000018ff037819 */ /* 0x000fc80000011602 */
[----:B------:R-:W-:-:S04]  /*3200*/  LOP3.LUT R0, R0, R3, RZ, 0xfc, !PT ;  /* 0x0000000300007212 */ /* 0x000fc800078efcff */
[----:B------:R-:W-:-:S07]  /*3210*/  PRMT R8, R0, 0x7610, R8 ;  /* 0x0000761000087816 */ /* 0x000fce0000000008 */
.L_x_4996:
[----:B------:R-:W-:Y:S05]  /*3220*/  BSYNC B0 ;  /* 0x0000000000007941 */ /* 0x000fea0003800000 */
.L_x_4995:
[----:B------:R4:W-:Y:S01]  /*3230*/  STG.E.U8 desc[UR36][R16.64], R8 ;  /* 0x0000000810007986 */ /* 0x0009e2000c101124 */
[----:B------:R-:W-:Y:S05]  /*3240*/  BRA `(.L_x_4972) ;  /* 0x0000000000b87947 */ /* 0x000fea0003800000 */
.L_x_4989:
        /* <DEDUP_REMOVED lines=22> */
.L_x_4971:
[----:B------:R-:W-:Y:S01]  /*33b0*/  MOV R2, 0x0 ;  /* 0x0000000000027802 */ /* 0x000fe20000000f00 */
[----:B------:R-:W-:Y:S01]  /*33c0*/  ULDC.64 UR4, c[0x4][0x128] ;  /* 0x01004a0000047ab9 */ /* 0x000fe20000000a00 */
[----:B------:R-:W-:Y:S01]  /*33d0*/  ULDC.64 UR6, c[0x4][0x130] ;  /* 0x01004c0000067ab9 */ /* 0x000fe20000000a00 */
[----:B------:R-:W-:Y:S02]  /*33e0*/  IMAD.U32 R4, RZ, RZ, UR4 ;  /* 0x00000004ff047e24 */ /* 0x000fe4000f8e00ff */
[----:B-1----:R-:W-:Y:S01]  /*33f0*/  IMAD.U32 R5, RZ, RZ, UR5 ;  /* 0x00000005ff057e24 */ /* 0x002fe2000f8e00ff */
[----:B------:R-:W1:Y:S01]  /*3400*/  LDC.64 R2, c[0x4][R2] ;  /* 0x0100000002027b82 */ /* 0x000e620000000a00 */
        /* <DEDUP_REMOVED lines=10> */
.L_x_5000:
[----:B------:R-:W-:Y:S05]  /*34b0*/  BRA `(.L_x_4972) ;  /* 0x00000000001c7947 */ /* 0x000fea0003800000 */
.L_x_4999:
[----:B-1----:R-:W-:-:S06]  /*34c0*/  IMAD.U32 R2, R5, 0x10000, RZ ;  /* 0x0001000005027824 */ /* 0x002fcc00078e00ff */
[----:B------:R-:W1:Y:S02]  /*34d0*/  F2I.U64.TRUNC R2, R2 ;  /* 0x0000000200027311 */ /* 0x000e64000020d800 */
[----:B-1----:R3:W-:Y:S01]  /*34e0*/  STG.E.64 desc[UR36][R16.64], R2 ;  /* 0x0000000210007986 */ /* 0x0027e2000c101b24 */
[----:B------:R-:W-:Y:S05]  /*34f0*/  BRA `(.L_x_4972) ;  /* 0x00000000000c7947 */ /* 0x000fea0003800000 */
.L_x_4998:
[----:B-1----:R-:W-:-:S06]  /*3500*/  IMAD.U32 R5, R5, 0x10000, RZ ;  /* 0x0001000005057824 */ /* 0x002fcc00078e00ff */
[----:B------:R-:W1:Y:S02]  /*3510*/  F2I.FTZ.U32.TRUNC.NTZ R5, R5 ;  /* 0x0000000500057305 */ /* 0x000e64000021f000 */
[----:B-1----:R1:W-:Y:S02]  /*3520*/  STG.E desc[UR36][R16.64], R5 ;  /* 0x0000000510007986 */ /* 0x0023e4000c101924 */
.L_x_4972:
[----:B------:R-:W-:-:S04]  /*3530*/  IMAD R18, R23, 0x200, R18 ;  /* 0x0000020017127824 */ /* 0x000fc800078e0212 */
[----:B------:R-:W-:-:S07]  /*3540*/  VIADD R19, R18, 0x80 ;  /* 0x0000008012137836 */ /* 0x000fce0000000000 */
.L_x_4930:
[----:B------:R-:W-:Y:S05]  /*3550*/  BSYNC B6 ;  /* 0x0000000000067941 */ /* 0x000fea0003800000 */
.L_x_4929:
[----:B------:R-:W-:Y:S01]  /*3560*/  ULDC UR4, c[0x0][0x210] ;  /* 0x0000840000047ab9 */ /* 0x000fe20000000800 */
[----:B------:R-:W-:Y:S01]  /*3570*/  BSSY B6, `(.L_x_5001) ;  /* 0x000034b000067945 */ /* 0x000fe20003800000 */
[----:B------:R-:W-:-:S13]  /*3580*/  ISETP.GE.AND P0, PT, R19, UR4, PT ;  /* 0x0000000413007c0c */ /* 0x000fda000bf06270 */
[----:B------:R-:W-:Y:S05]  /*3590*/  @P0 BRA `(.L_x_5002) ;  /* 0x0000003400200947 */ /* 0x000fea0003800000 */
[----:B-1----:R-:W1:Y:S01]  /*35a0*/  LDC R6, c[0x0][0x218] ;  /* 0x00008600ff067b82 */ /* 0x002e620000000800 */
[----:B0-----:R-:W-:Y:S02]  /*35b0*/  IMAD.MOV.U32 R0, RZ, RZ, RZ ;  /* 0x000000ffff007224 */ /* 0x001fe400078e00ff */
[----:B--234-:R-:W-:Y:S01]  /*35c0*/  IMAD.MOV.U32 R16, RZ, RZ, RZ ;  /* 0x000000ffff107224 */ /* 0x01cfe200078e00ff */
[----:B-1----:R-:W-:-:S13]  /*35d0*/  ISETP.NE.AND P0, PT, R6, RZ, PT ;  /* 0x000000ff0600720c */ /* 0x002fda0003f05270 */
[----:B------:R-:W-:Y:S05]  /*35e0*/  @!P0 BRA `(.L_x_5003) ;  /* 0x0000001000a88947 */ /* 0x000fea0003800000 */
        /* <DEDUP_REMOVED lines=101> */
[----:B------:R-:W-:-:S04]  /*3c40*/  SHF.R.U32.HI R3, RZ, UR5, R2 ;  /* 0x00000005ff037c19 */ /* 0x000fc80008011602 */
[----:B------:R-:W-:-:S05]  /*3c50*/  IADD3 R4, -R3, RZ, RZ ;  /* 0x000000ff03047210 */ /* 0x000fca0007ffe1ff */
        /* <DEDUP_REMOVED lines=195> */
.L_x_5003:
        /* <DEDUP_REMOVED lines=22> */
.L_x_5007:
[----:B------:R-:W2:Y:S02]  /*49f0*/  LDG.E.U8 R2, desc[UR36][R2.64] ;  /* 0x0000002402027981 */ /* 0x000ea4000c1e1100 */
[----:B--2---:R-:W-:-:S04]  /*4a00*/  I2FP.F32.U32 R0, R2 ;  /* 0x0000000200007245 */ /* 0x004fc80000201000 */
[----:B------:R-:W-:Y:S01]  /*4a10*/  F2FP.BF16.F32.PACK_AB R0, RZ, R0 ;  /* 0x00000000ff00723e */ /* 0x000fe200000010ff */
[----:B------:R-:W-:Y:S06]  /*4a20*/  BRA `(.L_x_5009) ;  /* 0x0000000c00907947 */ /* 0x000fec0003800000 */
.L_x_5006:
        /* <DEDUP_REMOVED lines=10> */
.L_x_5011:
[----:B------:R-:W2:Y:S02]  /*4ad0*/  LDG.E R2, desc[UR36][R2.64] ;  /* 0x0000002402027981 */ /* 0x000ea4000c1e1900 */
[----:B--2---:R-:W-:-:S04]  /*4ae0*/  I2FP.F32.S32 R0, R2 ;  /* 0x0000000200007245 */ /* 0x004fc80000201400 */
[----:B------:R-:W-:Y:S01]  /*4af0*/  F2FP.BF16.F32.PACK_AB R0, RZ, R0 ;  /* 0x00000000ff00723e */ /* 0x000fe200000010ff */
[----:B------:R-:W-:Y:S06]  /*4b00*/  BRA `(.L_x_5009) ;  /* 0x0000000c00587947 */ /* 0x000fec0003800000 */
.L_x_5010:
[----:B------:R-:W2:Y:S02]  /*4b10*/  LDG.E.U16 R2, desc[UR36][R2.64] ;  /* 0x0000002402027981 */ /* 0x000ea4000c1e1500 */
[----:B--2---:R-:W0:Y:S02]  /*4b20*/  I2F.S16 R0, R2 ;  /* 0x0000000200007306 */ /* 0x004e240000101400 */
[----:B0-----:R-:W-:Y:S01]  /*4b30*/  F2FP.BF16.F32.PACK_AB R0, RZ, R0 ;  /* 0x00000000ff00723e */ /* 0x001fe200000010ff */
[----:B------:R-:W-:Y:S06]  /*4b40*/  BRA `(.L_x_5009) ;  /* 0x0000000c00487947 */ /* 0x000fec0003800000 */
.L_x_5005:
        /* <DEDUP_REMOVED lines=9> */
.L_x_5013:
[----:B------:R-:W2:Y:S02]  /*4be0*/  LDG.E.U16 R0, desc[UR36][R2.64] ;  /* 0x0000002402007981 */ /* 0x000ea4000c1e1500 */
[----:B--2---:R-:W-:-:S05]  /*4bf0*/  HADD2.F32 R0, -RZ, R0.H0_H0 ;  /* 0x20000000ff007230 */ /* 0x004fca0000004100 */
[----:B------:R-:W-:Y:S01]  /*4c00*/  F2FP.BF16.F32.PACK_AB R0, RZ, R0 ;  /* 0x00000000ff00723e */ /* 0x000fe200000010ff */
[----:B------:R-:W-:Y:S06]  /*4c10*/  BRA `(.L_x_5009) ;  /* 0x0000000c00147947 */ /* 0x000fec0003800000 */
.L_x_5012:
        /* <DEDUP_REMOVED lines=9> */
.L_x_5015:
[----:B------:R-:W2:Y:S02]  /*4cb0*/  LDG.E.U16 R2, desc[UR36][R2.64] ;  /* 0x0000002402027981 */ /* 0x000ea4000c1e1500 */
[----:B--2---:R-:W-:-:S05]  /*4cc0*/  HADD2.F32 R0, -RZ, R2.H0_H0 ;  /* 0x20000002ff007230 */ /* 0x004fca0000004100 */
[----:B------:R-:W-:Y:S01]  /*4cd0*/  F2FP.BF16.F32.PACK_AB R0, RZ, R0 ;  /* 0x00000000ff00723e */ /* 0x000fe200000010ff */
[----:B------:R-:W-:Y:S06]  /*4ce0*/  BRA `(.L_x_5009) ;  /* 0x0000000800e07947 */ /* 0x000fec0003800000 */
.L_x_5014:
        /* <DEDUP_REMOVED lines=8> */
.L_x_5004:
        /* <DEDUP_REMOVED lines=13> */
.L_x_5018:
        /* <DEDUP_REMOVED lines=8> */
.L_x_5017:
        /* <DEDUP_REMOVED lines=28> */
.L_x_5020:
        /* <DEDUP_REMOVED lines=15> */
.L_x_5019:
[----:B------:R0:W5:Y:S01]  /*5170*/  LDG.E.U16 R0, desc[UR36][R2.64] ;  /* 0x0000002402007981 */ /* 0x000162000c1e1500 */
[----:B------:R-:W-:Y:S05]  /*5180*/  BRA `(.L_x_5009) ;  /* 0x0000000400b87947 */ /* 0x000fea0003800000 */
.L_x_5016:
        /* <DEDUP_REMOVED lines=12> */
.L_x_5023:
        /* <DEDUP_REMOVED lines=21> */
.L_x_5027:
[----:B------:R-:W-:Y:S05]  /*53a0*/  BSYNC B1 ;  /* 0x0000000000017941 */ /* 0x000fea0003800000 */
.L_x_5026:
[----:B------:R-:W-:Y:S01]  /*53b0*/  LEA R3, R0, 0x3b800000, 0x17 ;  /* 0x3b80000000037811 */ /* 0x000fe200078eb8ff */
[----:B------:R-:W-:-:S05]  /*53c0*/  IMAD.SHL.U32 R0, R2, 0x100000, RZ ;  /* 0x0010000002007824 */ /* 0x000fca00078e00ff */
[----:B------:R-:W-:-:S07]  /*53d0*/  LOP3.LUT R0, R3, R0, R4, 0xfe, !PT ;  /* 0x0000000003007212 */ /* 0x000fce00078efe04 */
.L_x_5025:
[----:B------:R-:W-:Y:S05]  /*53e0*/  BSYNC B0 ;  /* 0x0000000000007941 */ /* 0x000fea0003800000 */
.L_x_5024:
[----:B------:R-:W-:Y:S01]  /*53f0*/  F2FP.BF16.F32.PACK_AB R0, RZ, R0 ;  /* 0x00000000ff00723e */ /* 0x000fe200000010ff */
[----:B------:R-:W-:Y:S06]  /*5400*/  BRA `(.L_x_5009) ;  /* 0x0000000400187947 */ /* 0x000fec0003800000 */
.L_x_5022:
        /* <DEDUP_REMOVED lines=21> */
.L_x_5031:
[----:B------:R-:W-:Y:S05]  /*5560*/  BSYNC B1 ;  /* 0x0000000000017941 */ /* 0x000fea0003800000 */
.L_x_5030:
[----:B------:R-:W-:Y:S01]  /*5570*/  LEA R3, R0, 0x37800000, 0x17 ;  /* 0x3780000000037811 */ /* 0x000fe200078eb8ff */
[----:B------:R-:W-:-:S05]  /*5580*/  IMAD.SHL.U32 R0, R2, 0x200000, RZ ;  /* 0x0020000002007824 */ /* 0x000fca00078e00ff */
[----:B------:R-:W-:-:S07]  /*5590*/  LOP3.LUT R0, R3, R0, R4, 0xfe, !PT ;  /* 0x0000000003007212 */ /* 0x000fce00078efe04 */
.L_x_5029:
[----:B------:R-:W-:Y:S05]  /*55a0*/  BSYNC B0 ;  /* 0x0000000000007941 */ /* 0x000fea0003800000 */
.L_x_5028:
[----:B------:R-:W-:Y:S01]  /*55b0*/  F2FP.BF16.F32.PACK_AB R0, RZ, R0 ;  /* 0x00000000ff00723e */ /* 0x000fe200000010ff */
[----:B------:R-:W-:Y:S06]  /*55c0*/  BRA `(.L_x_5009) ;  /* 0x0000000000a87947 */ /* 0x000fec0003800000 */
.L_x_5021:
        /* <DEDUP_REMOVED lines=14> */
.L_x_5035:
[----:B------:R-:W-:Y:S05]  /*56b0*/  BSYNC B0 ;  /* 0x0000000000007941 */ /* 0x000fea0003800000 */
.L_x_5034:
[----:B------:R-:W-:Y:S01]  /*56c0*/  F2FP.BF16.F32.PACK_AB R0, RZ, R0 ;  /* 0x00000000ff00723e */ /* 0x000fe200000010ff */
[----:B------:R-:W-:Y:S06]  /*56d0*/  BRA `(.L_x_5009) ;  /* 0x0000000000647947 */ /* 0x000fec0003800000 */
.L_x_5008:
        /* <DEDUP_REMOVED lines=16> */
.L_x_5036:
[----:B------:R-:W-:Y:S01]  /*57e0*/  PRMT R0, RZ, 0x7610, R0 ;  /* 0x00007610ff007816 */ /* 0x000fe20000000000 */
[----:B------:R-:W-:Y:S06]  /*57f0*/  BRA `(.L_x_5009) ;  /* 0x00000000001c7947 */ /* 0x000fec0003800000 */
.L_x_5033:
[----:B------:R-:W2:Y:S02]  /*5800*/  LDG.E.64 R2, desc[UR36][R2.64] ;  /* 0x0000002402027981 */ /* 0x000ea4000c1e1b00 */
[----:B--2---:R-:W0:Y:S02]  /*5810*/  I2F.U64 R0, R2 ;  /* 0x0000000200007312 */ /* 0x004e240000301000 */
[----:B0-----:R-:W-:Y:S01]  /*5820*/  F2FP.BF16.F32.PACK_AB R0, RZ, R0 ;  /* 0x00000000ff00723e */ /* 0x001fe200000010ff */
[----:B------:R-:W-:Y:S06]  /*5830*/  BRA `(.L_x_5009) ;  /* 0x00000000000c7947 */ /* 0x000fec0003800000 */
.L_x_5032:
[----:B------:R-:W2:Y:S02]  /*5840*/  LDG.E R2, desc[UR36][R2.64] ;  /* 0x0000002402027981 */ /* 0x000ea4000c1e1900 */
[----:B--2---:R-:W-:-:S04]  /*5850*/  I2FP.F32.U32 R0, R2 ;  /* 0x0000000200007245 */ /* 0x004fc80000201000 */
[----:B------:R-:W-:-:S07]  /*5860*/  F2FP.BF16.F32.PACK_AB R0, RZ, R0 ;  /* 0x00000000ff00723e */ /* 0x000fce00000010ff */
.L_x_5009:
        /* <DEDUP_REMOVED lines=34> */
.L_x_5038:
[----:B------:R-:W-:Y:S05]  /*5a90*/  BSYNC B0 ;  /* 0x0000000000007941 */ /* 0x000fea0003800000 */
.L_x_5037:
        /* <DEDUP_REMOVED lines=18> */
.L_x_5042:
[----:B-1----:R-:W-:-:S06]  /*5bc0*/  IMAD.U32 R3, R5, 0x10000, RZ ;  /* 0x0001000005037824 */ /* 0x002fcc00078e00ff */
[----:B------:R-:W1:Y:S02]  /*5bd0*/  F2I.S64.TRUNC R2, R3 ;  /* 0x0000000300027311 */ /* 0x000e64000020d900 */
[----:B-1----:R1:W-:Y:S01]  /*5be0*/  STG.E.U8 desc[UR36][R16.64], R2 ;  /* 0x0000000210007986 */ /* 0x0023e2000c101124 */
[----:B------:R-:W-:Y:S05]  /*5bf0*/  BRA `(.L_x_5044) ;  /* 0x0000000c00847947 */ /* 0x000fea0003800000 */
.L_x_5041:
        /* <DEDUP_REMOVED lines=10> */
.L_x_5046:
[----:B-1----:R-:W-:-:S06]  /*5ca0*/  IMAD.U32 R5, R5, 0x10000, RZ ;  /* 0x0001000005057824 */ /* 0x002fcc00078e00ff */
[----:B------:R-:W1:Y:S02]  /*5cb0*/  F2I.FTZ.TRUNC.NTZ R5, R5 ;  /* 0x0000000500057305 */ /* 0x000e64000021f100 */
[----:B-1----:R3:W-:Y:S01]  /*5cc0*/  STG.E desc[UR36][R16.64], R5 ;  /* 0x0000000510007986 */ /* 0x0027e2000c101924 */
[----:B------:R-:W-:Y:S05]  /*5cd0*/  BRA `(.L_x_5044) ;  /* 0x0000000c004c7947 */ /* 0x000fea0003800000 */
.L_x_5045:
[----:B-1----:R-:W-:-:S06]  /*5ce0*/  SHF.L.U32 R5, R5, 0x10, RZ ;  /* 0x0000001005057819 */ /* 0x002fcc00000006ff */
[----:B------:R-:W1:Y:S02]  /*5cf0*/  F2I.FTZ.TRUNC.NTZ R5, R5 ;  /* 0x0000000500057305 */ /* 0x000e64000021f100 */
[----:B-1----:R1:W-:Y:S01]  /*5d00*/  STG.E.U16 desc[UR36][R16.64], R5 ;  /* 0x0000000510007986 */ /* 0x0023e2000c101524 */
[----:B------:R-:W-:Y:S05]  /*5d10*/  BRA `(.L_x_5044) ;  /* 0x0000000c003c7947 */ /* 0x000fea0003800000 */
.L_x_5040:
        /* <DEDUP_REMOVED lines=9> */
.L_x_5048:
[----:B01----:R-:W-:-:S05]  /*5db0*/  IMAD.U32 R0, R5, 0x10000, RZ ;  /* 0x0001000005007824 */ /* 0x003fca00078e00ff */
[----:B------:R-:W-:-:S05]  /*5dc0*/  F2FP.F16.F32.PACK_AB R0, RZ, R0 ;  /* 0x00000000ff00723e */ /* 0x000fca00000000ff */
[----:B------:R0:W-:Y:S01]  /*5dd0*/  STG.E.U16 desc[UR36][R16.64], R0 ;  /* 0x0000000010007986 */ /* 0x0001e2000c101524 */
[----:B------:R-:W-:Y:S05]  /*5de0*/  BRA `(.L_x_5044) ;  /* 0x0000000c00087947 */ /* 0x000fea0003800000 */
.L_x_5047:
        /* <DEDUP_REMOVED lines=10> */
.L_x_5050:
[----:B-1----:R-:W-:-:S05]  /*5e90*/  IMAD.U32 R5, R5, 0x10000, RZ ;  /* 0x0001000005057824 */ /* 0x002fca00078e00ff */
[----:B------:R-:W-:-:S04]  /*5ea0*/  F2FP.F16.F32.PACK_AB R3, RZ, R5 ;  /* 0x00000005ff03723e */ /* 0x000fc800000000ff */
[----:B------:R-:W-:-:S05]  /*5eb0*/  PRMT R3, R3, 0x5410, RZ ;  /* 0x0000541003037816 */ /* 0x000fca00000000ff */
[----:B------:R1:W-:Y:S01]  /*5ec0*/  STG.E desc[UR36][R16.64], R3 ;  /* 0x0000000310007986 */ /* 0x0003e2000c101924 */
[----:B------:R-:W-:Y:S05]  /*5ed0*/  BRA `(.L_x_5044) ;  /* 0x0000000800cc7947 */ /* 0x000fea0003800000 */
.L_x_5049:
[----:B-1----:R-:W-:-:S04]  /*5ee0*/  IMAD.U32 R2, R5, 0x10000, RZ ;  /* 0x0001000005027824 */ /* 0x002fc800078e00ff */
[----:B------:R-:W-:-:S06]  /*5ef0*/  FMUL.FTZ R2, R2, 1 ;  /* 0x3f80000002027820 */ /* 0x000fcc0000410000 */
[----:B------:R-:W1:Y:S02]  /*5f00*/  F2F.F64.F32 R2, R2 ;  /* 0x0000000200027310 */ /* 0x000e640000201800 */
[----:B-1----:R1:W-:Y:S01]  /*5f10*/  STG.E.64 desc[UR36][R16.64], R2 ;  /* 0x0000000210007986 */ /* 0x0023e2000c101b24 */
[----:B------:R-:W-:Y:S05]  /*5f20*/  BRA `(.L_x_5044) ;  /* 0x0000000800b87947 */ /* 0x000fea0003800000 */
.L_x_5039:
        /* <DEDUP_REMOVED lines=13> */
.L_x_5053:
[----:B-1----:R-:W-:Y:S01]  /*6000*/  IMAD.U32 R5, R5, 0x10000, RZ ;  /* 0x0001000005057824 */ /* 0x002fe200078e00ff */
[----:B------:R-:W-:-:S03]  /*6010*/  CS2R R6, SRZ ;  /* 0x0000000000067805 */ /* 0x000fc6000001ff00 */
[----:B------:R-:W-:-:S06]  /*6020*/  FMUL.FTZ R5, R5, 1 ;  /* 0x3f80000005057820 */ /* 0x000fcc0000410000 */
[----:B------:R-:W1:Y:S02]  /*6030*/  F2F.F64.F32 R4, R5 ;  /* 0x0000000500047310 */ /* 0x000e640000201800 */
[----:B-1----:R1:W-:Y:S01]  /*6040*/  STG.E.128 desc[UR36][R16.64], R4 ;  /* 0x0000000410007986 */ /* 0x0023e2000c101d24 */
[----:B------:R-:W-:Y:S05]  /*6050*/  BRA `(.L_x_5044) ;  /* 0x00000008006c7947 */ /* 0x000fea0003800000 */
.L_x_5052:
        /* <DEDUP_REMOVED lines=21> */
.L_x_5057:
[----:B------:R-:W-:Y:S05]  /*61b0*/  BSYNC B0 ;  /* 0x0000000000007941 */ /* 0x000fea0003800000 */
.L_x_5056:
[----:B------:R-:W-:-:S05]  /*61c0*/  LOP3.LUT R3, R0, R3, RZ, 0xfc, !PT ;  /* 0x0000000300037212 */ /* 0x000fca00078efcff */
[----:B------:R0:W-:Y:S01]  /*61d0*/  STG.E.U8 desc[UR36][R16.64], R3 ;  /* 0x0000000310007986 */ /* 0x0001e2000c101124 */
[----:B------:R-:W-:Y:S05]  /*61e0*/  BRA `(.L_x_5044) ;  /* 0x0000000800087947 */ /* 0x000fea0003800000 */
.L_x_5055:
        /* <DEDUP_REMOVED lines=13> */
.L_x_5059:
[----:B0-----:R-:W-:Y:S01]  /*62c0*/  IMAD.MOV.U32 R0, RZ, RZ, 0x7f ;  /* 0x0000007fff007424 */ /* 0x001fe200078e00ff */
[----:B------:R-:W-:-:S04]  /*62d0*/  ISETP.GT.U32.AND P0, PT, R2, 0x7f800000, PT ;  /* 0x7f8000000200780c */ /* 0x000fc80003f04070 */
[----:B------:R-:W-:-:S09]  /*62e0*/  SEL R0, R0, 0x7c, P0 ;  /* 0x0000007c00007807 */ /* 0x000fd20000000000 */
.L_x_5060:
[----:B------:R-:W-:Y:S05]  /*62f0*/  BSYNC B0 ;  /* 0x0000000000007941 */ /* 0x000fea0003800000 */
.L_x_5058:
[----:B------:R-:W-:-:S04]  /*6300*/  LOP3.LUT R2, R5, 0x80000000, RZ, 0xc0, !PT ;  /* 0x8000000005027812 */ /* 0x000fc800078ec0ff */
[----:B------:R-:W-:-:S04]  /*6310*/  SHF.R.U32.HI R3, RZ, 0x18, R2 ;  /* 0x00000018ff037819 */ /* 0x000fc80000011602 */
[----:B------:R-:W-:-:S05]  /*6320*/  LOP3.LUT R3, R0, R3, RZ, 0xfc, !PT ;  /* 0x0000000300037212 */ /* 0x000fca00078efcff */
[----:B------:R0:W-:Y:S01]  /*6330*/  STG.E.U8 desc[UR36][R16.64], R3 ;  /* 0x0000000310007986 */ /* 0x0001e2000c101124 */
[----:B------:R-:W-:Y:S05]  /*6340*/  BRA `(.L_x_5044) ;  /* 0x0000000400b07947 */ /* 0x000fea0003800000 */
.L_x_5054:
[----:B-1----:R1:W-:Y:S01]  /*6350*/  STG.E.U16 desc[UR36][R16.64], R5 ;  /* 0x0000000510007986 */ /* 0x0023e2000c101524 */
[----:B------:R-:W-:Y:S05]  /*6360*/  BRA `(.L_x_5044) ;  /* 0x0000000400a87947 */ /* 0x000fea0003800000 */
.L_x_5051:
        /* <DEDUP_REMOVED lines=12> */
.L_x_5063:
        /* <DEDUP_REMOVED lines=17> */
.L_x_5066:
[----:B------:R-:W-:-:S04]  /*6540*/  LOP3.LUT R2, R5, 0x80000000, RZ, 0xc0, !PT ;  /* 0x8000000005027812 */ /* 0x000fc800078ec0ff */
[----:B------:R-:W-:-:S04]  /*6550*/  SHF.R.U32.HI R3, RZ, 0x18, R2 ;  /* 0x00000018ff037819 */ /* 0x000fc80000011602 */
[----:B------:R-:W-:-:S04]  /*6560*/  LOP3.LUT R0, R0, R3, RZ, 0xfc, !PT ;  /* 0x0000000300007212 */ /* 0x000fc800078efcff */
[----:B------:R-:W-:-:S07]  /*6570*/  PRMT R8, R0, 0x7610, R8 ;  /* 0x0000761000087816 */ /* 0x000fce0000000008 */
.L_x_5065:
[----:B------:R-:W-:Y:S05]  /*6580*/  BSYNC B0 ;  /* 0x0000000000007941 */ /* 0x000fea0003800000 */
.L_x_5064:
[----:B------:R1:W-:Y:S01]  /*6590*/  STG.E.U8 desc[UR36][R16.64], R8 ;  /* 0x0000000810007986 */ /* 0x0003e2000c101124 */
[----:B------:R-:W-:Y:S05]  /*65a0*/  BRA `(.L_x_5044) ;  /* 0x0000000400187947 */ /* 0x000fea0003800000 */
.L_x_5062:
        /* <DEDUP_REMOVED lines=17> */
.L_x_5069:
[----:B------:R-:W-:-:S04]  /*66c0*/  LOP3.LUT R2, R5, 0x80000000, RZ, 0xc0, !PT ;  /* 0x8000000005027812 */ /* 0x000fc800078ec0ff */
[----:B------:R-:W-:-:S04]  /*66d0*/  SHF.R.U32.HI R3, RZ, 0x18, R2 ;  /* 0x00000018ff037819 */ /* 0x000fc80000011602 */
[----:B------:R-:W-:-:S04]  /*66e0*/  LOP3.LUT R0, R0, R3, RZ, 0xfc, !PT ;  /* 0x0000000300007212 */ /* 0x000fc800078efcff */
[----:B------:R-:W-:-:S07]  /*66f0*/  PRMT R8, R0, 0x7610, R8 ;  /* 0x0000761000087816 */ /* 0x000fce0000000008 */
.L_x_5068:
[----:B------:R-:W-:Y:S05]  /*6700*/  BSYNC B0 ;  /* 0x0000000000007941 */ /* 0x000fea0003800000 */
.L_x_5067:
[----:B------:R1:W-:Y:S01]  /*6710*/  STG.E.U8 desc[UR36][R16.64], R8 ;  /* 0x0000000810007986 */ /* 0x0003e2000c101124 */
[----:B------:R-:W-:Y:S05]  /*6720*/  BRA `(.L_x_5044) ;  /* 0x0000000000b87947 */ /* 0x000fea0003800000 */
.L_x_5061:
        /* <DEDUP_REMOVED lines=22> */
.L_x_5043:
        /* <DEDUP_REMOVED lines=16> */
.L_x_5072:
[----:B------:R-:W-:Y:S05]  /*6990*/  BRA `(.L_x_5044) ;  /* 0x00000000001c7947 */ /* 0x000fea0003800000 */
.L_x_5071:
[----:B-1----:R-:W-:-:S06]  /*69a0*/  IMAD.U32 R2, R5, 0x10000, RZ ;  /* 0x0001000005027824 */ /* 0x002fcc00078e00ff */
[----:B------:R-:W1:Y:S02]  /*69b0*/  F2I.U64.TRUNC R2, R2 ;  /* 0x0000000200027311 */ /* 0x000e64000020d800 */
[----:B-1----:R1:W-:Y:S01]  /*69c0*/  STG.E.64 desc[UR36][R16.64], R2 ;  /* 0x0000000210007986 */ /* 0x0023e2000c101b24 */
[----:B------:R-:W-:Y:S05]  /*69d0*/  BRA `(.L_x_5044) ;  /* 0x00000000000c7947 */ /* 0x000fea0003800000 */
.L_x_5070:
[----:B-1----:R-:W-:-:S06]  /*69e0*/  IMAD.U32 R5, R5, 0x10000, RZ ;  /* 0x0001000005057824 */ /* 0x002fcc00078e00ff */
[----:B------:R-:W1:Y:S02]  /*69f0*/  F2I.FTZ.U32.TRUNC.NTZ R5, R5 ;  /* 0x0000000500057305 */ /* 0x000e64000021f000 */
[----:B-1----:R1:W-:Y:S02]  /*6a00*/  STG.E desc[UR36][R16.64], R5 ;  /* 0x0000000510007986 */ /* 0x0023e4000c101924 */
.L_x_5044:
[----:B------:R-:W-:-:S07]  /*6a10*/  VIADD R19, R19, 0x80 ;  /* 0x0000008013137836 */ /* 0x000fce0000000000 */
.L_x_5002:
[----:B------:R-:W-:Y:S05]  /*6a20*/  BSYNC B6 ;  /* 0x0000000000067941 */ /* 0x000fea0003800000 */
.L_x_5001:
[----:B------:R-:W-:Y:S01]  /*6a30*/  ULDC UR4, c[0x0][0x210] ;  /* 0x0000840000047ab9 */ /* 0x000fe20000000800 */
[----:B------:R-:W-:Y:S01]  /*6a40*/  BSSY B6, `(.L_x_5073) ;  /* 0x000034b000067945 */ /* 0x000fe20003800000 */
[----:B------:R-:W-:-:S13]  /*6a50*/  ISETP.GE.AND P0, PT, R19, UR4, PT ;  /* 0x0000000413007c0c */ /* 0x000fda000bf06270 */
[----:B------:R-:W-:Y:S05]  /*6a60*/  @P0 BRA `(.L_x_5074) ;  /* 0x0000003400200947 */ /* 0x000fea0003800000 */
[----:B-1----:R-:W1:Y:S01]  /*6a70*/  LDC R6, c[0x0][0x218] ;  /* 0x00008600ff067b82 */ /* 0x002e620000000800 */
[----:B0-234-:R-:W-:Y:S01]  /*6a80*/  HFMA2.MMA R16, -RZ, RZ, 0, 0 ;  /* 0x00000000ff107435 */ /* 0x01dfe200000001ff */
[----:B------:R-:W-:Y:S01]  /*6a90*/  IMAD.MOV.U32 R0, RZ, RZ, RZ ;  /* 0x000000ffff007224 */ /* 0x000fe200078e00ff */
        /* <DEDUP_REMOVED lines=300> */
.L_x_5075:
        /* <DEDUP_REMOVED lines=22> */
.L_x_5079:
[----:B------:R-:W2:Y:S02]  /*7ec0*/  LDG.E.U8 R2, desc[UR36][R2.64] ;  /* 0x0000002402027981 */ /* 0x000ea4000c1e1100 */
[----:B--2---:R-:W-:-:S04]  /*7ed0*/  I2FP.F32.U32 R0, R2 ;  /* 0x0000000200007245 */ /* 0x004fc80000201000 */
[----:B------:R-:W-:Y:S01]  /*7ee0*/  F2FP.BF16.F32.PACK_AB R0, RZ, R0 ;  /* 0x00000000ff00723e */ /* 0x000fe200000010ff */
[----:B------:R-:W-:Y:S06]  /*7ef0*/  BRA `(.L_x_5081) ;  /* 0x0000000c00907947 */ /* 0x000fec0003800000 */
.L_x_5078:
        /* <DEDUP_REMOVED lines=10> */
.L_x_5083:
[----:B------:R-:W2:Y:S02]  /*7fa0*/  LDG.E R2, desc[UR36][R2.64] ;  /* 0x0000002402027981 */ /* 0x000ea4000c1e1900 */
[----:B--2---:R-:W-:-:S04]  /*7fb0*/  I2FP.F32.S32 R0, R2 ;  /* 0x0000000200007245 */ /* 0x004fc80000201400 */
[----:B------:R-:W-:Y:S01]  /*7fc0*/  F2FP.BF16.F32.PACK_AB R0, RZ, R0 ;  /* 0x00000000ff00723e */ /* 0x000fe200000010ff */
[----:B------:R-:W-:Y:S06]  /*7fd0*/  BRA `(.L_x_5081) ;  /* 0x0000000c00587947 */ /* 0x000fec0003800000 */
.L_x_5082:
[----:B------:R-:W2:Y:S02]  /*7fe0*/  LDG.E.U16 R2, desc[UR36][R2.64] ;  /* 0x0000002402027981 */ /* 0x000ea4000c1e1500 */
[----:B--2---:R-:W0:Y:S02]  /*7ff0*/  I2F.S16 R0, R2 ;  /* 0x0000000200007306 */ /* 0x004e240000101400 */
[----:B0-----:R-:W-:Y:S01]  /*8000*/  F2FP.BF16.F32.PACK_AB R0, RZ, R0 ;  /* 0x00000000ff00723e */ /* 0x001fe200000010ff */
[----:B------:R-:W-:Y:S06]  /*8010*/  BRA `(.L_x_5081) ;  /* 0x0000000c00487947 */ /* 0x000fec0003800000 */
.L_x_5077:
        /* <DEDUP_REMOVED lines=9> */
.L_x_5085:
[----:B------:R-:W2:Y:S02]  /*80b0*/  LDG.E.U16 R0, desc[UR36][R2.64] ;  /* 0x0000002402007981 */ /* 0x000ea4000c1e1500 */
[----:B--2---:R-:W-:-:S05]  /*80c0*/  HADD2.F32 R0, -RZ, R0.H0_H0 ;  /* 0x20000000ff007230 */ /* 0x004fca0000004100 */
[----:B------:R-:W-:Y:S01]  /*80d0*/  F2FP.BF16.F32.PACK_AB R0, RZ, R0 ;  /* 0x00000000ff00723e */ /* 0x000fe200000010ff */
[----:B------:R-:W-:Y:S06]  /*80e0*/  BRA `(.L_x_5081) ;  /* 0x0000000c00147947 */ /* 0x000fec0003800000 */
.L_x_5084:
        /* <DEDUP_REMOVED lines=9> */
.L_x_5087:
[----:B------:R-:W2:Y:S02]  /*8180*/  LDG.E.U16 R2, desc[UR36][R2.64] ;  /* 0x0000002402027981 */ /* 0x000ea4000c1e1500 */
[----:B--2---:R-:W-:-:S05]  /*8190*/  HADD2.F32 R0, -RZ, R2.H0_H0 ;  /* 0x20000002ff007230 */ /* 0x004fca0000004100 */
[----:B------:R-:W-:Y:S01]  /*81a0*/  F2FP.BF16.F32.PACK_AB R0, RZ, R0 ;  /* 0x00000000ff00723e */ /* 0x000fe200000010ff */
[----:B------:R-:W-:Y:S06]  /*81b0*/  BRA `(.L_x_5081) ;  /* 0x0000000800e07947 */ /* 0x000fec0003800000 */
.L_x_5086:
        /* <DEDUP_REMOVED lines=8> */
.L_x_5076:
        /* <DEDUP_REMOVED lines=13> */
.L_x_5090:
        /* <DEDUP_REMOVED lines=8> */
.L_x_5089:
        /* <DEDUP_REMOVED lines=28> */
.L_x_5092:
        /* <DEDUP_REMOVED lines=15> */
.L_x_5091:
[----:B------:R0:W5:Y:S01]  /*8640*/  LDG.E.U16 R0, desc[UR36][R2.64] ;  /* 0x0000002402007981 */ /* 0x000162000c1e1500 */
[----:B------:R-:W-:Y:S05]  /*8650*/  BRA `(.L_x_5081) ;  /* 0x0000000400b87947 */ /* 0x000fea0003800000 */
.L_x_5088:
        /* <DEDUP_REMOVED lines=12> */
.L_x_5095:
        /* <DEDUP_REMOVED lines=21> */
.L_x_5099:
[----:B------:R-:W-:Y:S05]  /*8870*/  BSYNC B1 ;  /* 0x0000000000017941 */ /* 0x000fea0003800000 */
.L_x_5098:
[----:B------:R-:W-:Y:S01]  /*8880*/  LEA R3, R0, 0x3b800000, 0x17 ;  /* 0x3b80000000037811 */ /* 0x000fe200078eb8ff */
[----:B------:R-:W-:-:S05]  /*8890*/  IMAD.SHL.U32 R0, R2, 0x100000, RZ ;  /* 0x0010000002007824 */ /* 0x000fca00078e00ff */
[----:B------:R-:W-:-:S07]  /*88a0*/  LOP3.LUT R0, R3, R0, R4, 0xfe, !PT ;  /* 0x0000000003007212 */ /* 0x000fce00078efe04 */
.L_x_5097:
[----:B------:R-:W-:Y:S05]  /*88b0*/  BSYNC B0 ;  /* 0x0000000000007941 */ /* 0x000fea0003800000 */
.L_x_5096:
[----:B------:R-:W-:Y:S01]  /*88c0*/  F2FP.BF16.F32.PACK_AB R0, RZ, R0 ;  /* 0x00000000ff00723e */ /* 0x000fe200000010ff */
[----:B------:R-:W-:Y:S06]  /*88d0*/  BRA `(.L_x_5081) ;  /* 0x0000000400187947 */ /* 0x000fec0003800000 */
.L_x_5094:
        /* <DEDUP_REMOVED lines=21> */
.L_x_5103:
[----:B------:R-:W-:Y:S05]  /*8a30*/  BSYNC B1 ;  /* 0x0000000000017941 */ /* 0x000fea0003800000 */
.L_x_5102:
[----:B------:R-:W-:Y:S01]  /*8a40*/  LEA R3, R0, 0x37800000, 0x17 ;  /* 0x3780000000037811 */ /* 0x000fe200078eb8ff */
[----:B------:R-:W-:-:S05]  /*8a50*/  IMAD.SHL.U32 R0, R2, 0x200000, RZ ;  /* 0x0020000002007824 */ /* 0x000fca00078e00ff */
[----:B------:R-:W-:-:S07]  /*8a60*/  LOP3.LUT R0, R3, R0, R4, 0xfe, !PT ;  /* 0x0000000003007212 */ /* 0x000fce00078efe04 */
.L_x_5101:
[----:B------:R-:W-:Y:S05]  /*8a70*/  BSYNC B0 ;  /* 0x0000000000007941 */ /* 0x000fea0003800000 */
.L_x_5100:
[----:B------:R-:W-:Y:S01]  /*8a80*/  F2FP.BF16.F32.PACK_AB R0, RZ, R0 ;  /* 0x00000000ff00723e */ /* 0x000fe200000010ff */
[----:B------:R-:W-:Y:S06]  /*8a90*/  BRA `(.L_x_5081) ;  /* 0x0000000000a87947 */ /* 0x000fec0003800000 */
.L_x_5093:
        /* <DEDUP_REMOVED lines=14> */
.L_x_5107:
[----:B------:R-:W-:Y:S05]  /*8b80*/  BSYNC B0 ;  /* 0x0000000000007941 */ /* 0x000fea0003800000 */
.L_x_5106:
[----:B------:R-:W-:Y:S01]  /*8b90*/  F2FP.BF16.F32.PACK_AB R0, RZ, R0 ;  /* 0x00000000ff00723e */ /* 0x000fe200000010ff */
[----:B------:R-:W-:Y:S06]  /*8ba0*/  BRA `(.L_x_5081) ;  /* 0x0000000000647947 */ /* 0x000fec0003800000 */
.L_x_5080:
[----:B------:R-:W-:Y:S01]  /*8bb0*/  MOV R2, 0x0 ;  /* 0x0000000000027802 */ /* 0x000fe20000000f00 */
[----:B------:R-:W-:Y:S01]  /*8bc0*/  ULDC.64 UR4, c[0x4][0x128] ;  /* 0x01004a0000047ab9 */ /* 0x000fe20000000a00 */
[----:B------:R-:W-:Y:S01]  /*8bd0*/  ULDC.64 UR6, c[0x4][0x38] ;  /* 0x01000e0000067ab9 */ /* 0x000fe20000000a00 */
[----:B------:R-:W-:Y:S01]  /*8be0*/  IMAD.U32 R4, RZ, RZ, UR4 ;  /* 0x00000004ff047e24 */ /* 0x000fe2000f8e00ff */
[----:B------:R-:W-:Y:S01]  /*8bf0*/  MOV R5, UR5 ;  /* 0x0000000500057c02 */ /* 0x000fe20008000f00 */
        /* <DEDUP_REMOVED lines=11> */
.L_x_5108:
[----:B------:R-:W-:Y:S01]  /*8cb0*/  PRMT R0, RZ, 0x7610, R0 ;  /* 0x00007610ff007816 */ /* 0x000fe20000000000 */
[----:B------:R-:W-:Y:S06]  /*8cc0*/  BRA `(.L_x_5081) ;  /* 0x00000000001c7947 */ /* 0x000fec0003800000 */
.L_x_5105:
[----:B------:R-:W2:Y:S02]  /*8cd0*/  LDG.E.64 R2, desc[UR36][R2.64] ;  /* 0x0000002402027981 */ /* 0x000ea4000c1e1b00 */
[----:B--2---:R-:W0:Y:S02]  /*8ce0*/  I2F.U64 R0, R2 ;  /* 0x0000000200007312 */ /* 0x004e240000301000 */
[----:B0-----:R-:W-:Y:S01]  /*8cf0*/  F2FP.BF16.F32.PACK_AB R0, RZ, R0 ;  /* 0x00000000ff00723e */ /* 0x001fe200000010ff */
[----:B------:R-:W-:Y:S06]  /*8d00*/  BRA `(.L_x_5081) ;  /* 0x00000000000c7947 */ /* 0x000fec0003800000 */
.L_x_5104:
[----:B------:R-:W2:Y:S02]  /*8d10*/  LDG.E R2, desc[UR36][R2.64] ;  /* 0x0000002402027981 */ /* 0x000ea4000c1e1900 */
[----:B--2---:R-:W-:-:S04]  /*8d20*/  I2FP.F32.U32 R0, R2 ;  /* 0x0000000200007245 */ /* 0x004fc80000201000 */
[----:B------:R-:W-:-:S07]  /*8d30*/  F2FP.BF16.F32.PACK_AB R0, RZ, R0 ;  /* 0x00000000ff00723e */ /* 0x000fce00000010ff */
.L_x_5081:
        /* <DEDUP_REMOVED lines=34> */
.L_x_5110:
[----:B------:R-:W-:Y:S05]  /*8f60*/  BSYNC B0 ;  /* 0x0000000000007941 */ /* 0x000fea0003800000 */
.L_x_5109:
        /* <DEDUP_REMOVED lines=18> */
.L_x_5114:
[----:B-1----:R-:W-:-:S06]  /*9090*/  IMAD.U32 R3, R5, 0x10000, RZ ;  /* 0x0001000005037824 */ /* 0x002fcc00078e00ff */
[----:B------:R-:W1:Y:S02]  /*90a0*/  F2I.S64.TRUNC R2, R3 ;  /* 0x0000000300027311 */ /* 0x000e64000020d900 */
[----:B-1----:R1:W-:Y:S01]  /*90b0*/  STG.E.U8 desc[UR36][R16.64], R2 ;  /* 0x0000000210007986 */ /* 0x0023e2000c101124 */
[----:B------:R-:W-:Y:S05]  /*90c0*/  BRA `(.L_x_5116) ;  /* 0x0000000c00847947 */ /* 0x000fea0003800000 */
.L_x_5113:
        /* <DEDUP_REMOVED lines=10> */
.L_x_5118:
[----:B-1----:R-:W-:-:S06]  /*9170*/  IMAD.U32 R5, R5, 0x10000, RZ ;  /* 0x0001000005057824 */ /* 0x002fcc00078e00ff */
[----:B------:R-:W1:Y:S02]  /*9180*/  F2I.FTZ.TRUNC.NTZ R5, R5 ;  /* 0x0000000500057305 */ /* 0x000e64000021f100 */
[----:B-1----:R1:W-:Y:S01]  /*9190*/  STG.E desc[UR36][R16.64], R5 ;  /* 0x0000000510007986 */ /* 0x0023e2000c101924 */
[----:B------:R-:W-:Y:S05]  /*91a0*/  BRA `(.L_x_5116) ;  /* 0x0000000c004c7947 */ /* 0x000fea0003800000 */
.L_x_5117:
[----:B-1----:R-:W-:-:S06]  /*91b0*/  IMAD.U32 R5, R5, 0x10000, RZ ;  /* 0x0001000005057824 */ /* 0x002fcc00078e00ff */
[----:B------:R-:W1:Y:S02]  /*91c0*/  F2I.FTZ.TRUNC.NTZ R5, R5 ;  /* 0x0000000500057305 */ /* 0x000e64000021f100 */
[----:B-1----:R1:W-:Y:S01]  /*91d0*/  STG.E.U16 desc[UR36][R16.64], R5 ;  /* 0x0000000510007986 */ /* 0x0023e2000c101524 */
[----:B------:R-:W-:Y:S05]  /*91e0*/  BRA `(.L_x_5116) ;  /* 0x0000000c003c7947 */ /* 0x000fea0003800000 */
.L_x_5112:
        /* <DEDUP_REMOVED lines=9> */
.L_x_5120:
[----:B01----:R-:W-:-:S05]  /*9280*/  IMAD.U32 R0, R5, 0x10000, RZ ;  /* 0x0001000005007824 */ /* 0x003fca00078e00ff */
[----:B------:R-:W-:-:S05]  /*9290*/  F2FP.F16.F32.PACK_AB R0, RZ, R0 ;  /* 0x00000000ff00723e */ /* 0x000fca00000000ff */
[----:B------:R0:W-:Y:S01]  /*92a0*/  STG.E.U16 desc[UR36][R16.64], R0 ;  /* 0x0000000010007986 */ /* 0x0001e2000c101524 */
[----:B------:R-:W-:Y:S05]  /*92b0*/  BRA `(.L_x_5116) ;  /* 0x0000000c00087947 */ /* 0x000fea0003800000 */
.L_x_5119:
        /* <DEDUP_REMOVED lines=10> */
.L_x_5122:
[----:B-1----:R-:W-:-:S05]  /*9360*/  IMAD.U32 R5, R5, 0x10000, RZ ;  /* 0x0001000005057824 */ /* 0x002fca00078e00ff */
[----:B------:R-:W-:-:S04]  /*9370*/  F2FP.F16.F32.PACK_AB R3, RZ, R5 ;  /* 0x00000005ff03723e */ /* 0x000fc800000000ff */
[----:B------:R-:W-:-:S05]  /*9380*/  PRMT R3, R3, 0x5410, RZ ;  /* 0x0000541003037816 */ /* 0x000fca00000000ff */
[----:B------:R1:W-:Y:S01]  /*9390*/  STG.E desc[UR36][R16.64], R3 ;  /* 0x0000000310007986 */ /* 0x0003e2000c101924 */
[----:B------:R-:W-:Y:S05]  /*93a0*/  BRA `(.L_x_5116) ;  /* 0x0000000800cc7947 */ /* 0x000fea0003800000 */
.L_x_5121:
[----:B-1----:R-:W-:-:S04]  /*93b0*/  IMAD.U32 R2, R5, 0x10000, RZ ;  /* 0x0001000005027824 */ /* 0x002fc800078e00ff */
[----:B------:R-:W-:-:S06]  /*93c0*/  FMUL.FTZ R2, R2, 1 ;  /* 0x3f80000002027820 */ /* 0x000fcc0000410000 */
[----:B------:R-:W1:Y:S02]  /*93d0*/  F2F.F64.F32 R2, R2 ;  /* 0x0000000200027310 */ /* 0x000e640000201800 */
[----:B-1----:R1:W-:Y:S01]  /*93e0*/  STG.E.64 desc[UR36][R16.64], R2 ;  /* 0x0000000210007986 */ /* 0x0023e2000c101b24 */
[----:B------:R-:W-:Y:S05]  /*93f0*/  BRA `(.L_x_5116) ;  /* 0x0000000800b87947 */ /* 0x000fea0003800000 */
.L_x_5111:
        /* <DEDUP_REMOVED lines=13> */
.L_x_5125:
[----:B-1----:R-:W-:Y:S01]  /*94d0*/  IMAD.U32 R5, R5, 0x10000, RZ ;  /* 0x0001000005057824 */ /* 0x002fe200078e00ff */
[----:B------:R-:W-:-:S03]  /*94e0*/  CS2R R6, SRZ ;  /* 0x0000000000067805 */ /* 0x000fc6000001ff00 */
[----:B------:R-:W-:-:S06]  /*94f0*/  FMUL.FTZ R5, R5, 1 ;  /* 0x3f80000005057820 */ /* 0x000fcc0000410000 */
[----:B------:R-:W1:Y:S02]  /*9500*/  F2F.F64.F32 R4, R5 ;  /* 0x0000000500047310 */ /* 0x000e640000201800 */
[----:B-1----:R1:W-:Y:S01]  /*9510*/  STG.E.128 desc[UR36][R16.64], R4 ;  /* 0x0000000410007986 */ /* 0x0023e2000c101d24 */
[----:B------:R-:W-:Y:S05]  /*9520*/  BRA `(.L_x_5116) ;  /* 0x00000008006c7947 */ /* 0x000fea0003800000 */
.L_x_5124:
        /* <DEDUP_REMOVED lines=21> */
.L_x_5129:
[----:B------:R-:W-:Y:S05]  /*9680*/  BSYNC B0 ;  /* 0x0000000000007941 */ /* 0x000fea0003800000 */
.L_x_5128:
[----:B------:R-:W-:-:S05]  /*9690*/  LOP3.LUT R3, R0, R3, RZ, 0xfc, !PT ;  /* 0x0000000300037212 */ /* 0x000fca00078efcff */
[----:B------:R0:W-:Y:S01]  /*96a0*/  STG.E.U8 desc[UR36][R16.64], R3 ;  /* 0x0000000310007986 */ /* 0x0001e2000c101124 */
[----:B------:R-:W-:Y:S05]  /*96b0*/  BRA `(.L_x_5116) ;  /* 0x0000000800087947 */ /* 0x000fea0003800000 */
.L_x_5127:
        /* <DEDUP_REMOVED lines=13> */
.L_x_5131:
[----:B0-----:R-:W-:Y:S01]  /*9790*/  IMAD.MOV.U32 R0, RZ, RZ, 0x7f ;  /* 0x0000007fff007424 */ /* 0x001fe200078e00ff */
[----:B------:R-:W-:-:S04]  /*97a0*/  ISETP.GT.U32.AND P0, PT, R2, 0x7f800000, PT ;  /* 0x7f8000000200780c */ /* 0x000fc80003f04070 */
[----:B------:R-:W-:-:S09]  /*97b0*/  SEL R0, R0, 0x7c, P0 ;  /* 0x0000007c00007807 */ /* 0x000fd20000000000 */
.L_x_5132:
[----:B------:R-:W-:Y:S05]  /*97c0*/  BSYNC B0 ;  /* 0x0000000000007941 */ /* 0x000fea0003800000 */
.L_x_5130:
[----:B------:R-:W-:-:S04]  /*97d0*/  LOP3.LUT R2, R5, 0x80000000, RZ, 0xc0, !PT ;  /* 0x8000000005027812 */ /* 0x000fc800078ec0ff */
[----:B------:R-:W-:-:S04]  /*97e0*/  SHF.R.U32.HI R3, RZ, 0x18, R2 ;  /* 0x00000018ff037819 */ /* 0x000fc80000011602 */
[----:B------:R-:W-:-:S05]  /*97f0*/  LOP3.LUT R3, R0, R3, RZ, 0xfc, !PT ;  /* 0x0000000300037212 */ /* 0x000fca00078efcff */
[----:B------:R0:W-:Y:S01]  /*9800*/  STG.E.U8 desc[UR36][R16.64], R3 ;  /* 0x0000000310007986 */ /* 0x0001e2000c101124 */
[----:B------:R-:W-:Y:S05]  /*9810*/  BRA `(.L_x_5116) ;  /* 0x0000000400b07947 */ /* 0x000fea0003800000 */
.L_x_5126:
[----:B-1----:R1:W-:Y:S01]  /*9820*/  STG.E.U16 desc[UR36][R16.64], R5 ;  /* 0x0000000510007986 */ /* 0x0023e2000c101524 */
[----:B------:R-:W-:Y:S05]  /*9830*/  BRA `(.L_x_5116) ;  /* 0x0000000400a87947 */ /* 0x000fea0003800000 */
.L_x_5123:
        /* <DEDUP_REMOVED lines=12> */
.L_x_5135:
        /* <DEDUP_REMOVED lines=17> */
.L_x_5138:
[----:B------:R-:W-:-:S04]  /*9a10*/  LOP3.LUT R2, R5, 0x80000000, RZ, 0xc0, !PT ;  /* 0x8000000005027812 */ /* 0x000fc800078ec0ff */
[----:B------:R-:W-:-:S04]  /*9a20*/  SHF.R.U32.HI R3, RZ, 0x18, R2 ;  /* 0x00000018ff037819 */ /* 0x000fc80000011602 */
[----:B------:R-:W-:-:S04]  /*9a30*/  LOP3.LUT R0, R0, R3, RZ, 0xfc, !PT ;  /* 0x0000000300007212 */ /* 0x000fc800078efcff */
[----:B------:R-:W-:-:S07]  /*9a40*/  PRMT R8, R0, 0x7610, R8 ;  /* 0x0000761000087816 */ /* 0x000fce0000000008 */
.L_x_5137:
[----:B------:R-:W-:Y:S05]  /*9a50*/  BSYNC B0 ;  /* 0x0000000000007941 */ /* 0x000fea0003800000 */
.L_x_5136:
[----:B------:R4:W-:Y:S01]  /*9a60*/  STG.E.U8 desc[UR36][R16.64], R8 ;  /* 0x0000000810007986 */ /* 0x0009e2000c101124 */
[----:B------:R-:W-:Y:S05]  /*9a70*/  BRA `(.L_x_5116) ;  /* 0x0000000400187947 */ /* 0x000fea0003800000 */
.L_x_5134:
        /* <DEDUP_REMOVED lines=17> */
.L_x_5141:
[----:B------:R-:W-:-:S04]  /*9b90*/  LOP3.LUT R2, R5, 0x80000000, RZ, 0xc0, !PT ;  /* 0x8000000005027812 */ /* 0x000fc800078ec0ff */
[----:B------:R-:W-:-:S04]  /*9ba0*/  SHF.R.U32.HI R3, RZ, 0x18, R2 ;  /* 0x00000018ff037819 */ /* 0x000fc80000011602 */
[----:B------:R-:W-:-:S04]  /*9bb0*/  LOP3.LUT R0, R0, R3, RZ, 0xfc, !PT ;  /* 0x0000000300007212 */ /* 0x000fc800078efcff */
[----:B------:R-:W-:-:S07]  /*9bc0*/  PRMT R8, R0, 0x7610, R8 ;  /* 0x0000761000087816 */ /* 0x000fce0000000008 */
.L_x_5140:
[----:B------:R-:W-:Y:S05]  /*9bd0*/  BSYNC B0 ;  /* 0x0000000000007941 */ /* 0x000fea0003800000 */
.L_x_5139:
[----:B------:R1:W-:Y:S01]  /*9be0*/  STG.E.U8 desc[UR36][R16.64], R8 ;  /* 0x0000000810007986 */ /* 0x0003e2000c101124 */
[----:B------:R-:W-:Y:S05]  /*9bf0*/  BRA `(.L_x_5116) ;  /* 0x0000000000b87947 */ /* 0x000fea0003800000 */
.L_x_5133:
[----:B------:R-:W-:-:S13]  /*9c00*/  ISETP.NE.AND P0, PT, R2, 0x1c, PT ;  /* 0x0000001c0200780c */ /* 0x000fda0003f05270 */
[----:B------:R-:W-:Y:S05]  /*9c10*/  @!P0 BRA `(.L_x_5142) ;  /* 0x0000000000a48947 */ /* 0x000fea0003800000 */
[----:B------:R-:W-:-:S13]  /*9c20*/  ISETP.NE.AND P0, PT, R2, 0x1d, PT ;  /* 0x0000001d0200780c */ /* 0x000fda0003f05270 */
[----:B------:R-:W-:Y:S05]  /*9c30*/  @!P0 BRA `(.L_x_5143) ;  /* 0x00000000008c8947 */ /* 0x000fea0003800000 */
[----:B------:R-:W-:-:S13]  /*9c40*/  ISETP.NE.AND P0, PT, R2, 0x2c, PT ;  /* 0x0000002c0200780c */ /* 0x000fda0003f05270 */
[----:B------:R-:W-:Y:S05]  /*9c50*/  @P0 BRA `(.L_x_5115) ;  /* 0x0000000000400947 */ /* 0x000fea0003800000 */
[----:B-1----:R-:W-:Y:S01]  /*9c60*/  SHF.L.U32 R5, R5, 0x10, RZ ;  /* 0x0000001005057819 */ /* 0x002fe200000006ff */
        /* <DEDUP_REMOVED lines=15> */
.L_x_5115:
        /* <DEDUP_REMOVED lines=16> */
.L_x_5144:
[----:B------:R-:W-:Y:S05]  /*9e60*/  BRA `(.L_x_5116) ;  /* 0x00000000001c7947 */ /* 0x000fea0003800000 */
.L_x_5143:
[----:B-1----:R-:W-:-:S06]  /*9e70*/  IMAD.U32 R2, R5, 0x10000, RZ ;  /* 0x0001000005027824 */ /* 0x002fcc00078e00ff */
[----:B------:R-:W1:Y:S02]  /*9e80*/  F2I.U64.TRUNC R2, R2 ;  /* 0x0000000200027311 */ /* 0x000e64000020d800 */
[----:B-1----:R1:W-:Y:S01]  /*9e90*/  STG.E.64 desc[UR36][R16.64], R2 ;  /* 0x0000000210007986 */ /* 0x0023e2000c101b24 */
[----:B------:R-:W-:Y:S05]  /*9ea0*/  BRA `(.L_x_5116) ;  /* 0x00000000000c7947 */ /* 0x000fea0003800000 */
.L_x_5142:
[----:B-1----:R-:W-:-:S06]  /*9eb0*/  IMAD.U32 R5, R5, 0x10000, RZ ;  /* 0x0001000005057824 */ /* 0x002fcc00078e00ff */
[----:B------:R-:W1:Y:S02]  /*9ec0*/  F2I.FTZ.U32.TRUNC.NTZ R5, R5 ;  /* 0x0000000500057305 */ /* 0x000e64000021f000 */
[----:B-1----:R3:W-:Y:S02]  /*9ed0*/  STG.E desc[UR36][R16.64], R5 ;  /* 0x0000000510007986 */ /* 0x0027e4000c101924 */
.L_x_5116:
[----:B------:R-:W-:-:S07]  /*9ee0*/  VIADD R19, R19, 0x80 ;  /* 0x0000008013137836 */ /* 0x000fce0000000000 */
.L_x_5074:
[----:B------:R-:W-:Y:S05]  /*9ef0*/  BSYNC B6 ;  /* 0x0000000000067941 */ /* 0x000fea0003800000 */
.L_x_5073:
[----:B------:R-:W-:Y:S02]  /*9f00*/  ULDC UR4, c[0x0][0x210] ;  /* 0x0000840000047ab9 */ /* 0x000fe40000000800 */
[----:B------:R-:W-:-:S13]  /*9f10*/  ISETP.GE.AND P0, PT, R19, UR4, PT ;  /* 0x0000000413007c0c */ /* 0x000fda000bf06270 */
[----:B------:R-:W-:Y:S05]  /*9f20*/  @P0 EXIT ;  /* 0x000000000000094d */ /* 0x000fea0003800000 */
        /* <DEDUP_REMOVED lines=119> */
[----:B------:R-:W-:-:S03]  /*a6a0*/  ULDC.64 UR4, c[0x0][0x390] ;  /* 0x0000e40000047ab9 */ /* 0x000fc60000000a00 */
[----:B------:R-:W-:-:S05]  /*a6b0*/  IADD3 R2, -R5, RZ, RZ ;  /* 0x000000ff05027210 */ /* 0x000fca0007ffe1ff */
        /* <DEDUP_REMOVED lines=182> */
.L_x_5145:
        /* <DEDUP_REMOVED lines=22> */
.L_x_5149:
[----:B------:R-:W2:Y:S02]  /*b380*/  LDG.E.U8 R2, desc[UR36][R2.64] ;  /* 0x0000002402027981 */ /* 0x000ea4000c1e1100 */
[----:B--2---:R-:W-:-:S04]  /*b390*/  I2FP.F32.U32 R0, R2 ;  /* 0x0000000200007245 */ /* 0x004fc80000201000 */
[----:B------:R-:W-:Y:S01]  /*b3a0*/  F2FP.BF16.F32.PACK_AB R0, RZ, R0 ;  /* 0x00000000ff00723e */ /* 0x000fe200000010ff */
[----:B------:R-:W-:Y:S06]  /*b3b0*/  BRA `(.L_x_5151) ;  /* 0x0000000c00907947 */ /* 0x000fec0003800000 */
.L_x_5148:
        /* <DEDUP_REMOVED lines=10> */
.L_x_5153:
[----:B------:R-:W2:Y:S02]  /*b460*/  LDG.E R2, desc[UR36][R2.64] ;  /* 0x0000002402027981 */ /* 0x000ea4000c1e1900 */
[----:B--2---:R-:W-:-:S04]  /*b470*/  I2FP.F32.S32 R0, R2 ;  /* 0x0000000200007245 */ /* 0x004fc80000201400 */
[----:B------:R-:W-:Y:S01]  /*b480*/  F2FP.BF16.F32.PACK_AB R0, RZ, R0 ;  /* 0x00000000ff00723e */ /* 0x000fe200000010ff */
[----:B------:R-:W-:Y:S06]  /*b490*/  BRA `(.L_x_5151) ;  /* 0x0000000c00587947 */ /* 0x000fec0003800000 */
.L_x_5152:
[----:B------:R-:W2:Y:S02]  /*b4a0*/  LDG.E.U16 R2, desc[UR36][R2.64] ;  /* 0x0000002402027981 */ /* 0x000ea4000c1e1500 */
[----:B--2---:R-:W0:Y:S02]  /*b4b0*/  I2F.S16 R0, R2 ;  /* 0x0000000200007306 */ /* 0x004e240000101400 */
[----:B0-----:R-:W-:Y:S01]  /*b4c0*/  F2FP.BF16.F32.PACK_AB R0, RZ, R0 ;  /* 0x00000000ff00723e */ /* 0x001fe200000010ff */
[----:B------:R-:W-:Y:S06]  /*b4d0*/  BRA `(.L_x_5151) ;  /* 0x0000000c00487947 */ /* 0x000fec0003800000 */
.L_x_5147:
        /* <DEDUP_REMOVED lines=9> */
.L_x_5155:
[----:B------:R-:W2:Y:S02]  /*b570*/  LDG.E.U16 R0, desc[UR36][R2.64] ;  /* 0x0000002402007981 */ /* 0x000ea4000c1e1500 */
[----:B--2---:R-:W-:-:S05]  /*b580*/  HADD2.F32 R0, -RZ, R0.H0_H0 ;  /* 0x20000000ff007230 */ /* 0x004fca0000004100 */
[----:B------:R-:W-:Y:S01]  /*b590*/  F2FP.BF16.F32.PACK_AB R0, RZ, R0 ;  /* 0x00000000ff00723e */ /* 0x000fe200000010ff */
[----:B------:R-:W-:Y:S06]  /*b5a0*/  BRA `(.L_x_5151) ;  /* 0x0000000c00147947 */ /* 0x000fec0003800000 */
.L_x_5154:
        /* <DEDUP_REMOVED lines=9> */
.L_x_5157:
[----:B------:R-:W2:Y:S02]  /*b640*/  LDG.E.U16 R2, desc[UR36][R2.64] ;  /* 0x0000002402027981 */ /* 0x000ea4000c1e1500 */
[----:B--2---:R-:W-:-:S05]  /*b650*/  HADD2.F32 R0, -RZ, R2.H0_H0 ;  /* 0x20000002ff007230 */ /* 0x004fca0000004100 */
[----:B------:R-:W-:Y:S01]  /*b660*/  F2FP.BF16.F32.PACK_AB R0, RZ, R0 ;  /* 0x00000000ff00723e */ /* 0x000fe200000010ff */
[----:B------:R-:W-:Y:S06]  /*b670*/  BRA `(.L_x_5151) ;  /* 0x0000000800e07947 */ /* 0x000fec0003800000 */
.L_x_5156:
        /* <DEDUP_REMOVED lines=8> */
.L_x_5146:
        /* <DEDUP_REMOVED lines=13> */
.L_x_5160:
        /* <DEDUP_REMOVED lines=8> */
.L_x_5159:
        /* <DEDUP_REMOVED lines=11> */
[C---:B------:R-:W-:Y:S01]  /*b900*/  VIADD R6, R4.reuse, 0x1000000 ;  /* 0x0100000004067836 */ /* 0x040fe20000000000 */
[----:B------:R-:W-:-:S04]  /*b910*/  IADD3 R2, R4, -0x1, RZ ;  /* 0xffffffff04027810 */ /* 0x000fc80007ffe0ff */
        /* <DEDUP_REMOVED lines=15> */
.L_x_5162:
        /* <DEDUP_REMOVED lines=15> */
.L_x_5161:
[----:B------:R0:W5:Y:S01]  /*bb00*/  LDG.E.U16 R0, desc[UR36][R2.64] ;  /* 0x0000002402007981 */ /* 0x000162000c1e1500 */
[----:B------:R-:W-:Y:S05]  /*bb10*/  BRA `(.L_x_5151) ;  /* 0x0000000400b87947 */ /* 0x000fea0003800000 */
.L_x_5158:
        /* <DEDUP_REMOVED lines=12> */
.L_x_5165:
        /* <DEDUP_REMOVED lines=21> */
.L_x_5169:
[----:B------:R-:W-:Y:S05]  /*bd30*/  BSYNC B1 ;  /* 0x0000000000017941 */ /* 0x000fea0003800000 */
.L_x_5168:
[----:B------:R-:W-:Y:S01]  /*bd40*/  LEA R3, R0, 0x3b800000, 0x17 ;  /* 0x3b80000000037811 */ /* 0x000fe200078eb8ff */
[----:B------:R-:W-:-:S05]  /*bd50*/  IMAD.SHL.U32 R0, R2, 0x100000, RZ ;  /* 0x0010000002007824 */ /* 0x000fca00078e00ff */
[----:B------:R-:W-:-:S07]  /*bd60*/  LOP3.LUT R0, R3, R0, R4, 0xfe, !PT ;  /* 0x0000000003007212 */ /* 0x000fce00078efe04 */
.L_x_5167:
[----:B------:R-:W-:Y:S05]  /*bd70*/  BSYNC B0 ;  /* 0x0000000000007941 */ /* 0x000fea0003800000 */
.L_x_5166:
[----:B------:R-:W-:Y:S01]  /*bd80*/  F2FP.BF16.F32.PACK_AB R0, RZ, R0 ;  /* 0x00000000ff00723e */ /* 0x000fe200000010ff */
[----:B------:R-:W-:Y:S06]  /*bd90*/  BRA `(.L_x_5151) ;  /* 0x0000000400187947 */ /* 0x000fec0003800000 */
.L_x_5164:
        /* <DEDUP_REMOVED lines=21> */
.L_x_5173:
[----:B------:R-:W-:Y:S05]  /*bef0*/  BSYNC B1 ;  /* 0x0000000000017941 */ /* 0x000fea0003800000 */
.L_x_5172:
[----:B------:R-:W-:Y:S01]  /*bf00*/  LEA R3, R0, 0x37800000, 0x17 ;  /* 0x3780000000037811 */ /* 0x000fe200078eb8ff */
[----:B------:R-:W-:-:S05]  /*bf10*/  IMAD.SHL.U32 R0, R2, 0x200000, RZ ;  /* 0x0020000002007824 */ /* 0x000fca00078e00ff */
[----:B------:R-:W-:-:S07]  /*bf20*/  LOP3.LUT R0, R3, R0, R4, 0xfe, !PT ;  /* 0x0000000003007212 */ /* 0x000fce00078efe04 */
.L_x_5171:
[----:B------:R-:W-:Y:S05]  /*bf30*/  BSYNC B0 ;  /* 0x0000000000007941 */ /* 0x000fea0003800000 */
.L_x_5170:
[----:B------:R-:W-:Y:S01]  /*bf40*/  F2FP.BF16.F32.PACK_AB R0, RZ, R0 ;  /* 0x00000000ff00723e */ /* 0x000fe200000010ff */
[----:B------:R-:W-:Y:S06]  /*bf50*/  BRA `(.L_x_5151) ;  /* 0x0000000000a87947 */ /* 0x000fec0003800000 */
.L_x_5163:
        /* <DEDUP_REMOVED lines=14> */
.L_x_5177:
[----:B------:R-:W-:Y:S05]  /*c040*/  BSYNC B0 ;  /* 0x0000000000007941 */ /* 0x000fea0003800000 */
.L_x_5176:
[----:B------:R-:W-:Y:S01]  /*c050*/  F2FP.BF16.F32.PACK_AB R0, RZ, R0 ;  /* 0x00000000ff00723e */ /* 0x000fe200000010ff */
[----:B------:R-:W-:Y:S06]  /*c060*/  BRA `(.L_x_5151) ;  /* 0x0000000000647947 */ /* 0x000fec0003800000 */
.L_x_5150:
        /* <DEDUP_REMOVED lines=16> */
.L_x_5178:
[----:B------:R-:W-:Y:S01]  /*c170*/  PRMT R0, RZ, 0x7610, R0 ;  /* 0x00007610ff007816 */ /* 0x000fe20000000000 */
[----:B------:R-:W-:Y:S06]  /*c180*/  BRA `(.L_x_5151) ;  /* 0x00000000001c7947 */ /* 0x000fec0003800000 */
.L_x_5175:
[----:B------:R-:W2:Y:S02]  /*c190*/  LDG.E.64 R2, desc[UR36][R2.64] ;  /* 0x0000002402027981 */ /* 0x000ea4000c1e1b00 */
[----:B--2---:R-:W0:Y:S02]  /*c1a0*/  I2F.U64 R0, R2 ;  /* 0x0000000200007312 */ /* 0x004e240000301000 */
[----:B0-----:R-:W-:Y:S01]  /*c1b0*/  F2FP.BF16.F32.PACK_AB R0, RZ, R0 ;  /* 0x00000000ff00723e */ /* 0x001fe200000010ff */
[----:B------:R-:W-:Y:S06]  /*c1c0*/  BRA `(.L_x_5151) ;  /* 0x00000000000c7947 */ /* 0x000fec0003800000 */
.L_x_5174:
[----:B------:R-:W2:Y:S02]  /*c1d0*/  LDG.E R2, desc[UR36][R2.64] ;  /* 0x0000002402027981 */ /* 0x000ea4000c1e1900 */
[----:B--2---:R-:W-:-:S04]  /*c1e0*/  I2FP.F32.U32 R0, R2 ;  /* 0x0000000200007245 */ /* 0x004fc80000201000 */
[----:B------:R-:W-:-:S07]  /*c1f0*/  F2FP.BF16.F32.PACK_AB R0, RZ, R0 ;  /* 0x00000000ff00723e */ /* 0x000fce00000010ff */
.L_x_5151:
        /* <DEDUP_REMOVED lines=34> */
.L_x_5180:
[----:B------:R-:W-:Y:S05]  /*c420*/  BSYNC B0 ;  /* 0x0000000000007941 */ /* 0x000fea0003800000 */
.L_x_5179:
        /* <DEDUP_REMOVED lines=18> */
.L_x_5184:
[----:B-1----:R-:W-:-:S06]  /*c550*/  IMAD.U32 R3, R5, 0x10000, RZ ;  /* 0x0001000005037824 */ /* 0x002fcc00078e00ff */
[----:B------:R-:W1:Y:S02]  /*c560*/  F2I.S64.TRUNC R2, R3 ;  /* 0x0000000300027311 */ /* 0x000e64000020d900 */
[----:B-1----:R-:W-:Y:S01]  /*c570*/  STG.E.U8 desc[UR36][R16.64], R2 ;  /* 0x0000000210007986 */ /* 0x002fe2000c101124 */
[----:B------:R-:W-:Y:S05]  /*c580*/  EXIT ;  /* 0x000000000000794d */ /* 0x000fea0003800000 */
.L_x_5183:
        /* <DEDUP_REMOVED lines=10> */
.L_x_5187:
[----:B-1----:R-:W-:-:S06]  /*c630*/  IMAD.U32 R5, R5, 0x10000, RZ ;  /* 0x0001000005057824 */ /* 0x002fcc00078e00ff */
[----:B------:R-:W1:Y:S02]  /*c640*/  F2I.FTZ.TRUNC.NTZ R5, R5 ;  /* 0x0000000500057305 */ /* 0x000e64000021f100 */
[----:B-1----:R-:W-:Y:S01]  /*c650*/  STG.E desc[UR36][R16.64], R5 ;  /* 0x0000000510007986 */ /* 0x002fe2000c101924 */
[----:B------:R-:W-:Y:S05]  /*c660*/  EXIT ;  /* 0x000000000000794d */ /* 0x000fea0003800000 */
.L_x_5186:
[----:B-1----:R-:W-:-:S06]  /*c670*/  SHF.L.U32 R5, R5, 0x10, RZ ;  /* 0x0000001005057819 */ /* 0x002fcc00000006ff */
[----:B------:R-:W1:Y:S02]  /*c680*/  F2I.FTZ.TRUNC.NTZ R5, R5 ;  /* 0x0000000500057305 */ /* 0x000e64000021f100 */
[----:B-1----:R-:W-:Y:S01]  /*c690*/  STG.E.U16 desc[UR36][R16.64], R5 ;  /* 0x0000000510007986 */ /* 0x002fe2000c101524 */
[----:B------:R-:W-:Y:S05]  /*c6a0*/  EXIT ;  /* 0x000000000000794d */ /* 0x000fea0003800000 */
.L_x_5182:
        /* <DEDUP_REMOVED lines=9> */
.L_x_5189:
[----:B01----:R-:W-:-:S05]  /*c740*/  IMAD.U32 R0, R5, 0x10000, RZ ;  /* 0x0001000005007824 */ /* 0x003fca00078e00ff */
[----:B------:R-:W-:-:S05]  /*c750*/  F2FP.F16.F32.PACK_AB R0, RZ, R0 ;  /* 0x00000000ff00723e */ /* 0x000fca00000000ff */
[----:B------:R-:W-:Y:S01]  /*c760*/  STG.E.U16 desc[UR36][R16.64], R0 ;  /* 0x0000000010007986 */ /* 0x000fe2000c101524 */
[----:B------:R-:W-:Y:S05]  /*c770*/  EXIT ;  /* 0x000000000000794d */ /* 0x000fea0003800000 */
.L_x_5188:
        /* <DEDUP_REMOVED lines=10> */
.L_x_5191:
[----:B-1----:R-:W-:-:S05]  /*c820*/  IMAD.U32 R5, R5, 0x10000, RZ ;  /* 0x0001000005057824 */ /* 0x002fca00078e00ff */
[----:B------:R-:W-:-:S04]  /*c830*/  F2FP.F16.F32.PACK_AB R3, RZ, R5 ;  /* 0x00000005ff03723e */ /* 0x000fc800000000ff */
[----:B------:R-:W-:-:S05]  /*c840*/  PRMT R3, R3, 0x5410, RZ ;  /* 0x0000541003037816 */ /* 0x000fca00000000ff */
[----:B------:R-:W-:Y:S01]  /*c850*/  STG.E desc[UR36][R16.64], R3 ;  /* 0x0000000310007986 */ /* 0x000fe2000c101924 */
[----:B------:R-:W-:Y:S05]  /*c860*/  EXIT ;  /* 0x000000000000794d */ /* 0x000fea0003800000 */
.L_x_5190:
[----:B-1----:R-:W-:-:S04]  /*c870*/  IMAD.U32 R2, R5, 0x10000, RZ ;  /* 0x0001000005027824 */ /* 0x002fc800078e00ff */
[----:B------:R-:W-:-:S06]  /*c880*/  FMUL.FTZ R2, R2, 1 ;  /* 0x3f80000002027820 */ /* 0x000fcc0000410000 */
[----:B------:R-:W1:Y:S02]  /*c890*/  F2F.F64.F32 R2, R2 ;  /* 0x0000000200027310 */ /* 0x000e640000201800 */
[----:B-1----:R-:W-:Y:S01]  /*c8a0*/  STG.E.64 desc[UR36][R16.64], R2 ;  /* 0x0000000210007986 */ /* 0x002fe2000c101b24 */
[----:B------:R-:W-:Y:S05]  /*c8b0*/  EXIT ;  /* 0x000000000000794d */ /* 0x000fea0003800000 */
.L_x_5181:
        /* <DEDUP_REMOVED lines=13> */
.L_x_5194:
[----:B-1----:R-:W-:Y:S01]  /*c990*/  IMAD.U32 R5, R5, 0x10000, RZ ;  /* 0x0001000005057824 */ /* 0x002fe200078e00ff */
[----:B------:R-:W-:-:S03]  /*c9a0*/  CS2R R6, SRZ ;  /* 0x0000000000067805 */ /* 0x000fc6000001ff00 */
[----:B------:R-:W-:-:S06]  /*c9b0*/  FMUL.FTZ R5, R5, 1 ;  /* 0x3f80000005057820 */ /* 0x000fcc0000410000 */
[----:B------:R-:W1:Y:S02]  /*c9c0*/  F2F.F64.F32 R4, R5 ;  /* 0x0000000500047310 */ /* 0x000e640000201800 */
[----:B-1----:R-:W-:Y:S01]  /*c9d0*/  STG.E.128 desc[UR36][R16.64], R4 ;  /* 0x0000000410007986 */ /* 0x002fe2000c101d24 */
[----:B------:R-:W-:Y:S05]  /*c9e0*/  EXIT ;  /* 0x000000000000794d */ /* 0x000fea0003800000 */
.L_x_5193:
        /* <DEDUP_REMOVED lines=21> */
.L_x_5198:
[----:B------:R-:W-:Y:S05]  /*cb40*/  BSYNC B0 ;  /* 0x0000000000007941 */ /* 0x000fea0003800000 */
.L_x_5197:
[----:B------:R-:W-:-:S05]  /*cb50*/  LOP3.LUT R3, R0, R3, RZ, 0xfc, !PT ;  /* 0x0000000300037212 */ /* 0x000fca00078efcff */
[----:B------:R-:W-:Y:S01]  /*cb60*/  STG.E.U8 desc[UR36][R16.64], R3 ;  /* 0x0000000310007986 */ /* 0x000fe2000c101124 */
[----:B------:R-:W-:Y:S05]  /*cb70*/  EXIT ;  /* 0x000000000000794d */ /* 0x000fea0003800000 */
.L_x_5196:
        /* <DEDUP_REMOVED lines=13> */
.L_x_5200:
[----:B0-----:R-:W-:Y:S01]  /*cc50*/  IMAD.MOV.U32 R0, RZ, RZ, 0x7f ;  /* 0x0000007fff007424 */ /* 0x001fe200078e00ff */
[----:B------:R-:W-:-:S04]  /*cc60*/  ISETP.GT.U32.AND P0, PT, R2, 0x7f800000, PT ;  /* 0x7f8000000200780c */ /* 0x000fc80003f04070 */
[----:B------:R-:W-:-:S09]  /*cc70*/  SEL R0, R0, 0x7c, P0 ;  /* 0x0000007c00007807 */ /* 0x000fd20000000000 */
.L_x_5201:
[----:B------:R-:W-:Y:S05]  /*cc80*/  BSYNC B0 ;  /* 0x0000000000007941 */ /* 0x000fea0003800000 */
.L_x_5199:
[----:B------:R-:W-:-:S04]  /*cc90*/  LOP3.LUT R2, R5, 0x80000000, RZ, 0xc0, !PT ;  /* 0x8000000005027812 */ /* 0x000fc800078ec0ff */
[----:B------:R-:W-:-:S04]  /*cca0*/  SHF.R.U32.HI R3, RZ, 0x18, R2 ;  /* 0x00000018ff037819 */ /* 0x000fc80000011602 */
[----:B------:R-:W-:-:S05]  /*ccb0*/  LOP3.LUT R3, R0, R3, RZ, 0xfc, !PT ;  /* 0x0000000300037212 */ /* 0x000fca00078efcff */
[----:B------:R-:W-:Y:S01]  /*ccc0*/  STG.E.U8 desc[UR36][R16.64], R3 ;  /* 0x0000000310007986 */ /* 0x000fe2000c101124 */
[----:B------:R-:W-:Y:S05]  /*ccd0*/  EXIT ;  /* 0x000000000000794d */ /* 0x000fea0003800000 */
.L_x_5195:
[----:B-1----:R-:W-:Y:S01]  /*cce0*/  STG.E.U16 desc[UR36][R16.64], R5 ;  /* 0x0000000510007986 */ /* 0x002fe2000c101524 */
[----:B------:R-:W-:Y:S05]  /*ccf0*/  EXIT ;  /* 0x000000000000794d */ /* 0x000fea0003800000 */
.L_x_5192:
        /* <DEDUP_REMOVED lines=12> */
.L_x_5204:
        /* <DEDUP_REMOVED lines=17> */
.L_x_5207:
[----:B------:R-:W-:-:S04]  /*ced0*/  LOP3.LUT R2, R5, 0x80000000, RZ, 0xc0, !PT ;  /* 0x8000000005027812 */ /* 0x000fc800078ec0ff */
[----:B------:R-:W-:-:S04]  /*cee0*/  SHF.R.U32.HI R3, RZ, 0x18, R2 ;  /* 0x00000018ff037819 */ /* 0x000fc80000011602 */
[----:B------:R-:W-:-:S04]  /*cef0*/  LOP3.LUT R0, R0, R3, RZ, 0xfc, !PT ;  /* 0x0000000300007212 */ /* 0x000fc800078efcff */
[----:B------:R-:W-:-:S07]  /*cf00*/  PRMT R8, R0, 0x7610, R8 ;  /* 0x0000761000087816 */ /* 0x000fce0000000008 */
.L_x_5206:
[----:B------:R-:W-:Y:S05]  /*cf10*/  BSYNC B0 ;  /* 0x0000000000007941 */ /* 0x000fea0003800000 */
.L_x_5205:
[----:B------:R-:W-:Y:S01]  /*cf20*/  STG.E.U8 desc[UR36][R16.64], R8 ;  /* 0x0000000810007986 */ /* 0x000fe2000c101124 */
[----:B------:R-:W-:Y:S05]  /*cf30*/  EXIT ;  /* 0x000000000000794d */ /* 0x000fea0003800000 */
.L_x_5203:
        /* <DEDUP_REMOVED lines=17> */
.L_x_5210:
[----:B------:R-:W-:-:S04]  /*d050*/  LOP3.LUT R2, R5, 0x80000000, RZ, 0xc0, !PT ;  /* 0x8000000005027812 */ /* 0x000fc800078ec0ff */
[----:B------:R-:W-:-:S04]  /*d060*/  SHF.R.U32.HI R3, RZ, 0x18, R2 ;  /* 0x00000018ff037819 */ /* 0x000fc80000011602 */
[----:B------:R-:W-:-:S04]  /*d070*/  LOP3.LUT R0, R0, R3, RZ, 0xfc, !PT ;  /* 0x0000000300007212 */ /* 0x000fc800078efcff */
[----:B------:R-:W-:-:S07]  /*d080*/  PRMT R8, R0, 0x7610, R8 ;  /* 0x0000761000087816 */ /* 0x000fce0000000008 */
.L_x_5209:
[----:B------:R-:W-:Y:S05]  /*d090*/  BSYNC B0 ;  /* 0x0000000000007941 */ /* 0x000fea0003800000 */
.L_x_5208:
[----:B------:R-:W-:Y:S01]  /*d0a0*/  STG.E.U8 desc[UR36][R16.64], R8 ;  /* 0x0000000810007986 */ /* 0x000fe2000c101124 */
[----:B------:R-:W-:Y:S05]  /*d0b0*/  EXIT ;  /* 0x000000000000794d */ /* 0x000fea0003800000 */
.L_x_5202:
        /* <DEDUP_REMOVED lines=22> */
.L_x_5185:
        /* <DEDUP_REMOVED lines=16> */
.L_x_5213:
[----:B------:R-:W-:Y:S05]  /*d320*/  EXIT ;  /* 0x000000000000794d */ /* 0x000fea0003800000 */
.L_x_5212:
[----:B-1----:R-:W-:-:S06]  /*d330*/  IMAD.U32 R2, R5, 0x10000, RZ ;  /* 0x0001000005027824 */ /* 0x002fcc00078e00ff */
[----:B------:R-:W1:Y:S02]  /*d340*/  F2I.U64.TRUNC R2, R2 ;  /* 0x0000000200027311 */ /* 0x000e64000020d800 */
[----:B-1----:R-:W-:Y:S01]  /*d350*/  STG.E.64 desc[UR36][R16.64], R2 ;  /* 0x0000000210007986 */ /* 0x002fe2000c101b24 */
[----:B------:R-:W-:Y:S05]  /*d360*/  EXIT ;  /* 0x000000000000794d */ /* 0x000fea0003800000 */
.L_x_5211:
[----:B-1----:R-:W-:-:S06]  /*d370*/  IMAD.U32 R5, R5, 0x10000, RZ ;  /* 0x0001000005057824 */ /* 0x002fcc00078e00ff */
[----:B------:R-:W1:Y:S02]  /*d380*/  F2I.FTZ.U32.TRUNC.NTZ R5, R5 ;  /* 0x0000000500057305 */ /* 0x000e64000021f000 */
[----:B-1----:R-:W-:Y:S01]  /*d390*/  STG.E desc[UR36][R16.64], R5 ;  /* 0x0000000510007986 */ /* 0x002fe2000c101924 */
[----:B------:R-:W-:Y:S05]  /*d3a0*/  EXIT ;  /* 0x000000000000794d */ /* 0x000fea0003800000 */
.L_x_5214:
        /* <DEDUP_REMOVED lines=13> */
.L_x_8602:


//--------------------- .text._ZN2at6native27unrolled_elementwise_kernelIZZZNS0_61_GLOBAL__N__b29612f4_23_ActivationMishKernel_cu_f5210f67_354811mish_kernelERNS_18TensorIteratorBaseEENKUlvE_clEvENKUlvE2_clEvEUlN3c108BFloat16EE_St5arrayIPcLm2EELi4E23TrivialOffsetCalculatorILi1EjESE_NS0_6memory12LoadWithCastILi1EEENSF_13StoreWithCastILi1EEEEEviT_T0_T2_T3_T4_T5_ --------------------------
	.section	.text._ZN2at6native27unrolled_elementwise_kernelIZZZNS0_61_GLOBAL__N__b29612f4_23_ActivationMishKernel_cu_f5210f67_354811mish_kernelERNS_18TensorIteratorBaseEENKUlvE_clEvENKUlvE2_clEvEUlN3c108BFloat16EE_St5arrayIPcLm2EELi4E23TrivialOffsetCalculatorILi1EjESE_NS0_6memory12LoadWithCastILi1EEENSF_13StoreWithCastILi1EEEEEviT_T0_T2_T3_T4_T5_,"ax",@progbits
	.align	128
        .global         _ZN2at6native27unrolled_elementwise_kernelIZZZNS0_61_GLOBAL__N__b29612f4_23_ActivationMishKernel_cu_f5210f67_354811mish_kernelERNS_18TensorIteratorBaseEENKUlvE_clEvENKUlvE2_clEvEUlN3c108BFloat16EE_St5arrayIPcLm2EELi4E23TrivialOffsetCalculatorILi1EjESE_NS0_6memory12LoadWithCastILi1EEENSF_13StoreWithCastILi1EEEEEviT_T0_T2_T3_T4_T5_
        .type           _ZN2at6native27unrolled_elementwise_kernelIZZZNS0_61_GLOBAL__N__b29612f4_23_ActivationMishKernel_cu_f5210f67_354811mish_kernelERNS_18TensorIteratorBaseEENKUlvE_clEvENKUlvE2_clEvEUlN3c108BFloat16EE_St5arrayIPcLm2EELi4E23TrivialOffsetCalculatorILi1EjESE_NS0_6memory12LoadWithCastILi1EEENSF_13StoreWithCastILi1EEEEEviT_T0_T2_T3_T4_T5_,@function
        .size           _ZN2at6native27unrolled_elementwise_kernelIZZZNS0_61_GLOBAL__N__b29612f4_23_ActivationMishKernel_cu_f5210f67_354811mish_kernelERNS_18TensorIteratorBaseEENKUlvE_clEvENKUlvE2_clEvEUlN3c108BFloat16EE_St5arrayIPcLm2EELi4E23TrivialOffsetCalculatorILi1EjESE_NS0_6memory12LoadWithCastILi1EEENSF_13StoreWithCastILi1EEEEEviT_T0_T2_T3_T4_T5_,(.L_x_8603 - _ZN2at6native27unrolled_elementwise_kernelIZZZNS0_61_GLOBAL__N__b29612f4_23_ActivationMishKernel_cu_f5210f67_354811mish_kernelERNS_18TensorIteratorBaseEENKUlvE_clEvENKUlvE2_clEvEUlN3c108BFloat16EE_St5arrayIPcLm2EELi4E23TrivialOffsetCalculatorILi1EjESE_NS0_6memory12LoadWithCastILi1EEENSF_13StoreWithCastILi1EEEEEviT_T0_T2_T3_T4_T5_)
        .other          _ZN2at6native27unrolled_elementwise_kernelIZZZNS0_61_GLOBAL__N__b29612f4_23_ActivationMishKernel_cu_f5210f67_354811mish_kernelERNS_18TensorIteratorBaseEENKUlvE_clEvENKUlvE2_clEvEUlN3c108BFloat16EE_St5arrayIPcLm2EELi4E23TrivialOffsetCalculatorILi1EjESE_NS0_6memory12LoadWithCastILi1EEENSF_13StoreWithCastILi1EEEEEviT_T0_T2_T3_T4_T5_,@"STO_CUDA_ENTRY STV_DEFAULT"
_ZN2at6native27unrolled_elementwise_kernelIZZZNS0_61_GLOBAL__N__b29612f4_23_ActivationMishKernel_cu_f5210f67_354811mish_kernelERNS_18TensorIteratorBaseEENKUlvE_clEvENKUlvE2_clEvEUlN3c108BFloat16EE_St5arrayIPcLm2EELi4E23TrivialOffsetCalculatorILi1EjESE_NS0_6memory12LoadWithCastILi1EEENSF_13StoreWithCastILi1EEEEEviT_T0_T2_T3_T4_T5_:
.text._ZN2at6native27unrolled_elementwise_kernelIZZZNS0_61_GLOBAL__N__b29612f4_23_ActivationMishKernel_cu_f5210f67_354811mish_kernelERNS_18TensorIteratorBaseEENKUlvE_clEvENKUlvE2_clEvEUlN3c108BFloat16EE_St5arrayIPcLm2EELi4E23TrivialOffsetCalculatorILi1EjESE_NS0_6memory12LoadWithCastILi1EEENSF_13StoreWithCastILi1EEEEEviT_T0_T2_T3_T4_T5_:
        /* <DEDUP_REMOVED lines=9> */
[----:B-1----:R-:W-:-:S05]  /*0090*/  IMAD R16, R2, -0x200, R3 ;  /* 0xfffffe0002107824 */ /* 0x002fca00078e0203 */
[----:B--2---:R-:W-:-:S13]  /*00a0*/  ISETP.GE.AND P0, PT, R23, R16, PT ;  /* 0x000000101700720c */ /* 0x004fda0003f06270 */
[----:B0--3--:R-:W-:Y:S05]  /*00b0*/  @P0 BRA `(.L_x_5216) ;  /* 0x0000001000400947 */ /* 0x009fea0003800000 */
        /* <DEDUP_REMOVED lines=22> */
.L_x_5220:
[----:B------:R-:W2:Y:S02]  /*0220*/  LDG.E.U8 R4, desc[UR36][R4.64] ;  /* 0x0000002404047981 */ /* 0x000ea4000c1e1100 */
[----:B--2---:R-:W-:-:S04]  /*0230*/  I2FP.F32.U32 R0, R4 ;  /* 0x0000000400007245 */ /* 0x004fc80000201000 */
[----:B------:R-:W-:-:S04]  /*0240*/  F2FP.BF16.F32.PACK_AB R0, RZ, R0 ;  /* 0x00000000ff00723e */ /* 0x000fc800000010ff */
[----:B------:R-:W-:Y:S01]  /*0250*/  PRMT R19, R0, 0x7610, R19 ;  /* 0x0000761000137816 */ /* 0x000fe20000000013 */
[----:B------:R-:W-:Y:S06]  /*0260*/  BRA `(.L_x_5222) ;  /* 0x0000000c00cc7947 */ /* 0x000fec0003800000 */
.L_x_5219:
        /* <DEDUP_REMOVED lines=11> */
.L_x_5224:
[----:B------:R-:W2:Y:S02]  /*0320*/  LDG.E R4, desc[UR36][R4.64] ;  /* 0x0000002404047981 */ /* 0x000ea4000c1e1900 */
[----:B--2---:R-:W-:-:S04]  /*0330*/  I2FP.F32.S32 R0, R4 ;  /* 0x0000000400007245 */ /* 0x004fc80000201400 */
[----:B------:R-:W-:-:S04]  /*0340*/  F2FP.BF16.F32.PACK_AB R0, RZ, R0 ;  /* 0x00000000ff00723e */ /* 0x000fc800000010ff */
[----:B------:R-:W-:Y:S01]  /*0350*/  PRMT R19, R0, 0x7610, R19 ;  /* 0x0000761000137816 */ /* 0x000fe20000000013 */
[----:B------:R-:W-:Y:S06]  /*0360*/  BRA `(.L_x_5222) ;  /* 0x0000000c008c7947 */ /* 0x000fec0003800000 */
.L_x_5223:
[----:B------:R-:W2:Y:S02]  /*0370*/  LDG.E.U16 R4, desc[UR36][R4.64] ;  /* 0x0000002404047981 */ /* 0x000ea4000c1e1500 */
[----:B--2---:R-:W0:Y:S02]  /*0380*/  I2F.S16 R0, R4 ;  /* 0x0000000400007306 */ /* 0x004e240000101400 */
[----:B0-----:R-:W-:-:S04]  /*0390*/  F2FP.BF16.F32.PACK_AB R0, RZ, R0 ;  /* 0x00000000ff00723e */ /* 0x001fc800000010ff */
[----:B------:R-:W-:Y:S01]  /*03a0*/  PRMT R19, R0, 0x7610, R19 ;  /* 0x0000761000137816 */ /* 0x000fe20000000013 */
[----:B------:R-:W-:Y:S06]  /*03b0*/  BRA `(.L_x_5222) ;  /* 0x0000000c00787947 */ /* 0x000fec0003800000 */
.L_x_5218:
        /* <DEDUP_REMOVED lines=9> */
.L_x_5226:
[----:B------:R-:W2:Y:S02]  /*0450*/  LDG.E.U16 R0, desc[UR36][R4.64] ;  /* 0x0000002404007981 */ /* 0x000ea4000c1e1500 */
[----:B--2---:R-:W-:-:S05]  /*0460*/  HADD2.F32 R0, -RZ, R0.H0_H0 ;  /* 0x20000000ff007230 */ /* 0x004fca0000004100 */
[----:B------:R-:W-:-:S04]  /*0470*/  F2FP.BF16.F32.PACK_AB R0, RZ, R0 ;  /* 0x00000000ff00723e */ /* 0x000fc800000010ff */
[----:B------:R-:W-:Y:S01]  /*0480*/  PRMT R19, R0, 0x7610, R19 ;  /* 0x0000761000137816 */ /* 0x000fe20000000013 */
[----:B------:R-:W-:Y:S06]  /*0490*/  BRA `(.L_x_5222) ;  /* 0x0000000c00407947 */ /* 0x000fec0003800000 */
.L_x_5225:
        /* <DEDUP_REMOVED lines=9> */
.L_x_5228:
[----:B------:R-:W2:Y:S02]  /*0530*/  LDG.E.U16 R4, desc[UR36][R4.64] ;  /* 0x0000002404047981 */ /* 0x000ea4000c1e1500 */
[----:B--2---:R-:W-:-:S05]  /*0540*/  HADD2.F32 R0, -RZ, R4.H0_H0 ;  /* 0x20000004ff007230 */ /* 0x004fca0000004100 */
[----:B------:R-:W-:-:S04]  /*0550*/  F2FP.BF16.F32.PACK_AB R0, RZ, R0 ;  /* 0x00000000ff00723e */ /* 0x000fc800000010ff */
[----:B------:R-:W-:Y:S01]  /*0560*/  PRMT R19, R0, 0x7610, R19 ;  /* 0x0000761000137816 */ /* 0x000fe20000000013 */
[----:B------:R-:W-:Y:S06]  /*0570*/  BRA `(.L_x_5222) ;  /* 0x0000000c00087947 */ /* 0x000fec0003800000 */
.L_x_5227:
        /* <DEDUP_REMOVED lines=9> */
.L_x_5217:
        /* <DEDUP_REMOVED lines=14> */
.L_x_5231:
        /* <DEDUP_REMOVED lines=9> */
.L_x_5230:
        /* <DEDUP_REMOVED lines=28> */
.L_x_5233:
        /* <DEDUP_REMOVED lines=16> */
.L_x_5232:
[----:B------:R0:W5:Y:S01]  /*0a40*/  LDG.E.U16 R19, desc[UR36][R4.64] ;  /* 0x0000002404137981 */ /* 0x000162000c1e1500 */
[----:B------:R-:W-:Y:S05]  /*0a50*/  BRA `(.L_x_5222) ;  /* 0x0000000400d07947 */ /* 0x000fea0003800000 */
.L_x_5229:
        /* <DEDUP_REMOVED lines=13> */
.L_x_5236:
        /* <DEDUP_REMOVED lines=21> */
.L_x_5240:
[----:B------:R-:W-:Y:S05]  /*0c80*/  BSYNC B1 ;  /* 0x0000000000017941 */ /* 0x000fea0003800000 */
.L_x_5239:
[----:B------:R-:W-:Y:S01]  /*0c90*/  LEA R5, R0, 0x3b800000, 0x17 ;  /* 0x3b80000000057811 */ /* 0x000fe200078eb8ff */
[----:B------:R-:W-:-:S05]  /*0ca0*/  IMAD.SHL.U32 R0, R3, 0x100000, RZ ;  /* 0x0010000003007824 */ /* 0x000fca00078e00ff */
[----:B------:R-:W-:-:S07]  /*0cb0*/  LOP3.LUT R0, R5, R0, R6, 0xfe, !PT ;  /* 0x0000000005007212 */ /* 0x000fce00078efe06 */
.L_x_5238:
[----:B------:R-:W-:Y:S05]  /*0cc0*/  BSYNC B0 ;  /* 0x0000000000007941 */ /* 0x000fea0003800000 */
.L_x_5237:
[----:B------:R-:W-:-:S04]  /*0cd0*/  F2FP.BF16.F32.PACK_AB R0, RZ, R0 ;  /* 0x00000000ff00723e */ /* 0x000fc800000010ff */
[----:B------:R-:W-:Y:S01]  /*0ce0*/  PRMT R19, R0, 0x7610, R19 ;  /* 0x0000761000137816 */ /* 0x000fe20000000013 */
[----:B------:R-:W-:Y:S06]  /*0cf0*/  BRA `(.L_x_5222) ;  /* 0x0000000400287947 */ /* 0x000fec0003800000 */
.L_x_5235:
        /* <DEDUP_REMOVED lines=21> */
.L_x_5244:
[----:B------:R-:W-:Y:S05]  /*0e50*/  BSYNC B1 ;  /* 0x0000000000017941 */ /* 0x000fea0003800000 */
.L_x_5243:
[----:B------:R-:W-:Y:S01]  /*0e60*/  LEA R5, R0, 0x37800000, 0x17 ;  /* 0x3780000000057811 */ /* 0x000fe200078eb8ff */
[----:B------:R-:W-:-:S05]  /*0e70*/  IMAD.SHL.U32 R0, R3, 0x200000, RZ ;  /* 0x0020000003007824 */ /* 0x000fca00078e00ff */
[----:B------:R-:W-:-:S07]  /*0e80*/  LOP3.LUT R0, R5, R0, R6, 0xfe, !PT ;  /* 0x0000000005007212 */ /* 0x000fce00078efe06 */
.L_x_5242:
[----:B------:R-:W-:Y:S05]  /*0e90*/  BSYNC B0 ;  /* 0x0000000000007941 */ /* 0x000fea0003800000 */
.L_x_5241:
[----:B------:R-:W-:-:S04]  /*0ea0*/  F2FP.BF16.F32.PACK_AB R0, RZ, R0 ;  /* 0x00000000ff00723e */ /* 0x000fc800000010ff */
[----:B------:R-:W-:Y:S01]  /*0eb0*/  PRMT R19, R0, 0x7610, R19 ;  /* 0x0000761000137816 */ /* 0x000fe20000000013 */
[----:B------:R-:W-:Y:S06]  /*0ec0*/  BRA `(.L_x_5222) ;  /* 0x0000000000b47947 */ /* 0x000fec0003800000 */
.L_x_5234:
        /* <DEDUP_REMOVED lines=14> */
.L_x_5248:
[----:B------:R-:W-:Y:S05]  /*0fb0*/  BSYNC B0 ;  /* 0x0000000000007941 */ /* 0x000fea0003800000 */
.L_x_5247:
[----:B------:R-:W-:-:S04]  /*0fc0*/  F2FP.BF16.F32.PACK_AB R0, RZ, R0 ;  /* 0x00000000ff00723e */ /* 0x000fc800000010ff */
[----:B------:R-:W-:Y:S01]  /*0fd0*/  PRMT R19, R0, 0x7610, R19 ;  /* 0x0000761000137816 */ /* 0x000fe20000000013 */
[----:B------:R-:W-:Y:S06]  /*0fe0*/  BRA `(.L_x_5222) ;  /* 0x00000000006c7947 */ /* 0x000fec0003800000 */
.L_x_5221:
        /* <DEDUP_REMOVED lines=16> */
.L_x_5249:
[----:B------:R-:W-:Y:S01]  /*10f0*/  PRMT R19, RZ, 0x7610, R19 ;  /* 0x00007610ff137816 */ /* 0x000fe20000000013 */
[----:B------:R-:W-:Y:S06]  /*1100*/  BRA `(.L_x_5222) ;  /* 0x0000000000247947 */ /* 0x000fec0003800000 */
.L_x_5246:
[----:B------:R-:W2:Y:S02]  /*1110*/  LDG.E.64 R4, desc[UR36][R4.64] ;  /* 0x0000002404047981 */ /* 0x000ea4000c1e1b00 */
[----:B--2---:R-:W0:Y:S02]  /*1120*/  I2F.U64 R0, R4 ;  /* 0x0000000400007312 */ /* 0x004e240000301000 */
[----:B0-----:R-:W-:-:S04]  /*1130*/  F2FP.BF16.F32.PACK_AB R0, RZ, R0 ;  /* 0x00000000ff00723e */ /* 0x001fc800000010ff */
[----:B------:R-:W-:Y:S01]  /*1140*/  PRMT R19, R0, 0x7610, R19 ;  /* 0x0000761000137816 */ /* 0x000fe20000000013 */
[----:B------:R-:W-:Y:S06]  /*1150*/  BRA `(.L_x_5222) ;  /* 0x0000000000107947 */ /* 0x000fec0003800000 */
.L_x_5245:
[----:B------:R-:W2:Y:S02]  /*1160*/  LDG.E R4, desc[UR36][R4.64] ;  /* 0x0000002404047981 */ /* 0x000ea4000c1e1900 */
[----:B--2---:R-:W-:-:S04]  /*1170*/  I2FP.F32.U32 R0, R4 ;  /* 0x0000000400007245 */ /* 0x004fc80000201000 */
[----:B------:R-:W-:-:S04]  /*1180*/  F2FP.BF16.F32.PACK_AB R0, RZ, R0 ;  /* 0x00000000ff00723e */ /* 0x000fc800000010ff */
[----:B------:R-:W-:-:S07]  /*1190*/  PRMT R19, R0, 0x7610, R19 ;  /* 0x0000761000137816 */ /* 0x000fce0000000013 */
.L_x_5222:
[----:B------:R-:W1:Y:S02]  /*11a0*/  S2R R23, SR_TID.X ;  /* 0x0000000000177919 */ /* 0x000e640000002100 */
[----:B-1----:R-:W-:-:S07]  /*11b0*/  VIADD R23, R23, 0x80 ;  /* 0x0000008017177836 */ /* 0x002fce0000000000 */
.L_x_5216:
[----:B------:R-:W-:Y:S05]  /*11c0*/  BSYNC B6 ;  /* 0x0000000000067941 */ /* 0x000fea0003800000 */
.L_x_5215:
[----:B------:R-:W-:Y:S01]  /*11d0*/  ISETP.GE.AND P0, PT, R23, R16, PT ;  /* 0x000000101700720c */ /* 0x000fe20003f06270 */
[----:B------:R-:W-:-:S12]  /*11e0*/  BSSY B6, `(.L_x_5250) ;  /* 0x0000111000067945 */ /* 0x000fd80003800000 */
[----:B------:R-:W-:Y:S05]  /*11f0*/  @P0 BRA `(.L_x_5251) ;  /* 0x00000010003c0947 */ /* 0x000fea0003800000 */
[----:B0-----:R-:W0:Y:S01]  /*1200*/  LDC.64 R4, c[0x0][0x220] ;  /* 0x00008800ff047b82 */ /* 0x001e220000000a00 */
        /* <DEDUP_REMOVED lines=22> */
.L_x_5255:
[----:B------:R-:W2:Y:S02]  /*1370*/  LDG.E.U8 R4, desc[UR36][R4.64] ;  /* 0x0000002404047981 */ /* 0x000ea4000c1e1100 */
[----:B--2---:R-:W-:-:S04]  /*1380*/  I2FP.F32.U32 R0, R4 ;  /* 0x0000000400007245 */ /* 0x004fc80000201000 */
[----:B------:R-:W-:-:S04]  /*1390*/  F2FP.BF16.F32.PACK_AB R0, RZ, R0 ;  /* 0x00000000ff00723e */ /* 0x000fc800000010ff */
[----:B------:R-:W-:Y:S01]  /*13a0*/  PRMT R17, R0, 0x7610, R17 ;  /* 0x0000761000117816 */ /* 0x000fe20000000011 */
[----:B------:R-:W-:Y:S06]  /*13b0*/  BRA `(.L_x_5257) ;  /* 0x0000000c00c87947 */ /* 0x000fec0003800000 */
.L_x_5254:
        /* <DEDUP_REMOVED lines=11> */
.L_x_5259:
[----:B------:R-:W2:Y:S02]  /*1470*/  LDG.E R4, desc[UR36][R4.64] ;  /* 0x0000002404047981 */ /* 0x000ea4000c1e1900 */
[----:B--2---:R-:W-:-:S04]  /*1480*/  I2FP.F32.S32 R0, R4 ;  /* 0x0000000400007245 */ /* 0x004fc80000201400 */
[----:B------:R-:W-:-:S04]  /*1490*/  F2FP.BF16.F32.PACK_AB R0, RZ, R0 ;  /* 0x00000000ff00723e */ /* 0x000fc800000010ff */
[----:B------:R-:W-:Y:S01]  /*14a0*/  PRMT R17, R0, 0x7610, R17 ;  /* 0x0000761000117816 */ /* 0x000fe20000000011 */
[----:B------:R-:W-:Y:S06]  /*14b0*/  BRA `(.L_x_5257) ;  /* 0x0000000c00887947 */ /* 0x000fec0003800000 */
.L_x_5258:
[----:B------:R-:W2:Y:S02]  /*14c0*/  LDG.E.U16 R4, desc[UR36][R4.64] ;  /* 0x0000002404047981 */ /* 0x000ea4000c1e1500 */
[----:B--2---:R-:W0:Y:S02]  /*14d0*/  I2F.S16 R0, R4 ;  /* 0x0000000400007306 */ /* 0x004e240000101400 */
[----:B0-----:R-:W-:-:S04]  /*14e0*/  F2FP.BF16.F32.PACK_AB R0, RZ, R0 ;  /* 0x00000000ff00723e */ /* 0x001fc800000010ff */
[----:B------:R-:W-:Y:S01]  /*14f0*/  PRMT R17, R0, 0x7610, R17 ;  /* 0x0000761000117816 */ /* 0x000fe20000000011 */
[----:B------:R-:W-:Y:S06]  /*1500*/  BRA `(.L_x_5257) ;  /* 0x0000000c00747947 */ /* 0x000fec0003800000 */
.L_x_5253:
        /* <DEDUP_REMOVED lines=9> */
.L_x_5261:
[----:B------:R-:W2:Y:S02]  /*15a0*/  LDG.E.U16 R0, desc[UR36][R4.64] ;  /* 0x0000002404007981 */ /* 0x000ea4000c1e1500 */
[----:B--2---:R-:W-:-:S05]  /*15b0*/  HADD2.F32 R0, -RZ, R0.H0_H0 ;  /* 0x20000000ff007230 */ /* 0x004fca0000004100 */
[----:B------:R-:W-:-:S04]  /*15c0*/  F2FP.BF16.F32.PACK_AB R0, RZ, R0 ;  /* 0x00000000ff00723e */ /* 0x000fc800000010ff */
[----:B------:R-:W-:Y:S01]  /*15d0*/  PRMT R17, R0, 0x7610, R17 ;  /* 0x0000761000117816 */ /* 0x000fe20000000011 */
[----:B------:R-:W-:Y:S06]  /*15e0*/  BRA `(.L_x_5257) ;  /* 0x0000000c003c7947 */ /* 0x000fec0003800000 */
.L_x_5260:
        /* <DEDUP_REMOVED lines=9> */
.L_x_5263:
[----:B------:R-:W2:Y:S02]  /*1680*/  LDG.E.U16 R4, desc[UR36][R4.64] ;  /* 0x0000002404047981 */ /* 0x000ea4000c1e1500 */
[----:B--2---:R-:W-:-:S05]  /*1690*/  HADD2.F32 R0, -RZ, R4.H0_H0 ;  /* 0x20000004ff007230 */ /* 0x004fca0000004100 */
[----:B------:R-:W-:-:S04]  /*16a0*/  F2FP.BF16.F32.PACK_AB R0, RZ, R0 ;  /* 0x00000000ff00723e */ /* 0x000fc800000010ff */
[----:B------:R-:W-:Y:S01]  /*16b0*/  PRMT R17, R0, 0x7610, R17 ;  /* 0x0000761000117816 */ /* 0x000fe20000000011 */
[----:B------:R-:W-:Y:S06]  /*16c0*/  BRA `(.L_x_5257) ;  /* 0x0000000c00047947 */ /* 0x000fec0003800000 */
.L_x_5262:
        /* <DEDUP_REMOVED lines=9> */
.L_x_5252:
        /* <DEDUP_REMOVED lines=14> */
.L_x_5266:
        /* <DEDUP_REMOVED lines=9> */
.L_x_5265:
        /* <DEDUP_REMOVED lines=28> */
.L_x_5268:
        /* <DEDUP_REMOVED lines=15> */
.L_x_5267:
[----:B------:R0:W5:Y:S01]  /*1b80*/  LDG.E.U16 R17, desc[UR36][R4.64] ;  /* 0x0000002404117981 */ /* 0x000162000c1e1500 */
[----:B------:R-:W-:Y:S05]  /*1b90*/  BRA `(.L_x_5257) ;  /* 0x0000000400d07947 */ /* 0x000fea0003800000 */
.L_x_5264:
        /* <DEDUP_REMOVED lines=13> */
.L_x_5271:
        /* <DEDUP_REMOVED lines=21> */
.L_x_5275:
[----:B------:R-:W-:Y:S05]  /*1dc0*/  BSYNC B1 ;  /* 0x0000000000017941 */ /* 0x000fea0003800000 */
.L_x_5274:
[----:B------:R-:W-:Y:S01]  /*1dd0*/  LEA R5, R0, 0x3b800000, 0x17 ;  /* 0x3b80000000057811 */ /* 0x000fe200078eb8ff */
[----:B------:R-:W-:-:S05]  /*1de0*/  IMAD.SHL.U32 R0, R3, 0x100000, RZ ;  /* 0x0010000003007824 */ /* 0x000fca00078e00ff */
[----:B------:R-:W-:-:S07]  /*1df0*/  LOP3.LUT R0, R5, R0, R6, 0xfe, !PT ;  /* 0x0000000005007212 */ /* 0x000fce00078efe06 */
.L_x_5273:
[----:B------:R-:W-:Y:S05]  /*1e00*/  BSYNC B0 ;  /* 0x0000000000007941 */ /* 0x000fea0003800000 */
.L_x_5272:
[----:B------:R-:W-:-:S04]  /*1e10*/  F2FP.BF16.F32.PACK_AB R0, RZ, R0 ;  /* 0x00000000ff00723e */ /* 0x000fc800000010ff */
[----:B------:R-:W-:Y:S01]  /*1e20*/  PRMT R17, R0, 0x7610, R17 ;  /* 0x0000761000117816 */ /* 0x000fe20000000011 */
[----:B------:R-:W-:Y:S06]  /*1e30*/  BRA `(.L_x_5257) ;  /* 0x0000000400287947 */ /* 0x000fec0003800000 */
.L_x_5270:
        /* <DEDUP_REMOVED lines=21> */
.L_x_5279:
[----:B------:R-:W-:Y:S05]  /*1f90*/  BSYNC B1 ;  /* 0x0000000000017941 */ /* 0x000fea0003800000 */
.L_x_5278:
[----:B------:R-:W-:Y:S01]  /*1fa0*/  LEA R5, R0, 0x37800000, 0x17 ;  /* 0x3780000000057811 */ /* 0x000fe200078eb8ff */
[----:B------:R-:W-:-:S05]  /*1fb0*/  IMAD.SHL.U32 R0, R3, 0x200000, RZ ;  /* 0x0020000003007824 */ /* 0x000fca00078e00ff */
[----:B------:R-:W-:-:S07]  /*1fc0*/  LOP3.LUT R0, R5, R0, R6, 0xfe, !PT ;  /* 0x0000000005007212 */ /* 0x000fce00078efe06 */
.L_x_5277:
[----:B------:R-:W-:Y:S05]  /*1fd0*/  BSYNC B0 ;  /* 0x0000000000007941 */ /* 0x000fea0003800000 */
.L_x_5276:
[----:B------:R-:W-:-:S04]  /*1fe0*/  F2FP.BF16.F32.PACK_AB R0, RZ, R0 ;  /* 0x00000000ff00723e */ /* 0x000fc800000010ff */
[----:B------:R-:W-:Y:S01]  /*1ff0*/  PRMT R17, R0, 0x7610, R17 ;  /* 0x0000761000117816 */ /* 0x000fe20000000011 */
[----:B------:R-:W-:Y:S06]  /*2000*/  BRA `(.L_x_5257) ;  /* 0x0000000000b47947 */ /* 0x000fec0003800000 */
.L_x_5269:
        /* <DEDUP_REMOVED lines=14> */
.L_x_5283:
[----:B------:R-:W-:Y:S05]  /*20f0*/  BSYNC B0 ;  /* 0x0000000000007941 */ /* 0x000fea0003800000 */
.L_x_5282:
[----:B------:R-:W-:-:S04]  /*2100*/  F2FP.BF16.F32.PACK_AB R0, RZ, R0 ;  /* 0x00000000ff00723e */ /* 0x000fc800000010ff */
[----:B------:R-:W-:Y:S01]  /*2110*/  PRMT R17, R0, 0x7610, R17 ;  /* 0x0000761000117816 */ /* 0x000fe20000000011 */
[----:B------:R-:W-:Y:S06]  /*2120*/  BRA `(.L_x_5257) ;  /* 0x00000000006c7947 */ /* 0x000fec0003800000 */
.L_x_5256:
        /* <DEDUP_REMOVED lines=16> */
.L_x_5284:
[----:B------:R-:W-:Y:S01]  /*2230*/  PRMT R17, RZ, 0x7610, R17 ;  /* 0x00007610ff117816 */ /* 0x000fe20000000011 */
[----:B------:R-:W-:Y:S06]  /*2240*/  BRA `(.L_x_5257) ;  /* 0x0000000000247947 */ /* 0x000fec0003800000 */
.L_x_5281:
[----:B------:R-:W2:Y:S02]  /*2250*/  LDG.E.64 R4, desc[UR36][R4.64] ;  /* 0x0000002404047981 */ /* 0x000ea4000c1e1b00 */
[----:B--2---:R-:W0:Y:S02]  /*2260*/  I2F.U64 R0, R4 ;  /* 0x0000000400007312 */ /* 0x004e240000301000 */
[----:B0-----:R-:W-:-:S04]  /*2270*/  F2FP.BF16.F32.PACK_AB R0, RZ, R0 ;  /* 0x00000000ff00723e */ /* 0x001fc800000010ff */
[----:B------:R-:W-:Y:S01]  /*2280*/  PRMT R17, R0, 0x7610, R17 ;  /* 0x0000761000117816 */ /* 0x000fe20000000011 */
[----:B------:R-:W-:Y:S06]  /*2290*/  BRA `(.L_x_5257) ;  /* 0x0000000000107947 */ /* 0x000fec0003800000 */
.L_x_5280:
[----:B------:R-:W2:Y:S02]  /*22a0*/  LDG.E R4, desc[UR36][R4.64] ;  /* 0x0000002404047981 */ /* 0x000ea4000c1e1900 */
[----:B--2---:R-:W-:-:S04]  /*22b0*/  I2FP.F32.U32 R0, R4 ;  /* 0x0000000400007245 */ /* 0x004fc80000201000 */
[----:B------:R-:W-:-:S04]  /*22c0*/  F2FP.BF16.F32.PACK_AB R0, RZ, R0 ;  /* 0x00000000ff00723e */ /* 0x000fc800000010ff */
[----:B------:R-:W-:-:S07]  /*22d0*/  PRMT R17, R0, 0x7610, R17 ;  /* 0x0000761000117816 */ /* 0x000fce0000000011 */
.L_x_5257:
[----:B------:R-:W-:-:S07]  /*22e0*/  VIADD R23, R23, 0x80 ;  /* 0x0000008017177836 */ /* 0x000fce0000000000 */
.L_x_5251:
[----:B------:R-:W-:Y:S05]  /*22f0*/  BSYNC B6 ;  /* 0x0000000000067941 */ /* 0x000fea0003800000 */
.L_x_5250:
[----:B------:R-:W-:Y:S01]  /*2300*/  ISETP.GE.AND P0, PT, R23, R16, PT ;  /* 0x000000101700720c */ /* 0x000fe20003f06270 */
[----:B------:R-:W-:Y:S01]  /*2310*/  BSSY B6, `(.L_x_5285) ;  /* 0x0000113000067945 */ /* 0x000fe20003800000 */
[----:B------:R-:W-:Y:S02]  /*2320*/  PRMT R18, RZ, 0x7610, R18 ;  /* 0x00007610ff127816 */ /* 0x000fe40000000012 */
[----:B------:R-:W-:-:S09]  /*2330*/  PRMT R24, RZ, 0x7610, R24 ;  /* 0x00007610ff187816 */ /* 0x000fd20000000018 */
        /* <DEDUP_REMOVED lines=24> */
.L_x_5290:
[----:B------:R-:W2:Y:S02]  /*24c0*/  LDG.E.U8 R4, desc[UR36][R4.64] ;  /* 0x0000002404047981 */ /* 0x000ea4000c1e1100 */
[----:B--2---:R-:W-:-:S04]  /*24d0*/  I2FP.F32.U32 R0, R4 ;  /* 0x0000000400007245 */ /* 0x004fc80000201000 */
[----:B------:R-:W-:-:S04]  /*24e0*/  F2FP.BF16.F32.PACK_AB R0, RZ, R0 ;  /* 0x00000000ff00723e */ /* 0x000fc800000010ff */
[----:B------:R-:W-:Y:S01]  /*24f0*/  PRMT R24, R0, 0x7610, R24 ;  /* 0x0000761000187816 */ /* 0x000fe20000000018 */
[----:B------:R-:W-:Y:S06]  /*2500*/  BRA `(.L_x_5292) ;  /* 0x0000000c00c87947 */ /* 0x000fec0003800000 */
.L_x_5289:
        /* <DEDUP_REMOVED lines=11> */
.L_x_5294:
[----:B------:R-:W2:Y:S02]  /*25c0*/  LDG.E R4, desc[UR36][R4.64] ;  /* 0x0000002404047981 */ /* 0x000ea4000c1e1900 */
[----:B--2---:R-:W-:-:S04]  /*25d0*/  I2FP.F32.S32 R0, R4 ;  /* 0x0000000400007245 */ /* 0x004fc80000201400 */
[----:B------:R-:W-:-:S04]  /*25e0*/  F2FP.BF16.F32.PACK_AB R0, RZ, R0 ;  /* 0x00000000ff00723e */ /* 0x000fc800000010ff */
[----:B------:R-:W-:Y:S01]  /*25f0*/  PRMT R24, R0, 0x7610, R24 ;  /* 0x0000761000187816 */ /* 0x000fe20000000018 */
[----:B------:R-:W-:Y:S06]  /*2600*/  BRA `(.L_x_5292) ;  /* 0x0000000c00887947 */ /* 0x000fec0003800000 */
.L_x_5293:
[----:B------:R-:W2:Y:S02]  /*2610*/  LDG.E.U16 R4, desc[UR36][R4.64] ;  /* 0x0000002404047981 */ /* 0x000ea4000c1e1500 */
[----:B--2---:R-:W0:Y:S02]  /*2620*/  I2F.S16 R0, R4 ;  /* 0x0000000400007306 */ /* 0x004e240000101400 */
[----:B0-----:R-:W-:-:S04]  /*2630*/  F2FP.BF16.F32.PACK_AB R0, RZ, R0 ;  /* 0x00000000ff00723e */ /* 0x001fc800000010ff */
[----:B------:R-:W-:Y:S01]  /*2640*/  PRMT R24, R0, 0x7610, R24 ;  /* 0x0000761000187816 */ /* 0x000fe20000000018 */
[----:B------:R-:W-:Y:S06]  /*2650*/  BRA `(.L_x_5292) ;  /* 0x0000000c00747947 */ /* 0x000fec0003800000 */
.L_x_5288:
        /* <DEDUP_REMOVED lines=9> */
.L_x_5296:
[----:B------:R-:W2:Y:S02]  /*26f0*/  LDG.E.U16 R0, desc[UR36][R4.64] ;  /* 0x0000002404007981 */ /* 0x000ea4000c1e1500 */
[----:B--2---:R-:W-:-:S05]  /*2700*/  HADD2.F32 R0, -RZ, R0.H0_H0 ;  /* 0x20000000ff007230 */ /* 0x004fca0000004100 */
[----:B------:R-:W-:-:S04]  /*2710*/  F2FP.BF16.F32.PACK_AB R0, RZ, R0 ;  /* 0x00000000ff00723e */ /* 0x000fc800000010ff */
[----:B------:R-:W-:Y:S01]  /*2720*/  PRMT R24, R0, 0x7610, R24 ;  /* 0x0000761000187816 */ /* 0x000fe20000000018 */
[----:B------:R-:W-:Y:S06]  /*2730*/  BRA `(.L_x_5292) ;  /* 0x0000000c003c7947 */ /* 0x000fec0003800000 */
.L_x_5295:
        /* <DEDUP_REMOVED lines=9> */
.L_x_5298:
[----:B------:R-:W2:Y:S02]  /*27d0*/  LDG.E.U16 R4, desc[UR36][R4.64] ;  /* 0x0000002404047981 */ /* 0x000ea4000c1e1500 */
[----:B--2---:R-:W-:-:S05]  /*27e0*/  HADD2.F32 R0, -RZ, R4.H0_H0 ;  /* 0x20000004ff007230 */ /* 0x004fca0000004100 */
[----:B------:R-:W-:-:S04]  /*27f0*/  F2FP.BF16.F32.PACK_AB R0, RZ, R0 ;  /* 0x00000000ff00723e */ /* 0x000fc800000010ff */
[----:B------:R-:W-:Y:S01]  /*2800*/  PRMT R24, R0, 0x7610, R24 ;  /* 0x0000761000187816 */ /* 0x000fe20000000018 */
[----:B------:R-:W-:Y:S06]  /*2810*/  BRA `(.L_x_5292) ;  /* 0x0000000c00047947 */ /* 0x000fec0003800000 */
.L_x_5297:
        /* <DEDUP_REMOVED lines=9> */
.L_x_5287:
        /* <DEDUP_REMOVED lines=14> */
.L_x_5301:
        /* <DEDUP_REMOVED lines=9> */
.L_x_5300:
        /* <DEDUP_REMOVED lines=28> */
.L_x_5303:
        /* <DEDUP_REMOVED lines=15> */
.L_x_5302:
[----:B------:R0:W5:Y:S01]  /*2cd0*/  LDG.E.U16 R24, desc[UR36][R4.64] ;  /* 0x0000002404187981 */ /* 0x000162000c1e1500 */
[----:B------:R-:W-:Y:S05]  /*2ce0*/  BRA `(.L_x_5292) ;  /* 0x0000000400d07947 */ /* 0x000fea0003800000 */
.L_x_5299:
        /* <DEDUP_REMOVED lines=13> */
.L_x_5306:
        /* <DEDUP_REMOVED lines=21> */
.L_x_5310:
[----:B------:R-:W-:Y:S05]  /*2f10*/  BSYNC B1 ;  /* 0x0000000000017941 */ /* 0x000fea0003800000 */
.L_x_5309:
[----:B------:R-:W-:Y:S01]  /*2f20*/  LEA R5, R0, 0x3b800000, 0x17 ;  /* 0x3b80000000057811 */ /* 0x000fe200078eb8ff */
[----:B------:R-:W-:-:S05]  /*2f30*/  IMAD.SHL.U32 R0, R3, 0x100000, RZ ;  /* 0x0010000003007824 */ /* 0x000fca00078e00ff */
[----:B------:R-:W-:-:S07]  /*2f40*/  LOP3.LUT R0, R5, R0, R6, 0xfe, !PT ;  /* 0x0000000005007212 */ /* 0x000fce00078efe06 */
.L_x_5308:
[----:B------:R-:W-:Y:S05]  /*2f50*/  BSYNC B0 ;  /* 0x0000000000007941 */ /* 0x000fea0003800000 */
.L_x_5307:
[----:B------:R-:W-:-:S04]  /*2f60*/  F2FP.BF16.F32.PACK_AB R0, RZ, R0 ;  /* 0x00000000ff00723e */ /* 0x000fc800000010ff */
[----:B------:R-:W-:Y:S01]  /*2f70*/  PRMT R24, R0, 0x7610, R24 ;  /* 0x0000761000187816 */ /* 0x000fe20000000018 */
[----:B------:R-:W-:Y:S06]  /*2f80*/  BRA `(.L_x_5292) ;  /* 0x0000000400287947 */ /* 0x000fec0003800000 */
.L_x_5305:
        /* <DEDUP_REMOVED lines=21> */
.L_x_5314:
[----:B------:R-:W-:Y:S05]  /*30e0*/  BSYNC B1 ;  /* 0x0000000000017941 */ /* 0x000fea0003800000 */
.L_x_5313:
[----:B------:R-:W-:Y:S01]  /*30f0*/  LEA R5, R0, 0x37800000, 0x17 ;  /* 0x3780000000057811 */ /* 0x000fe200078eb8ff */
[----:B------:R-:W-:-:S05]  /*3100*/  IMAD.SHL.U32 R0, R3, 0x200000, RZ ;  /* 0x0020000003007824 */ /* 0x000fca00078e00ff */
[----:B------:R-:W-:-:S07]  /*3110*/  LOP3.LUT R0, R5, R0, R6, 0xfe, !PT ;  /* 0x0000000005007212 */ /* 0x000fce00078efe06 */
.L_x_5312:
[----:B------:R-:W-:Y:S05]  /*3120*/  BSYNC B0 ;  /* 0x0000000000007941 */ /* 0x000fea0003800000 */
.L_x_5311:
[----:B------:R-:W-:-:S04]  /*3130*/  F2FP.BF16.F32.PACK_AB R0, RZ, R0 ;  /* 0x00000000ff00723e */ /* 0x000fc800000010ff */
[----:B------:R-:W-:Y:S01]  /*3140*/  PRMT R24, R0, 0x7610, R24 ;  /* 0x0000761000187816 */ /* 0x000fe20000000018 */
[----:B------:R-:W-:Y:S06]  /*3150*/  BRA `(.L_x_5292) ;  /* 0x0000000000b47947 */ /* 0x000fec0003800000 */
.L_x_5304:
        /* <DEDUP_REMOVED lines=14> */
.L_x_5318:
[----:B------:R-:W-:Y:S05]  /*3240*/  BSYNC B0 ;  /* 0x0000000000007941 */ /* 0x000fea0003800000 */
.L_x_5317:
[----:B------:R-:W-:-:S04]  /*3250*/  F2FP.BF16.F32.PACK_AB R0, RZ, R0 ;  /* 0x00000000ff00723e */ /* 0x000fc800000010ff */
[----:B------:R-:W-:Y:S01]  /*3260*/  PRMT R24, R0, 0x7610, R24 ;  /* 0x0000761000187816 */ /* 0x000fe20000000018 */
[----:B------:R-:W-:Y:S06]  /*3270*/  BRA `(.L_x_5292) ;  /* 0x00000000006c7947 */ /* 0x000fec0003800000 */
.L_x_5291:
        /* <DEDUP_REMOVED lines=16> */
.L_x_5319:
[----:B------:R-:W-:Y:S01]  /*3380*/  PRMT R24, RZ, 0x7610, R24 ;  /* 0x00007610ff187816 */ /* 0x000fe20000000018 */
[----:B------:R-:W-:Y:S06]  /*3390*/  BRA `(.L_x_5292) ;  /* 0x0000000000247947 */ /* 0x000fec0003800000 */
.L_x_5316:
[----:B------:R-:W2:Y:S02]  /*33a0*/  LDG.E.64 R4, desc[UR36][R4.64] ;  /* 0x0000002404047981 */ /* 0x000ea4000c1e1b00 */
[----:B--2---:R-:W0:Y:S02]  /*33b0*/  I2F.U64 R0, R4 ;  /* 0x0000000400007312 */ /* 0x004e240000301000 */
[----:B0-----:R-:W-:-:S04]  /*33c0*/  F2FP.BF16.F32.PACK_AB R0, RZ, R0 ;  /* 0x00000000ff00723e */ /* 0x001fc800000010ff */
[----:B------:R-:W-:Y:S01]  /*33d0*/  PRMT R24, R0, 0x7610, R24 ;  /* 0x0000761000187816 */ /* 0x000fe20000000018 */
[----:B------:R-:W-:Y:S06]  /*33e0*/  BRA `(.L_x_5292) ;  /* 0x0000000000107947 */ /* 0x000fec0003800000 */
.L_x_5315:
[----:B------:R-:W2:Y:S02]  /*33f0*/  LDG.E R4, desc[UR36][R4.64] ;  /* 0x0000002404047981 */ /* 0x000ea4000c1e1900 */
[----:B--2---:R-:W-:-:S04]  /*3400*/  I2FP.F32.U32 R0, R4 ;  /* 0x0000000400007245 */ /* 0x004fc80000201000 */
[----:B------:R-:W-:-:S04]  /*3410*/  F2FP.BF16.F32.PACK_AB R0, RZ, R0 ;  /* 0x00000000ff00723e */ /* 0x000fc800000010ff */
[----:B------:R-:W-:-:S07]  /*3420*/  PRMT R24, R0, 0x7610, R24 ;  /* 0x0000761000187816 */ /* 0x000fce0000000018 */
.L_x_5292:
[----:B------:R-:W-:-:S07]  /*3430*/  VIADD R23, R23, 0x80 ;  /* 0x0000008017177836 */ /* 0x000fce0000000000 */
.L_x_5286:
[----:B------:R-:W-:Y:S05]  /*3440*/  BSYNC B6 ;  /* 0x0000000000067941 */ /* 0x000fea0003800000 */
.L_x_5285:
[----:B------:R-:W-:Y:S01]  /*3450*/  ISETP.GE.AND P0, PT, R23, R16, PT ;  /* 0x000000101700720c */ /* 0x000fe20003f06270 */
[----:B------:R-:W-:-:S12]  /*3460*/  BSSY B6, `(.L_x_5320) ;  /* 0x000010f000067945 */ /* 0x000fd80003800000 */
        /* <DEDUP_REMOVED lines=23> */
.L_x_5325:
[----:B------:R-:W2:Y:S02]  /*35e0*/  LDG.E.U8 R4, desc[UR36][R4.64] ;  /* 0x0000002404047981 */ /* 0x000ea4000c1e1100 */
[----:B--2---:R-:W-:-:S04]  /*35f0*/  I2FP.F32.U32 R0, R4 ;  /* 0x0000000400007245 */ /* 0x004fc80000201000 */
[----:B------:R-:W-:-:S04]  /*3600*/  F2FP.BF16.F32.PACK_AB R0, RZ, R0 ;  /* 0x00000000ff00723e */ /* 0x000fc800000010ff */
[----:B------:R-:W-:Y:S01]  /*3610*/  PRMT R18, R0, 0x7610, R18 ;  /* 0x0000761000127816 */ /* 0x000fe20000000012 */
[----:B------:R-:W-:Y:S06]  /*3620*/  BRA `(.L_x_5321) ;  /* 0x0000000c00c87947 */ /* 0x000fec0003800000 */
.L_x_5324:
        /* <DEDUP_REMOVED lines=11> */
.L_x_5328:
[----:B------:R-:W2:Y:S02]  /*36e0*/  LDG.E R4, desc[UR36][R4.64] ;  /* 0x0000002404047981 */ /* 0x000ea4000c1e1900 */
[----:B--2---:R-:W-:-:S04]  /*36f0*/  I2FP.F32.S32 R0, R4 ;  /* 0x0000000400007245 */ /* 0x004fc80000201400 */
[----:B------:R-:W-:-:S04]  /*3700*/  F2FP.BF16.F32.PACK_AB R0, RZ, R0 ;  /* 0x00000000ff00723e */ /* 0x000fc800000010ff */
[----:B------:R-:W-:Y:S01]  /*3710*/  PRMT R18, R0, 0x7610, R18 ;  /* 0x0000761000127816 */ /* 0x000fe20000000012 */
[----:B------:R-:W-:Y:S06]  /*3720*/  BRA `(.L_x_5321) ;  /* 0x0000000c00887947 */ /* 0x000fec0003800000 */
.L_x_5327:
[----:B------:R-:W2:Y:S02]  /*3730*/  LDG.E.U16 R4, desc[UR36][R4.64] ;  /* 0x0000002404047981 */ /* 0x000ea4000c1e1500 */
[----:B--2---:R-:W0:Y:S02]  /*3740*/  I2F.S16 R0, R4 ;  /* 0x0000000400007306 */ /* 0x004e240000101400 */
[----:B0-----:R-:W-:-:S04]  /*3750*/  F2FP.BF16.F32.PACK_AB R0, RZ, R0 ;  /* 0x00000000ff00723e */ /* 0x001fc800000010ff */
[----:B------:R-:W-:Y:S01]  /*3760*/  PRMT R18, R0, 0x7610, R18 ;  /* 0x0000761000127816 */ /* 0x000fe20000000012 */
[----:B------:R-:W-:Y:S06]  /*3770*/  BRA `(.L_x_5321) ;  /* 0x0000000c00747947 */ /* 0x000fec0003800000 */
.L_x_5323:
        /* <DEDUP_REMOVED lines=9> */
.L_x_5330:
[----:B------:R-:W2:Y:S02]  /*3810*/  LDG.E.U16 R0, desc[UR36][R4.64] ;  /* 0x0000002404007981 */ /* 0x000ea4000c1e1500 */
[----:B--2---:R-:W-:-:S05]  /*3820*/  HADD2.F32 R0, -RZ, R0.H0_H0 ;  /* 0x20000000ff007230 */ /* 0x004fca0000004100 */
[----:B------:R-:W-:-:S04]  /*3830*/  F2FP.BF16.F32.PACK_AB R0, RZ, R0 ;  /* 0x00000000ff00723e */ /* 0x000fc800000010ff */
[----:B------:R-:W-:Y:S01]  /*3840*/  PRMT R18, R0, 0x7610, R18 ;  /* 0x0000761000127816 */ /* 0x000fe20000000012 */
[----:B------:R-:W-:Y:S06]  /*3850*/  BRA `(.L_x_5321) ;  /* 0x0000000c003c7947 */ /* 0x000fec0003800000 */
.L_x_5329:
        /* <DEDUP_REMOVED lines=9> */
.L_x_5332:
[----:B------:R-:W2:Y:S02]  /*38f0*/  LDG.E.U16 R4, desc[UR36][R4.64] ;  /* 0x0000002404047981 */ /* 0x000ea4000c1e1500 */
[----:B--2---:R-:W-:-:S05]  /*3900*/  HADD2.F32 R0, -RZ, R4.H0_H0 ;  /* 0x20000004ff007230 */ /* 0x004fca0000004100 */
[----:B------:R-:W-:-:S04]  /*3910*/  F2FP.BF16.F32.PACK_AB R0, RZ, R0 ;  /* 0x00000000ff00723e */ /* 0x000fc800000010ff */
[----:B------:R-:W-:Y:S01]  /*3920*/  PRMT R18, R0, 0x7610, R18 ;  /* 0x0000761000127816 */ /* 0x000fe20000000012 */
[----:B------:R-:W-:Y:S06]  /*3930*/  BRA `(.L_x_5321) ;  /* 0x0000000c00047947 */ /* 0x000fec0003800000 */
.L_x_5331:
        /* <DEDUP_REMOVED lines=9> */
.L_x_5322:
        /* <DEDUP_REMOVED lines=14> */
.L_x_5335:
        /* <DEDUP_REMOVED lines=9> */
.L_x_5334:
        /* <DEDUP_REMOVED lines=28> */
.L_x_5337:
        /* <DEDUP_REMOVED lines=15> */
.L_x_5336:
[----:B------:R1:W5:Y:S01]  /*3df0*/  LDG.E.U16 R18, desc[UR36][R4.64] ;  /* 0x0000002404127981 */ /* 0x000362000c1e1500 */
[----:B------:R-:W-:Y:S05]  /*3e00*/  BRA `(.L_x_5321) ;  /* 0x0000000400d07947 */ /* 0x000fea0003800000 */
.L_x_5333:
        /* <DEDUP_REMOVED lines=13> */
.L_x_5340:
        /* <DEDUP_REMOVED lines=21> */
.L_x_5344:
[----:B------:R-:W-:Y:S05]  /*4030*/  BSYNC B1 ;  /* 0x0000000000017941 */ /* 0x000fea0003800000 */
.L_x_5343:
[----:B------:R-:W-:Y:S01]  /*4040*/  LEA R5, R0, 0x3b800000, 0x17 ;  /* 0x3b80000000057811 */ /* 0x000fe200078eb8ff */
[----:B------:R-:W-:-:S05]  /*4050*/  IMAD.SHL.U32 R0, R3, 0x100000, RZ ;  /* 0x0010000003007824 */ /* 0x000fca00078e00ff */
[----:B------:R-:W-:-:S07]  /*4060*/  LOP3.LUT R0, R5, R0, R6, 0xfe, !PT ;  /* 0x0000000005007212 */ /* 0x000fce00078efe06 */
.L_x_5342:
[----:B------:R-:W-:Y:S05]  /*4070*/  BSYNC B0 ;  /* 0x0000000000007941 */ /* 0x000fea0003800000 */
.L_x_5341:
[----:B------:R-:W-:-:S04]  /*4080*/  F2FP.BF16.F32.PACK_AB R0, RZ, R0 ;  /* 0x00000000ff00723e */ /* 0x000fc800000010ff */
[----:B------:R-:W-:Y:S01]  /*4090*/  PRMT R18, R0, 0x7610, R18 ;  /* 0x0000761000127816 */ /* 0x000fe20000000012 */
[----:B------:R-:W-:Y:S06]  /*40a0*/  BRA `(.L_x_5321) ;  /* 0x0000000400287947 */ /* 0x000fec0003800000 */
.L_x_5339:
        /* <DEDUP_REMOVED lines=21> */
.L_x_5348:
[----:B------:R-:W-:Y:S05]  /*4200*/  BSYNC B1 ;  /* 0x0000000000017941 */ /* 0x000fea0003800000 */
.L_x_5347:
[----:B------:R-:W-:Y:S01]  /*4210*/  LEA R5, R0, 0x37800000, 0x17 ;  /* 0x3780000000057811 */ /* 0x000fe200078eb8ff */
[----:B------:R-:W-:-:S05]  /*4220*/  IMAD.SHL.U32 R0, R3, 0x200000, RZ ;  /* 0x0020000003007824 */ /* 0x000fca00078e00ff */
[----:B------:R-:W-:-:S07]  /*4230*/  LOP3.LUT R0, R5, R0, R6, 0xfe, !PT ;  /* 0x0000000005007212 */ /* 0x000fce00078efe06 */
.L_x_5346:
[----:B------:R-:W-:Y:S05]  /*4240*/  BSYNC B0 ;  /* 0x0000000000007941 */ /* 0x000fea0003800000 */
.L_x_5345:
[----:B------:R-:W-:-:S04]  /*4250*/  F2FP.BF16.F32.PACK_AB R0, RZ, R0 ;  /* 0x00000000ff00723e */ /* 0x000fc800000010ff */
[----:B------:R-:W-:Y:S01]  /*4260*/  PRMT R18, R0, 0x7610, R18 ;  /* 0x0000761000127816 */ /* 0x000fe20000000012 */
[----:B------:R-:W-:Y:S06]  /*4270*/  BRA `(.L_x_5321) ;  /* 0x0000000000b47947 */ /* 0x000fec0003800000 */
.L_x_5338:
        /* <DEDUP_REMOVED lines=14> */
.L_x_5352:
[----:B------:R-:W-:Y:S05]  /*4360*/  BSYNC B0 ;  /* 0x0000000000007941 */ /* 0x000fea0003800000 */
.L_x_5351:
[----:B------:R-:W-:-:S04]  /*4370*/  F2FP.BF16.F32.PACK_AB R0, RZ, R0 ;  /* 0x00000000ff00723e */ /* 0x000fc800000010ff */
[----:B------:R-:W-:Y:S01]  /*4380*/  PRMT R18, R0, 0x7610, R18 ;  /* 0x0000761000127816 */ /* 0x000fe20000000012 */
[----:B------:R-:W-:Y:S06]  /*4390*/  BRA `(.L_x_5321) ;  /* 0x00000000006c7947 */ /* 0x000fec0003800000 */
.L_x_5326:
        /* <DEDUP_REMOVED lines=16> */
.L_x_5353:
[----:B------:R-:W-:Y:S01]  /*44a0*/  PRMT R18, RZ, 0x7610, R18 ;  /* 0x00007610ff127816 */ /* 0x000fe20000000012 */
[----:B------:R-:W-:Y:S06]  /*44b0*/  BRA `(.L_x_5321) ;  /* 0x0000000000247947 */ /* 0x000fec0003800000 */
.L_x_5350:
[----:B------:R-:W2:Y:S02]  /*44c0*/  LDG.E.64 R4, desc[UR36][R4.64] ;  /* 0x0000002404047981 */ /* 0x000ea4000c1e1b00 */
[----:B--2---:R-:W0:Y:S02]  /*44d0*/  I2F.U64 R0, R4 ;  /* 0x0000000400007312 */ /* 0x004e240000301000 */
[----:B0-----:R-:W-:-:S04]  /*44e0*/  F2FP.BF16.F32.PACK_AB R0, RZ, R0 ;  /* 0x00000000ff00723e */ /* 0x001fc800000010ff */
[----:B------:R-:W-:Y:S01]  /*44f0*/  PRMT R18, R0, 0x7610, R18 ;  /* 0x0000761000127816 */ /* 0x000fe20000000012 */
[----:B------:R-:W-:Y:S06]  /*4500*/  BRA `(.L_x_5321) ;  /* 0x0000000000107947 */ /* 0x000fec0003800000 */
.L_x_5349:
[----:B------:R-:W2:Y:S02]  /*4510*/  LDG.E R4, desc[UR36][R4.64] ;  /* 0x0000002404047981 */ /* 0x000ea4000c1e1900 */
[----:B--2---:R-:W-:-:S04]  /*4520*/  I2FP.F32.U32 R0, R4 ;  /* 0x0000000400007245 */ /* 0x004fc80000201000 */
[----:B------:R-:W-:-:S04]  /*4530*/  F2FP.BF16.F32.PACK_AB R0, RZ, R0 ;  /* 0x00000000ff00723e */ /* 0x000fc800000010ff */
[----:B------:R-:W-:-:S07]  /*4540*/  PRMT R18, R0, 0x7610, R18 ;  /* 0x0000761000127816 */ /* 0x000fce0000000012 */
.L_x_5321:
[----:B------:R-:W-:Y:S05]  /*4550*/  BSYNC B6 ;  /* 0x0000000000067941 */ /* 0x000fea0003800000 */
.L_x_5320:
        /* <DEDUP_REMOVED lines=9> */
[----:B------:R-:W2:Y:S02]  /*45f0*/  MUFU.EX2 R0, R0 ;  /* 0x0000000000007308 */ /* 0x000ea40000000800 */
[C---:B--2---:R-:W-:Y:S01]  /*4600*/  FADD.FTZ.RZ R3, R0.reuse, 1 ;  /* 0x3f80000000037421 */ /* 0x044fe2000001c000 */
[----:B------:R-:W-:-:S03]  /*4610*/  ISETP.GE.U32.AND P1, PT, R0, 0x7f800000, PT ;  /* 0x7f8000000000780c */ /* 0x000fc60003f26070 */
[----:B------:R-:W-:-:S05]  /*4620*/  VIADD R3, R3, 0xc0c00000 ;  /* 0xc0c0000003037836 */ /* 0x000fca0000000000 */
[----:B------:R-:W-:-:S04]  /*4630*/  LOP3.LUT R3, R3, 0xff800000, RZ, 0xc0, !PT ;  /* 0xff80000003037812 */ /* 0x000fc800078ec0ff */
[----:B01----:R-:W-:Y:S01]  /*4640*/  IADD3 R5, -R3, 0x40800000, RZ ;  /* 0x4080000003057810 */ /* 0x003fe20007ffe1ff */
[----:B------:R-:W-:Y:S01]  /*4650*/  IMAD.IADD R4, R0, 0x1, -R3 ;  /* 0x0000000100047824 */ /* 0x000fe200078e0a03 */
[----:B------:R-:W-:-:S03]  /*4660*/  I2FP.F32.S32 R3, R3 ;  /* 0x0000000300037245 */ /* 0x000fc60000201400 */
[----:B------:R-:W-:Y:S02]  /*4670*/  FFMA.FTZ R5, R5, R6, -1 ;  /* 0xbf80000005057423 */ /* 0x000fe40000010006 */
[----:B------:R-:W-:Y:S02]  /*4680*/  FMUL.FTZ R3, R3, 1.1920928955078125e-07 ;  /* 0x3400000003037820 */ /* 0x000fe40000410000 */
        /* <DEDUP_REMOVED lines=18> */
.L_x_5357:
[----:B------:R-:W-:Y:S05]  /*47b0*/  BSYNC B1 ;  /* 0x0000000000017941 */ /* 0x000fea0003800000 */
.L_x_5356:
[----:B------:R-:W0:Y:S02]  /*47c0*/  MUFU.TANH R4, R4 ;  /* 0x0000000400047308 */ /* 0x000e240000002400 */
[----:B0-----:R-:W-:-:S06]  /*47d0*/  FMUL.FTZ R3, R19, R4 ;  /* 0x0000000413037220 */ /* 0x001fcc0000410000 */
[----:B------:R-:W2:Y:S02]  /*47e0*/  F2F.BF16.F32 R3, R3 ;  /* 0x0000000300037304 */ /* 0x000ea40000202000 */
.L_x_5355:
[----:B------:R-:W-:Y:S05]  /*47f0*/  BSYNC B0 ;  /* 0x0000000000007941 */ /* 0x000fea0003800000 */
.L_x_5354:
[----:B------:R-:W-:Y:S01]  /*4800*/  VIADD R23, R25, 0x80 ;  /* 0x0000008019177836 */ /* 0x000fe20000000000 */
[----:B------:R-:W-:Y:S04]  /*4810*/  BSSY B0, `(.L_x_5358) ;  /* 0x0000028000007945 */ /* 0x000fe80003800000 */
[----:B------:R-:W-:-:S13]  /*4820*/  ISETP.GE.AND P1, PT, R23, R16, PT ;  /* 0x000000101700720c */ /* 0x000fda0003f26270 */
        /* <DEDUP_REMOVED lines=34> */
.L_x_5361:
[----:B------:R-:W-:Y:S05]  /*4a50*/  BSYNC B1 ;  /* 0x0000000000017941 */ /* 0x000fea0003800000 */
.L_x_5360:
[----:B------:R-:W0:Y:S02]  /*4a60*/  MUFU.TANH R4, R4 ;  /* 0x0000000400047308 */ /* 0x000e240000002400 */
[----:B0-----:R-:W-:-:S06]  /*4a70*/  FMUL.FTZ R22, R17, R4 ;  /* 0x0000000411167220 */ /* 0x001fcc0000410000 */
[----:B------:R-:W3:Y:S02]  /*4a80*/  F2F.BF16.F32 R22, R22 ;  /* 0x0000001600167304 */ /* 0x000ee40000202000 */
.L_x_5359:
[----:B------:R-:W-:Y:S05]  /*4a90*/  BSYNC B0 ;  /* 0x0000000000007941 */ /* 0x000fea0003800000 */
.L_x_5358:
[----:B01----:R-:W-:Y:S01]  /*4aa0*/  VIADD R5, R25, 0x100 ;  /* 0x0000010019057836 */ /* 0x003fe20000000000 */
        /* <DEDUP_REMOVED lines=36> */
.L_x_5365:
[----:B------:R-:W-:Y:S05]  /*4cf0*/  BSYNC B1 ;  /* 0x0000000000017941 */ /* 0x000fea0003800000 */
.L_x_5364:
[----:B------:R-:W0:Y:S02]  /*4d00*/  MUFU.TANH R5, R4 ;  /* 0x0000000400057308 */ /* 0x000e240000002400 */
[----:B0-----:R-:W-:-:S06]  /*4d10*/  FMUL.FTZ R5, R24, R5 ;  /* 0x0000000518057220 */ /* 0x001fcc0000410000 */
[----:B------:R0:W1:Y:S02]  /*4d20*/  F2F.BF16.F32 R17, R5 ;  /* 0x0000000500117304 */ /* 0x0000640000202000 */
.L_x_5363:
[----:B------:R-:W-:Y:S05]  /*4d30*/  BSYNC B0 ;  /* 0x0000000000007941 */ /* 0x000fea0003800000 */
.L_x_5362:
[----:B0-----:R-:W-:Y:S01]  /*4d40*/  VIADD R5, R25, 0x180 ;  /* 0x0000018019057836 */ /* 0x001fe20000000000 */
        /* <DEDUP_REMOVED lines=36> */
.L_x_5369:
[----:B------:R-:W-:Y:S05]  /*4f90*/  BSYNC B1 ;  /* 0x0000000000017941 */ /* 0x000fea0003800000 */
.L_x_5368:
[----:B------:R-:W0:Y:S02]  /*4fa0*/  MUFU.TANH R5, R4 ;  /* 0x0000000400057308 */ /* 0x000e240000002400 */
[----:B0-----:R-:W-:-:S06]  /*4fb0*/  FMUL.FTZ R18, R18, R5 ;  /* 0x0000000512127220 */ /* 0x001fcc0000410000 */
[----:B------:R-:W0:Y:S02]  /*4fc0*/  F2F.BF16.F32 R18, R18 ;  /* 0x0000001200127304 */ /* 0x000e240000202000 */
.L_x_5367:
[----:B------:R-:W-:Y:S05]  /*4fd0*/  BSYNC B0 ;  /* 0x0000000000007941 */ /* 0x000fea0003800000 */
.L_x_5366:
[----:B-----5:R-:W4:Y:S01]  /*4fe0*/  LDC.U8 R19, c[0x0][0x234] ;  /* 0x00008d00ff137b82 */ /* 0x020f220000000000 */
[----:B------:R-:W-:Y:S04]  /*4ff0*/  BSSY B6, `(.L_x_5370) ;  /* 0x0000112000067945 */ /* 0x000fe80003800000 */
[----:B------:R-:W-:Y:S05]  /*5000*/  @P0 BRA `(.L_x_5371) ;  /* 0x0000001000400947 */ /* 0x000fea0003800000 */
[----:B------:R-:W5:Y:S01]  /*5010*/  LDC.64 R8, c[0x0][0x218] ;  /* 0x00008600ff087b82 */ /* 0x000f620000000a00 */
[----:B----4-:R-:W-:Y:S01]  /*5020*/  PRMT R0, R19, 0x9910, RZ ;  /* 0x0000991013007816 */ /* 0x010fe200000000ff */
        /* <DEDUP_REMOVED lines=16> */
[----:B------:R-:W-:-:S04]  /*5130*/  IMAD.MOV.U32 R25, RZ, RZ, R23 ;  /* 0x000000ffff197224 */ /* 0x000fc800078e0017 */
[----:B------:R-:W2:Y:S02]  /*5140*/  F2I.FTZ.TRUNC.NTZ R3, R3 ;  /* 0x0000000300037305 */ /* 0x000ea4000021f100 */
[----:B--2---:R2:W-:Y:S01]  /*5150*/  STG.E.U8 desc[UR36][R8.64], R3 ;  /* 0x0000000308007986 */ /* 0x0045e2000c101124 */
[----:B------:R-:W-:Y:S05]  /*5160*/  BRA `(.L_x_5371) ;  /* 0x0000000c00e87947 */ /* 0x000fea0003800000 */
.L_x_5375:
[----:B--2---:R-:W-:Y:S02]  /*5170*/  IMAD.U32 R5, R3, 0x10000, RZ ;  /* 0x0001000003057824 */ /* 0x004fe400078e00ff */
[----:B------:R-:W-:-:S04]  /*5180*/  IMAD.MOV.U32 R25, RZ, RZ, R23 ;  /* 0x000000ffff197224 */ /* 0x000fc800078e0017 */
[----:B------:R-:W2:Y:S02]  /*5190*/  F2I.S64.TRUNC R4, R5 ;  /* 0x0000000500047311 */ /* 0x000ea4000020d900 */
[----:B--2---:R2:W-:Y:S01]  /*51a0*/  STG.E.U8 desc[UR36][R8.64], R4 ;  /* 0x0000000408007986 */ /* 0x0045e2000c101124 */
[----:B------:R-:W-:Y:S05]  /*51b0*/  BRA `(.L_x_5371) ;  /* 0x0000000c00d47947 */ /* 0x000fea0003800000 */
.L_x_5374:
        /* <DEDUP_REMOVED lines=8> */
[----:B------:R-:W2:Y:S02]  /*5240*/  F2I.S64.TRUNC R4, R4 ;  /* 0x0000000400047311 */ /* 0x000ea4000020d900 */
[----:B--2---:R2:W-:Y:S01]  /*5250*/  STG.E.64 desc[UR36][R8.64], R4 ;  /* 0x0000000408007986 */ /* 0x0045e2000c101b24 */
[----:B------:R-:W-:Y:S05]  /*5260*/  BRA `(.L_x_5371) ;  /* 0x0000000c00a87947 */ /* 0x000fea0003800000 */
.L_x_5378:
[----:B--2---:R-:W-:Y:S02]  /*5270*/  IMAD.U32 R3, R3, 0x10000, RZ ;  /* 0x0001000003037824 */ /* 0x004fe400078e00ff */
[----:B------:R-:W-:-:S04]  /*5280*/  IMAD.MOV.U32 R25, RZ, RZ, R23 ;  /* 0x000000ffff197224 */ /* 0x000fc800078e0017 */
[----:B------:R-:W2:Y:S02]  /*5290*/  F2I.FTZ.TRUNC.NTZ R3, R3 ;  /* 0x0000000300037305 */ /* 0x000ea4000021f100 */
[----:B--2---:R2:W-:Y:S01]  /*52a0*/  STG.E desc[UR36][R8.64], R3 ;  /* 0x0000000308007986 */ /* 0x0045e2000c101924 */
[----:B------:R-:W-:Y:S05]  /*52b0*/  BRA `(.L_x_5371) ;  /* 0x0000000c00947947 */ /* 0x000fea0003800000 */
.L_x_5377:
[----:B--2---:R-:W-:Y:S02]  /*52c0*/  IMAD.U32 R3, R3, 0x10000, RZ ;  /* 0x0001000003037824 */ /* 0x004fe400078e00ff */
[----:B------:R-:W-:-:S04]  /*52d0*/  IMAD.MOV.U32 R25, RZ, RZ, R23 ;  /* 0x000000ffff197224 */ /* 0x000fc800078e0017 */
[----:B------:R-:W2:Y:S02]  /*52e0*/  F2I.FTZ.TRUNC.NTZ R3, R3 ;  /* 0x0000000300037305 */ /* 0x000ea4000021f100 */
[----:B--2---:R2:W-:Y:S01]  /*52f0*/  STG.E.U16 desc[UR36][R8.64], R3 ;  /* 0x0000000308007986 */ /* 0x0045e2000c101524 */
[----:B------:R-:W-:Y:S05]  /*5300*/  BRA `(.L_x_5371) ;  /* 0x0000000c00807947 */ /* 0x000fea0003800000 */
.L_x_5373:
        /* <DEDUP_REMOVED lines=10> */
.L_x_5380:
[----:B--2---:R-:W-:Y:S02]  /*53b0*/  IMAD.U32 R0, R3, 0x10000, RZ ;  /* 0x0001000003007824 */ /* 0x004fe400078e00ff */
[----:B------:R-:W-:-:S03]  /*53c0*/  IMAD.MOV.U32 R25, RZ, RZ, R23 ;  /* 0x000000ffff197224 */ /* 0x000fc600078e0017 */
[----:B------:R-:W-:-:S05]  /*53d0*/  F2FP.F16.F32.PACK_AB R0, RZ, R0 ;  /* 0x00000000ff00723e */ /* 0x000fca00000000ff */
[----:B------:R2:W-:Y:S01]  /*53e0*/  STG.E.U16 desc[UR36][R8.64], R0 ;  /* 0x0000000008007986 */ /* 0x0005e2000c101524 */
[----:B------:R-:W-:Y:S05]  /*53f0*/  BRA `(.L_x_5371) ;  /* 0x0000000c00447947 */ /* 0x000fea0003800000 */
.L_x_5379:
[----:B------:R-:W-:-:S13]  /*5400*/  ISETP.NE.AND P0, PT, R0, 0x7, PT ;  /* 0x000000070000780c */ /* 0x000fda0003f05270 */
[----:B------:R-:W-:Y:S05]  /*5410*/  @!P0 BRA `(.L_x_5381) ;  /* 0x00000000003c8947 */ /* 0x000fea0003800000 */
[----:B------:R-:W-:-:S13]  /*5420*/  ISETP.NE.AND P0, PT, R0, 0x8, PT ;  /* 0x000000080000780c */ /* 0x000fda0003f05270 */
[----:B------:R-:W-:Y:S05]  /*5430*/  @!P0 BRA `(.L_x_5382) ;  /* 0x00000000001c8947 */ /* 0x000fea0003800000 */
[----:B------:R-:W-:-:S13]  /*5440*/  ISETP.NE.AND P0, PT, R0, 0x9, PT ;  /* 0x000000090000780c */ /* 0x000fda0003f05270 */
[----:B------:R-:W-:Y:S05]  /*5450*/  @P0 BRA `(.L_x_5376) ;  /* 0x0000000800c00947 */ /* 0x000fea0003800000 */
[----:B--2---:R-:W-:Y:S02]  /*5460*/  IMAD.U32 R4, R3, 0x10000, RZ ;  /* 0x0001000003047824 */ /* 0x004fe400078e00ff */
[----:B------:R-:W-:Y:S02]  /*5470*/  IMAD.MOV.U32 R5, RZ, RZ, RZ ;  /* 0x000000ffff057224 */ /* 0x000fe400078e00ff */
[----:B------:R-:W-:-:S03]  /*5480*/  IMAD.MOV.U32 R25, RZ, RZ, R23 ;  /* 0x000000ffff197224 */ /* 0x000fc600078e0017 */
[----:B------:R2:W-:Y:S01]  /*5490*/  STG.E.64 desc[UR36][R8.64], R4 ;  /* 0x0000000408007986 */ /* 0x0005e2000c101b24 */
[----:B------:R-:W-:Y:S05]  /*54a0*/  BRA `(.L_x_5371) ;  /* 0x0000000c00187947 */ /* 0x000fea0003800000 */
.L_x_5382:
[----:B--2---:R-:W-:Y:S02]  /*54b0*/  IMAD.U32 R3, R3, 0x10000, RZ ;  /* 0x0001000003037824 */ /* 0x004fe400078e00ff */
[----:B------:R-:W-:-:S03]  /*54c0*/  IMAD.MOV.U32 R25, RZ, RZ, R23 ;  /* 0x000000ffff197224 */ /* 0x000fc600078e0017 */
[----:B------:R-:W-:-:S04]  /*54d0*/  F2FP.F16.F32.PACK_AB R3, RZ, R3 ;  /* 0x00000003ff03723e */ /* 0x000fc800000000ff */
[----:B------:R-:W-:-:S05]  /*54e0*/  PRMT R3, R3, 0x5410, RZ ;  /* 0x0000541003037816 */ /* 0x000fca00000000ff */
[----:B------:R2:W-:Y:S01]  /*54f0*/  STG.E desc[UR36][R8.64], R3 ;  /* 0x0000000308007986 */ /* 0x0005e2000c101924 */
[----:B------:R-:W-:Y:S05]  /*5500*/  BRA `(.L_x_5371) ;  /* 0x0000000c00007947 */ /* 0x000fea0003800000 */
.L_x_5381:
[----:B--2---:R-:W-:Y:S02]  /*5510*/  IMAD.U32 R4, R3, 0x10000, RZ ;  /* 0x0001000003047824 */ /* 0x004fe400078e00ff */
[----:B------:R-:W-:Y:S02]  /*5520*/  IMAD.MOV.U32 R25, RZ, RZ, R23 ;  /* 0x000000ffff197224 */ /* 0x000fe400078e0017 */
[----:B------:R-:W-:-:S06]  /*5530*/  FMUL.FTZ R4, R4, 1 ;  /* 0x3f80000004047820 */ /* 0x000fcc0000410000 */
[----:B------:R-:W2:Y:S02]  /*5540*/  F2F.F64.F32 R4, R4 ;  /* 0x0000000400047310 */ /* 0x000ea40000201800 */
[----:B--2---:R2:W-:Y:S01]  /*5550*/  STG.E.64 desc[UR36][R8.64], R4 ;  /* 0x0000000408007986 */ /* 0x0045e2000c101b24 */
[----:B------:R-:W-:Y:S05]  /*5560*/  BRA `(.L_x_5371) ;  /* 0x0000000800e87947 */ /* 0x000fea0003800000 */
.L_x_5372:
        /* <DEDUP_REMOVED lines=14> */
.L_x_5385:
[----:B--2---:R-:W-:Y:S01]  /*5650*/  IMAD.U32 R3, R3, 0x10000, RZ ;  /* 0x0001000003037824 */ /* 0x004fe200078e00ff */
[----:B------:R-:W-:Y:S01]  /*5660*/  CS2R R6, SRZ ;  /* 0x0000000000067805 */ /* 0x000fe2000001ff00 */
[----:B------:R-:W-:Y:S02]  /*5670*/  IMAD.MOV.U32 R25, RZ, RZ, R23 ;  /* 0x000000ffff197224 */ /* 0x000fe400078e0017 */
[----:B------:R-:W-:-:S04]  /*5680*/  FMUL.FTZ R3, R3, 1 ;  /* 0x3f80000003037820 */ /* 0x000fc80000410000 */
[----:B------:R-:W2:Y:S02]  /*5690*/  F2F.F64.F32 R4, R3 ;  /* 0x0000000300047310 */ /* 0x000ea40000201800 */
[----:B--2---:R2:W-:Y:S01]  /*56a0*/  STG.E.128 desc[UR36][R8.64], R4 ;  /* 0x0000000408007986 */ /* 0x0045e2000c101d24 */
[----:B------:R-:W-:Y:S05]  /*56b0*/  BRA `(.L_x_5371) ;  /* 0x0000000800947947 */ /* 0x000fea0003800000 */
.L_x_5384:
        /* <DEDUP_REMOVED lines=21> */
.L_x_5389:
[----:B------:R-:W-:Y:S05]  /*5810*/  BSYNC B0 ;  /* 0x0000000000007941 */ /* 0x000fea0003800000 */
.L_x_5388:
[----:B------:R-:W-:Y:S01]  /*5820*/  LOP3.LUT R5, R0, R5, RZ, 0xfc, !PT ;  /* 0x0000000500057212 */ /* 0x000fe200078efcff */
[----:B------:R-:W-:-:S04]  /*5830*/  IMAD.MOV.U32 R25, RZ, RZ, R23 ;  /* 0x000000ffff197224 */ /* 0x000fc800078e0017 */
[----:B------:R2:W-:Y:S01]  /*5840*/  STG.E.U8 desc[UR36][R8.64], R5 ;  /* 0x0000000508007986 */ /* 0x0005e2000c101124 */
[----:B------:R-:W-:Y:S05]  /*5850*/  BRA `(.L_x_5371) ;  /* 0x00000008002c7947 */ /* 0x000fea0003800000 */
.L_x_5387:
        /* <DEDUP_REMOVED lines=13> */
.L_x_5391:
[----:B------:R-:W-:Y:S01]  /*5930*/  IMAD.MOV.U32 R0, RZ, RZ, 0x7f ;  /* 0x0000007fff007424 */ /* 0x000fe200078e00ff */
[----:B------:R-:W-:-:S04]  /*5940*/  ISETP.GT.U32.AND P0, PT, R3, 0x7f800000, PT ;  /* 0x7f8000000300780c */ /* 0x000fc80003f04070 */
[----:B------:R-:W-:-:S09]  /*5950*/  SEL R0, R0, 0x7c, P0 ;  /* 0x0000007c00007807 */ /* 0x000fd20000000000 */
.L_x_5392:
[----:B------:R-:W-:Y:S05]  /*5960*/  BSYNC B0 ;  /* 0x0000000000007941 */ /* 0x000fea0003800000 */
.L_x_5390:
[----:B------:R-:W-:Y:S01]  /*5970*/  LOP3.LUT R3, R5, 0x80000000, RZ, 0xc0, !PT ;  /* 0x8000000005037812 */ /* 0x000fe200078ec0ff */
[----:B------:R-:W-:-:S03]  /*5980*/  IMAD.MOV.U32 R25, RZ, RZ, R23 ;  /* 0x000000ffff197224 */ /* 0x000fc600078e0017 */
[----:B------:R-:W-:-:S04]  /*5990*/  SHF.R.U32.HI R3, RZ, 0x18, R3 ;  /* 0x00000018ff037819 */ /* 0x000fc80000011603 */
[----:B------:R-:W-:-:S05]  /*59a0*/  LOP3.LUT R3, R0, R3, RZ, 0xfc, !PT ;  /* 0x0000000300037212 */ /* 0x000fca00078efcff */
[----:B------:R2:W-:Y:S01]  /*59b0*/  STG.E.U8 desc[UR36][R8.64], R3 ;  /* 0x0000000308007986 */ /* 0x0005e2000c101124 */
[----:B------:R-:W-:Y:S05]  /*59c0*/  BRA `(.L_x_5371) ;  /* 0x0000000400d07947 */ /* 0x000fea0003800000 */
.L_x_5386:
[----:B--2---:R2:W-:Y:S01]  /*59d0*/  STG.E.U16 desc[UR36][R8.64], R3 ;  /* 0x0000000308007986 */ /* 0x0045e2000c101524 */
[----:B------:R-:W-:Y:S01]  /*59e0*/  IMAD.MOV.U32 R25, RZ, RZ, R23 ;  /* 0x000000ffff197224 */ /* 0x000fe200078e0017 */
[----:B------:R-:W-:Y:S06]  /*59f0*/  BRA `(.L_x_5371) ;  /* 0x0000000400c47947 */ /* 0x000fec0003800000 */
.L_x_5383:
        /* <DEDUP_REMOVED lines=10> */
[----:B------:R-:W2:Y:S02]  /*5aa0*/  F2I.FTZ.U32.TRUNC.NTZ R3, R3 ;  /* 0x0000000300037305 */ /* 0x000ea4000021f000 */
[----:B--2---:R2:W-:Y:S01]  /*5ab0*/  STG.E.U16 desc[UR36][R8.64], R3 ;  /* 0x0000000308007986 */ /* 0x0045e2000c101524 */
[----:B------:R-:W-:Y:S05]  /*5ac0*/  BRA `(.L_x_5371) ;  /* 0x0000000400907947 */ /* 0x000fea0003800000 */
.L_x_5395:
[----:B--2---:R-:W-:Y:S01]  /*5ad0*/  IMAD.U32 R5, R3, 0x10000, RZ ;  /* 0x0001000003057824 */ /* 0x004fe200078e00ff */
        /* <DEDUP_REMOVED lines=16> */
.L_x_5398:
[----:B------:R-:W-:-:S04]  /*5be0*/  LOP3.LUT R3, R5, 0x80000000, RZ, 0xc0, !PT ;  /* 0x8000000005037812 */ /* 0x000fc800078ec0ff */
[----:B------:R-:W-:-:S04]  /*5bf0*/  SHF.R.U32.HI R3, RZ, 0x18, R3 ;  /* 0x00000018ff037819 */ /* 0x000fc80000011603 */
[----:B------:R-:W-:-:S04]  /*5c00*/  LOP3.LUT R0, R0, R3, RZ, 0xfc, !PT ;  /* 0x0000000300007212 */ /* 0x000fc800078efcff */
[----:B------:R-:W-:-:S07]  /*5c10*/  PRMT R4, R0, 0x7610, R4 ;  /* 0x0000761000047816 */ /* 0x000fce0000000004 */
.L_x_5397:
[----:B------:R-:W-:Y:S05]  /*5c20*/  BSYNC B0 ;  /* 0x0000000000007941 */ /* 0x000fea0003800000 */
.L_x_5396:
[----:B------:R2:W-:Y:S01]  /*5c30*/  STG.E.U8 desc[UR36][R8.64], R4 ;  /* 0x0000000408007986 */ /* 0x0005e2000c101124 */
[----:B------:R-:W-:Y:S01]  /*5c40*/  IMAD.MOV.U32 R25, RZ, RZ, R23 ;  /* 0x000000ffff197224 */ /* 0x000fe200078e0017 */
[----:B------:R-:W-:Y:S06]  /*5c50*/  BRA `(.L_x_5371) ;  /* 0x00000004002c7947 */ /* 0x000fec0003800000 */
.L_x_5394:
        /* <DEDUP_REMOVED lines=17> */
.L_x_5401:
[----:B------:R-:W-:-:S04]  /*5d70*/  LOP3.LUT R3, R5, 0x80000000, RZ, 0xc0, !PT ;  /* 0x8000000005037812 */ /* 0x000fc800078ec0ff */
[----:B------:R-:W-:-:S04]  /*5d80*/  SHF.R.U32.HI R3, RZ, 0x18, R3 ;  /* 0x00000018ff037819 */ /* 0x000fc80000011603 */
[----:B------:R-:W-:-:S04]  /*5d90*/  LOP3.LUT R0, R0, R3, RZ, 0xfc, !PT ;  /* 0x0000000300007212 */ /* 0x000fc800078efcff */
[----:B------:R-:W-:-:S07]  /*5da0*/  PRMT R4, R0, 0x7610, R4 ;  /* 0x0000761000047816 */ /* 0x000fce0000000004 */
.L_x_5400:
[----:B------:R-:W-:Y:S05]  /*5db0*/  BSYNC B0 ;  /* 0x0000000000007941 */ /* 0x000fea0003800000 */
.L_x_5399:
[----:B------:R2:W-:Y:S01]  /*5dc0*/  STG.E.U8 desc[UR36][R8.64], R4 ;  /* 0x0000000408007986 */ /* 0x0005e2000c101124 */
[----:B------:R-:W-:Y:S01]  /*5dd0*/  IMAD.MOV.U32 R25, RZ, RZ, R23 ;  /* 0x000000ffff197224 */ /* 0x000fe200078e0017 */
[----:B------:R-:W-:Y:S06]  /*5de0*/  BRA `(.L_x_5371) ;  /* 0x0000000000c87947 */ /* 0x000fec0003800000 */
.L_x_5393:
[----:B------:R-:W-:-:S13]  /*5df0*/  ISETP.NE.AND P0, PT, R0, 0x1c, PT ;  /* 0x0000001c0000780c */ /* 0x000fda0003f05270 */
[----:B------:R-:W-:Y:S05]  /*5e00*/  @!P0 BRA `(.L_x_5402) ;  /* 0x0000000000b08947 */ /* 0x000fea0003800000 */
[----:B------:R-:W-:-:S13]  /*5e10*/  ISETP.NE.AND P0, PT, R0, 0x1d, PT ;  /* 0x0000001d0000780c */ /* 0x000fda0003f05270 */
[----:B------:R-:W-:Y:S05]  /*5e20*/  @!P0 BRA `(.L_x_5403) ;  /* 0x0000000000948947 */ /* 0x000fea0003800000 */
[----:B------:R-:W-:-:S13]  /*5e30*/  ISETP.NE.AND P0, PT, R0, 0x2c, PT ;  /* 0x0000002c0000780c */ /* 0x000fda0003f05270 */
[----:B------:R-:W-:Y:S05]  /*5e40*/  @P0 BRA `(.L_x_5376) ;  /* 0x0000000000440947 */ /* 0x000fea0003800000 */
[----:B--2---:R-:W-:Y:S02]  /*5e50*/  IMAD.U32 R4, R3, 0x10000, RZ ;  /* 0x0001000003047824 */ /* 0x004fe400078e00ff */
        /* <DEDUP_REMOVED lines=16> */
.L_x_5376:
[----:B------:R-:W-:Y:S01]  /*5f60*/  MOV R14, 0x0 ;  /* 0x00000000000e7802 */ /* 0x000fe20000000f00 */
[----:B------:R-:W-:Y:S01]  /*5f70*/  ULDC.64 UR4, c[0x4][0x128] ;  /* 0x01004a0000047ab9 */ /* 0x000fe20000000a00 */
[----:B------:R-:W-:Y:S01]  /*5f80*/  ULDC.64 UR6, c[0x4][0x130] ;  /* 0x01004c0000067ab9 */ /* 0x000fe20000000a00 */
[----:B------:R-:W-:Y:S02]  /*5f90*/  IMAD.U32 R4, RZ, RZ, UR4 ;  /* 0x00000004ff047e24 */ /* 0x000fe4000f8e00ff */
[----:B------:R-:W-:Y:S01]  /*5fa0*/  IMAD.U32 R5, RZ, RZ, UR5 ;  /* 0x00000005ff057e24 */ /* 0x000fe2000f8e00ff */
[----:B------:R-:W4:Y:S01]  /*5fb0*/  LDC.64 R14, c[0x4][R14] ;  /* 0x010000000e0e7b82 */ /* 0x000f220000000a00 */
        /* <DEDUP_REMOVED lines=9> */
[----:B01234-:R-:W-:Y:S05]  /*6050*/  CALL.ABS.NOINC R14 ;  /* 0x000000000e007343 */ /* 0x01ffea0003c00000 */
.L_x_5404:
[----:B------:R-:W-:Y:S01]  /*6060*/  IMAD.MOV.U32 R25, RZ, RZ, R23 ;  /* 0x000000ffff197224 */ /* 0x000fe200078e0017 */
[----:B------:R-:W-:Y:S06]  /*6070*/  BRA `(.L_x_5371) ;  /* 0x0000000000247947 */ /* 0x000fec0003800000 */
.L_x_5403:
[----:B--2---:R-:W-:Y:S02]  /*6080*/  IMAD.U32 R4, R3, 0x10000, RZ ;  /* 0x0001000003047824 */ /* 0x004fe400078e00ff */
[----:B------:R-:W-:-:S04]  /*6090*/  IMAD.MOV.U32 R25, RZ, RZ, R23 ;  /* 0x000000ffff197224 */ /* 0x000fc800078e0017 */
[----:B------:R-:W2:Y:S02]  /*60a0*/  F2I.U64.TRUNC R4, R4 ;  /* 0x0000000400047311 */ /* 0x000ea4000020d800 */
[----:B--2---:R2:W-:Y:S01]  /*60b0*/  STG.E.64 desc[UR36][R8.64], R4 ;  /* 0x0000000408007986 */ /* 0x0045e2000c101b24 */
[----:B------:R-:W-:Y:S05]  /*60c0*/  BRA `(.L_x_5371) ;  /* 0x0000000000107947 */ /* 0x000fea0003800000 */
.L_x_5402:
[----:B--2---:R-:W-:Y:S02]  /*60d0*/  IMAD.U32 R3, R3, 0x10000, RZ ;  /* 0x0001000003037824 */ /* 0x004fe400078e00ff */
[----:B------:R-:W-:-:S04]  /*60e0*/  IMAD.MOV.U32 R25, RZ, RZ, R23 ;  /* 0x000000ffff197224 */ /* 0x000fc800078e0017 */
[----:B------:R-:W2:Y:S02]  /*60f0*/  F2I.FTZ.U32.TRUNC.NTZ R3, R3 ;  /* 0x0000000300037305 */ /* 0x000ea4000021f000 */
[----:B--2---:R2:W-:Y:S02]  /*6100*/  STG.E desc[UR36][R8.64], R3 ;  /* 0x0000000308007986 */ /* 0x0045e4000c101924 */
.L_x_5371:
[----:B------:R-:W-:Y:S05]  /*6110*/  BSYNC B6 ;  /* 0x0000000000067941 */ /* 0x000fea0003800000 */
.L_x_5370:
[----:B------:R-:W-:Y:S01]  /*6120*/  ISETP.GE.AND P0, PT, R25, R16, PT ;  /* 0x000000101900720c */ /* 0x000fe20003f06270 */
[----:B------:R-:W-:-:S12]  /*6130*/  BSSY B6, `(.L_x_5405) ;  /* 0x00001fc000067945 */ /* 0x000fd80003800000 */
[----:B------:R-:W-:Y:S05]  /*6140*/  @P0 BRA `(.L_x_5406) ;  /* 0x0000001c00e80947 */ /* 0x000fea0003800000 */
[----:B--2---:R-:W2:Y:S01]  /*6150*/  LDC.64 R8, c[0x0][0x218] ;  /* 0x00008600ff087b82 */ /* 0x004ea20000000a00 */
[----:B------:R-:W-:Y:S01]  /*6160*/  IMAD R0, R2, 0x200, R25 ;  /* 0x0000020002007824 */ /* 0x000fe200078e0219 */
[----:B----4-:R-:W-:Y:S01]  /*6170*/  PRMT R4, R19, 0x9910, RZ ;  /* 0x0000991013047816 */ /* 0x010fe200000000ff */
[----:B------:R-:W-:Y:S02]  /*6180*/  ULDC UR4, c[0x0][0x238] ;  /* 0x00008e0000047ab9 */ /* 0x000fe40000000800 */
[----:B------:R-:W-:Y:S02]  /*6190*/  IMAD R3, R0, UR4, RZ ;  /* 0x0000000400037c24 */ /* 0x000fe4000f8e02ff */
[----:B------:R-:W-:-:S05]  /*61a0*/  IMAD.MOV.U32 R0, RZ, RZ, R4 ;  /* 0x000000ffff007224 */ /* 0x000fca00078e0004 */
[----:B------:R-:W-:Y:S02]  /*61b0*/  ISETP.GT.AND P1, PT, R0, 0x9, PT ;  /* 0x000000090000780c */ /* 0x000fe40003f24270 */
[----:B--2---:R-:W-:-:S05]  /*61c0*/  IADD3 R8, P0, R3, R8, RZ ;  /* 0x0000000803087210 */ /* 0x004fca0007f1e0ff */
        /* <DEDUP_REMOVED lines=10> */
[----:B---3--:R-:W-:-:S04]  /*6270*/  IMAD.U32 R22, R22, 0x10000, RZ ;  /* 0x0001000016167824 */ /* 0x008fc800078e00ff */
[----:B------:R-:W2:Y:S02]  /*6280*/  F2I.FTZ.TRUNC.NTZ R3, R22 ;  /* 0x0000001600037305 */ /* 0x000ea4000021f100 */
[----:B--2---:R2:W-:Y:S01]  /*6290*/  STG.E.U8 desc[UR36][R8.64], R3 ;  /* 0x0000000308007986 */ /* 0x0045e2000c101124 */
[----:B------:R-:W-:Y:S05]  /*62a0*/  BRA `(.L_x_5412) ;  /* 0x0000000c00947947 */ /* 0x000fea0003800000 */
.L_x_5410:
[----:B---3--:R-:W-:-:S06]  /*62b0*/  IMAD.U32 R5, R22, 0x10000, RZ ;  /* 0x0001000016057824 */ /* 0x008fcc00078e00ff */
[----:B------:R-:W2:Y:S02]  /*62c0*/  F2I.S64.TRUNC R4, R5 ;  /* 0x0000000500047311 */ /* 0x000ea4000020d900 */
[----:B--2---:R2:W-:Y:S01]  /*62d0*/  STG.E.U8 desc[UR36][R8.64], R4 ;  /* 0x0000000408007986 */ /* 0x0045e2000c101124 */
[----:B------:R-:W-:Y:S05]  /*62e0*/  BRA `(.L_x_5412) ;  /* 0x0000000c00847947 */ /* 0x000fea0003800000 */
.L_x_5409:
[----:B------:R-:W-:-:S13]  /*62f0*/  ISETP.NE.AND P0, PT, R0, 0x2, PT ;  /* 0x000000020000780c */ /* 0x000fda0003f05270 */
[----:B------:R-:W-:Y:S05]  /*6300*/  @!P0 BRA `(.L_x_5413) ;  /* 0x0000000000308947 */ /* 0x000fea0003800000 */
[----:B------:R-:W-:-:S13]  /*6310*/  ISETP.NE.AND P0, PT, R0, 0x3, PT ;  /* 0x000000030000780c */ /* 0x000fda0003f05270 */
[----:B------:R-:W-:Y:S05]  /*6320*/  @!P0 BRA `(.L_x_5414) ;  /* 0x0000000000188947 */ /* 0x000fea0003800000 */
[----:B------:R-:W-:-:S13]  /*6330*/  ISETP.NE.AND P0, PT, R0, 0x4, PT ;  /* 0x000000040000780c */ /* 0x000fda0003f05270 */
[----:B------:R-:W-:Y:S05]  /*6340*/  @P0 BRA `(.L_x_5411) ;  /* 0x0000000c000c0947 */ /* 0x000fea0003800000 */
[----:B---3--:R-:W-:-:S06]  /*6350*/  IMAD.U32 R4, R22, 0x10000, RZ ;  /* 0x0001000016047824 */ /* 0x008fcc00078e00ff */
[----:B------:R-:W2:Y:S02]  /*6360*/  F2I.S64.TRUNC R4, R4 ;  /* 0x0000000400047311 */ /* 0x000ea4000020d900 */
[----:B--2---:R2:W-:Y:S01]  /*6370*/  STG.E.64 desc[UR36][R8.64], R4 ;  /* 0x0000000408007986 */ /* 0x0045e2000c101b24 */
[----:B------:R-:W-:Y:S05]  /*6380*/  BRA `(.L_x_5412) ;  /* 0x0000000c005c7947 */ /* 0x000fea0003800000 */
.L_x_5414:
[----:B---3--:R-:W-:-:S04]  /*6390*/  IMAD.U32 R22, R22, 0x10000, RZ ;  /* 0x0001000016167824 */ /* 0x008fc800078e00ff */
[----:B------:R-:W2:Y:S02]  /*63a0*/  F2I.FTZ.TRUNC.NTZ R3, R22 ;  /* 0x0000001600037305 */ /* 0x000ea4000021f100 */
[----:B--2---:R2:W-:Y:S01]  /*63b0*/  STG.E desc[UR36][R8.64], R3 ;  /* 0x0000000308007986 */ /* 0x0045e2000c101924 */
[----:B------:R-:W-:Y:S05]  /*63c0*/  BRA `(.L_x_5412) ;  /* 0x0000000c004c7947 */ /* 0x000fea0003800000 */
.L_x_5413:
[----:B---3--:R-:W-:-:S04]  /*63d0*/  IMAD.U32 R22, R22, 0x10000, RZ ;  /* 0x0001000016167824 */ /* 0x008fc800078e00ff */
[----:B------:R-:W2:Y:S02]  /*63e0*/  F2I.FTZ.TRUNC.NTZ R3, R22 ;  /* 0x0000001600037305 */ /* 0x000ea4000021f100 */
[----:B--2---:R2:W-:Y:S01]  /*63f0*/  STG.E.U16 desc[UR36][R8.64], R3 ;  /* 0x0000000308007986 */ /* 0x0045e2000c101524 */
[----:B------:R-:W-:Y:S05]  /*6400*/  BRA `(.L_x_5412) ;  /* 0x0000000c003c7947 */ /* 0x000fea0003800000 */
.L_x_5408:
[----:B------:R-:W-:-:S13]  /*6410*/  ISETP.GT.AND P0, PT, R0, 0x6, PT ;  /* 0x000000060000780c */ /* 0x000fda0003f04270 */
[----:B------:R-:W-:Y:S05]  /*6420*/  @P0 BRA `(.L_x_5415) ;  /* 0x00000000002c0947 */ /* 0x000fea0003800000 */
[----:B------:R-:W-:-:S13]  /*6430*/  ISETP.NE.AND P0, PT, R0, 0x5, PT ;  /* 0x000000050000780c */ /* 0x000fda0003f05270 */
[----:B------:R-:W-:Y:S05]  /*6440*/  @!P0 BRA `(.L_x_5416) ;  /* 0x0000000000148947 */ /* 0x000fea0003800000 */
[----:B------:R-:W-:-:S13]  /*6450*/  ISETP.NE.AND P0, PT, R0, 0x6, PT ;  /* 0x000000060000780c */ /* 0x000fda0003f05270 */
[----:B------:R-:W-:Y:S05]  /*6460*/  @P0 BRA `(.L_x_5411) ;  /* 0x0000000800c40947 */ /* 0x000fea0003800000 */
[----:B---3--:R-:W-:-:S05]  /*6470*/  IMAD.U32 R3, R22, 0x10000, RZ ;  /* 0x0001000016037824 */ /* 0x008fca00078e00ff */
[----:B------:R2:W-:Y:S01]  /*6480*/  STG.E desc[UR36][R8.64], R3 ;  /* 0x0000000308007986 */ /* 0x0005e2000c101924 */
[----:B------:R-:W-:Y:S05]  /*6490*/  BRA `(.L_x_5412) ;  /* 0x0000000c00187947 */ /* 0x000fea0003800000 */
.L_x_5416:
[----:B---3--:R-:W-:-:S05]  /*64a0*/  IMAD.U32 R0, R22, 0x10000, RZ ;  /* 0x0001000016007824 */ /* 0x008fca00078e00ff */
[----:B------:R-:W-:-:S05]  /*64b0*/  F2FP.F16.F32.PACK_AB R0, RZ, R0 ;  /* 0x00000000ff00723e */ /* 0x000fca00000000ff */
[----:B------:R2:W-:Y:S01]  /*64c0*/  STG.E.U16 desc[UR36][R8.64], R0 ;  /* 0x0000000008007986 */ /* 0x0005e2000c101524 */
[----:B------:R-:W-:Y:S05]  /*64d0*/  BRA `(.L_x_5412) ;  /* 0x0000000c00087947 */ /* 0x000fea0003800000 */
.L_x_5415:
[----:B------:R-:W-:-:S13]  /*64e0*/  ISETP.NE.AND P0, PT, R0, 0x7, PT ;  /* 0x000000070000780c */ /* 0x000fda0003f05270 */
[----:B------:R-:W-:Y:S05]  /*64f0*/  @!P0 BRA `(.L_x_5417) ;  /* 0x0000000000348947 */ /* 0x000fea0003800000 */
[----:B------:R-:W-:-:S13]  /*6500*/  ISETP.NE.AND P0, PT, R0, 0x8, PT ;  /* 0x000000080000780c */ /* 0x000fda0003f05270 */
[----:B------:R-:W-:Y:S05]  /*6510*/  @!P0 BRA `(.L_x_5418) ;  /* 0x0000000000188947 */ /* 0x000fea0003800000 */
[----:B------:R-:W-:-:S13]  /*6520*/  ISETP.NE.AND P0, PT, R0, 0x9, PT ;  /* 0x000000090000780c */ /* 0x000fda0003f05270 */
[----:B------:R-:W-:Y:S05]  /*6530*/  @P0 BRA `(.L_x_5411) ;  /* 0x0000000800900947 */ /* 0x000fea0003800000 */
[----:B---3--:R-:W-:Y:S02]  /*6540*/  IMAD.U32 R22, R22, 0x10000, RZ ;  /* 0x0001000016167824 */ /* 0x008fe400078e00ff */
[----:B------:R-:W-:-:S05]  /*6550*/  IMAD.MOV.U32 R23, RZ, RZ, RZ ;  /* 0x000000ffff177224 */ /* 0x000fca00078e00ff */
[----:B------:R2:W-:Y:S01]  /*6560*/  STG.E.64 desc[UR36][R8.64], R22 ;  /* 0x0000001608007986 */ /* 0x0005e2000c101b24 */
[----:B------:R-:W-:Y:S05]  /*6570*/  BRA `(.L_x_5412) ;  /* 0x0000000800e07947 */ /* 0x000fea0003800000 */
.L_x_5418:
[----:B---3--:R-:W-:-:S05]  /*6580*/  IMAD.U32 R22, R22, 0x10000, RZ ;  /* 0x0001000016167824 */ /* 0x008fca00078e00ff */
[----:B------:R-:W-:-:S04]  /*6590*/  F2FP.F16.F32.PACK_AB R3, RZ, R22 ;  /* 0x00000016ff03723e */ /* 0x000fc800000000ff */
[----:B------:R-:W-:-:S05]  /*65a0*/  PRMT R3, R3, 0x5410, RZ ;  /* 0x0000541003037816 */ /* 0x000fca00000000ff */
[----:B------:R2:W-:Y:S01]  /*65b0*/  STG.E desc[UR36][R8.64], R3 ;  /* 0x0000000308007986 */ /* 0x0005e2000c101924 */
[----:B------:R-:W-:Y:S05]  /*65c0*/  BRA `(.L_x_5412) ;  /* 0x0000000800cc7947 */ /* 0x000fea0003800000 */
.L_x_5417:
[----:B---3--:R-:W-:-:S04]  /*65d0*/  IMAD.U32 R4, R22, 0x10000, RZ ;  /* 0x0001000016047824 */ /* 0x008fc800078e00ff */
[----:B------:R-:W-:-:S06]  /*65e0*/  FMUL.FTZ R4, R4, 1 ;  /* 0x3f80000004047820 */ /* 0x000fcc0000410000 */
[----:B------:R-:W2:Y:S02]  /*65f0*/  F2F.F64.F32 R4, R4 ;  /* 0x0000000400047310 */ /* 0x000ea40000201800 */
[----:B--2---:R2:W-:Y:S01]  /*6600*/  STG.E.64 desc[UR36][R8.64], R4 ;  /* 0x0000000408007986 */ /* 0x0045e2000c101b24 */
[----:B------:R-:W-:Y:S05]  /*6610*/  BRA `(.L_x_5412) ;  /* 0x0000000800b87947 */ /* 0x000fea0003800000 */
.L_x_5407:
        /* <DEDUP_REMOVED lines=8> */
[----:B---3--:R-:W-:-:S05]  /*66a0*/  IMAD.U32 R22, R22, 0x10000, RZ ;  /* 0x0001000016167824 */ /* 0x008fca00078e00ff */
[----:B------:R-:W-:-:S04]  /*66b0*/  FSETP.NEU.FTZ.AND P0, PT, R22, RZ, PT ;  /* 0x000000ff1600720b */ /* 0x000fc80003f1d000 */
[----:B------:R-:W-:-:S05]  /*66c0*/  SEL R3, RZ, 0x1, !P0 ;  /* 0x00000001ff037807 */ /* 0x000fca0004000000 */
[----:B------:R2:W-:Y:S01]  /*66d0*/  STG.E.U8 desc[UR36][R8.64], R3 ;  /* 0x0000000308007986 */ /* 0x0005e2000c101124 */
[----:B------:R-:W-:Y:S05]  /*66e0*/  BRA `(.L_x_5412) ;  /* 0x0000000800847947 */ /* 0x000fea0003800000 */
.L_x_5421:
[----:B---3--:R-:W-:Y:S01]  /*66f0*/  IMAD.U32 R22, R22, 0x10000, RZ ;  /* 0x0001000016167824 */ /* 0x008fe200078e00ff */
[----:B------:R-:W-:-:S03]  /*6700*/  CS2R R6, SRZ ;  /* 0x0000000000067805 */ /* 0x000fc6000001ff00 */
[----:B------:R-:W-:-:S06]  /*6710*/  FMUL.FTZ R4, R22, 1 ;  /* 0x3f80000016047820 */ /* 0x000fcc0000410000 */
[----:B------:R-:W2:Y:S02]  /*6720*/  F2F.F64.F32 R4, R4 ;  /* 0x0000000400047310 */ /* 0x000ea40000201800 */
[----:B--2---:R2:W-:Y:S01]  /*6730*/  STG.E.128 desc[UR36][R8.64], R4 ;  /* 0x0000000408007986 */ /* 0x0045e2000c101d24 */
[----:B------:R-:W-:Y:S05]  /*6740*/  BRA `(.L_x_5412) ;  /* 0x00000008006c7947 */ /* 0x000fea0003800000 */
.L_x_5420:
[----:B------:R-:W-:-:S13]  /*6750*/  ISETP.NE.AND P0, PT, R0, 0xf, PT ;  /* 0x0000000f0000780c */ /* 0x000fda0003f05270 */
[----:B------:R-:W-:Y:S05]  /*6760*/  @!P0 BRA `(.L_x_5422) ;  /* 0x0000000000b48947 */ /* 0x000fea0003800000 */
[----:B------:R-:W-:-:S13]  /*6770*/  ISETP.NE.AND P0, PT, R0, 0x17, PT ;  /* 0x000000170000780c */ /* 0x000fda0003f05270 */
[----:B------:R-:W-:Y:S05]  /*6780*/  @!P0 BRA `(.L_x_5423) ;  /* 0x0000000000548947 */ /* 0x000fea0003800000 */
[----:B------:R-:W-:-:S13]  /*6790*/  ISETP.NE.AND P0, PT, R0, 0x18, PT ;  /* 0x000000180000780c */ /* 0x000fda0003f05270 */
[----:B------:R-:W-:Y:S05]  /*67a0*/  @P0 BRA `(.L_x_5411) ;  /* 0x0000000400f40947 */ /* 0x000fea0003800000 */
[----:B---3--:R-:W-:Y:S01]  /*67b0*/  IMAD.U32 R7, R22, 0x10000, RZ ;  /* 0x0001000016077824 */ /* 0x008fe200078e00ff */
        /* <DEDUP_REMOVED lines=14> */
.L_x_5425:
[----:B------:R-:W-:Y:S05]  /*68a0*/  BSYNC B0 ;  /* 0x0000000000007941 */ /* 0x000fea0003800000 */
.L_x_5424:
[----:B------:R-:W-:-:S05]  /*68b0*/  LOP3.LUT R5, R0, R5, RZ, 0xfc, !PT ;  /* 0x0000000500057212 */ /* 0x000fca00078efcff */
[----:B------:R2:W-:Y:S01]  /*68c0*/  STG.E.U8 desc[UR36][R8.64], R5 ;  /* 0x0000000508007986 */ /* 0x0005e2000c101124 */
[----:B------:R-:W-:Y:S05]  /*68d0*/  BRA `(.L_x_5412) ;  /* 0x0000000800087947 */ /* 0x000fea0003800000 */
.L_x_5423:
[----:B---3--:R-:W-:Y:S01]  /*68e0*/  IMAD.U32 R5, R22, 0x10000, RZ ;  /* 0x0001000016057824 */ /* 0x008fe200078e00ff */
        /* <DEDUP_REMOVED lines=12> */
.L_x_5427:
[----:B------:R-:W-:Y:S01]  /*69b0*/  IMAD.MOV.U32 R0, RZ, RZ, 0x7f ;  /* 0x0000007fff007424 */ /* 0x000fe200078e00ff */
[----:B------:R-:W-:-:S04]  /*69c0*/  ISETP.GT.U32.AND P0, PT, R3, 0x7f800000, PT ;  /* 0x7f8000000300780c */ /* 0x000fc80003f04070 */
[----:B------:R-:W-:-:S09]  /*69d0*/  SEL R0, R0, 0x7c, P0 ;  /* 0x0000007c00007807 */ /* 0x000fd20000000000 */
.L_x_5428:
[----:B------:R-:W-:Y:S05]  /*69e0*/  BSYNC B0 ;  /* 0x0000000000007941 */ /* 0x000fea0003800000 */
.L_x_5426:
[----:B------:R-:W-:-:S04]  /*69f0*/  LOP3.LUT R3, R5, 0x80000000, RZ, 0xc0, !PT ;  /* 0x8000000005037812 */ /* 0x000fc800078ec0ff */
[----:B------:R-:W-:-:S04]  /*6a00*/  SHF.R.U32.HI R3, RZ, 0x18, R3 ;  /* 0x00000018ff037819 */ /* 0x000fc80000011603 */
[----:B------:R-:W-:-:S05]  /*6a10*/  LOP3.LUT R3, R0, R3, RZ, 0xfc, !PT ;  /* 0x0000000300037212 */ /* 0x000fca00078efcff */
[----:B------:R2:W-:Y:S01]  /*6a20*/  STG.E.U8 desc[UR36][R8.64], R3 ;  /* 0x0000000308007986 */ /* 0x0005e2000c101124 */
[----:B------:R-:W-:Y:S05]  /*6a30*/  BRA `(.L_x_5412) ;  /* 0x0000000400b07947 */ /* 0x000fea0003800000 */
.L_x_5422:
[----:B---3--:R2:W-:Y:S01]  /*6a40*/  STG.E.U16 desc[UR36][R8.64], R22 ;  /* 0x0000001608007986 */ /* 0x0085e2000c101524 */
[----:B------:R-:W-:Y:S05]  /*6a50*/  BRA `(.L_x_5412) ;  /* 0x0000000400a87947 */ /* 0x000fea0003800000 */
.L_x_5419:
        /* <DEDUP_REMOVED lines=8> */
[----:B---3--:R-:W-:-:S06]  /*6ae0*/  IMAD.U32 R3, R22, 0x10000, RZ ;  /* 0x0001000016037824 */ /* 0x008fcc00078e00ff */
[----:B------:R-:W2:Y:S02]  /*6af0*/  F2I.FTZ.U32.TRUNC.NTZ R3, R3 ;  /* 0x0000000300037305 */ /* 0x000ea4000021f000 */
[----:B--2---:R2:W-:Y:S01]  /*6b00*/  STG.E.U16 desc[UR36][R8.64], R3 ;  /* 0x0000000308007986 */ /* 0x0045e2000c101524 */
[----:B------:R-:W-:Y:S05]  /*6b10*/  BRA `(.L_x_5412) ;  /* 0x0000000400787947 */ /* 0x000fea0003800000 */
.L_x_5431:
[----:B---3--:R-:W-:Y:S01]  /*6b20*/  IMAD.U32 R5, R22, 0x10000, RZ ;  /* 0x0001000016057824 */ /* 0x008fe200078e00ff */
        /* <DEDUP_REMOVED lines=16> */
.L_x_5434:
[----:B------:R-:W-:-:S04]  /*6c30*/  LOP3.LUT R3, R5, 0x80000000, RZ, 0xc0, !PT ;  /* 0x8000000005037812 */ /* 0x000fc800078ec0ff */
[----:B------:R-:W-:-:S04]  /*6c40*/  SHF.R.U32.HI R3, RZ, 0x18, R3 ;  /* 0x00000018ff037819 */ /* 0x000fc80000011603 */
[----:B------:R-:W-:-:S04]  /*6c50*/  LOP3.LUT R0, R0, R3, RZ, 0xfc, !PT ;  /* 0x0000000300007212 */ /* 0x000fc800078efcff */
[----:B------:R-:W-:-:S07]  /*6c60*/  PRMT R4, R0, 0x7610, R4 ;  /* 0x0000761000047816 */ /* 0x000fce0000000004 */
.L_x_5433:
[----:B------:R-:W-:Y:S05]  /*6c70*/  BSYNC B0 ;  /* 0x0000000000007941 */ /* 0x000fea0003800000 */
.L_x_5432:
[----:B------:R2:W-:Y:S01]  /*6c80*/  STG.E.U8 desc[UR36][R8.64], R4 ;  /* 0x0000000408007986 */ /* 0x0005e2000c101124 */
[----:B------:R-:W-:Y:S05]  /*6c90*/  BRA `(.L_x_5412) ;  /* 0x0000000400187947 */ /* 0x000fea0003800000 */
.L_x_5430:
        /* <DEDUP_REMOVED lines=17> */
.L_x_5437:
[----:B------:R-:W-:-:S04]  /*6db0*/  LOP3.LUT R3, R5, 0x80000000, RZ, 0xc0, !PT ;  /* 0x8000000005037812 */ /* 0x000fc800078ec0ff */
[----:B------:R-:W-:-:S04]  /*6dc0*/  SHF.R.U32.HI R3, RZ, 0x18, R3 ;  /* 0x00000018ff037819 */ /* 0x000fc80000011603 */
[----:B------:R-:W-:-:S04]  /*6dd0*/  LOP3.LUT R0, R0, R3, RZ, 0xfc, !PT ;  /* 0x0000000300007212 */ /* 0x000fc800078efcff */
[----:B------:R-:W-:-:S07]  /*6de0*/  PRMT R4, R0, 0x7610, R4 ;  /* 0x0000761000047816 */ /* 0x000fce0000000004 */
.L_x_5436:
[----:B------:R-:W-:Y:S05]  /*6df0*/  BSYNC B0 ;  /* 0x0000000000007941 */ /* 0x000fea0003800000 */
.L_x_5435:
[----:B------:R2:W-:Y:S01]  /*6e00*/  STG.E.U8 desc[UR36][R8.64], R4 ;  /* 0x0000000408007986 */ /* 0x0005e2000c101124 */
[----:B------:R-:W-:Y:S05]  /*6e10*/  BRA `(.L_x_5412) ;  /* 0x0000000000b87947 */ /* 0x000fea0003800000 */
.L_x_5429:
[----:B------:R-:W-:-:S13]  /*6e20*/  ISETP.NE.AND P0, PT, R0, 0x1c, PT ;  /* 0x0000001c0000780c */ /* 0x000fda0003f05270 */
[----:B------:R-:W-:Y:S05]  /*6e30*/  @!P0 BRA `(.L_x_5438) ;  /* 0x0000000000a48947 */ /* 0x000fea0003800000 */
[----:B------:R-:W-:-:S13]  /*6e40*/  ISETP.NE.AND P0, PT, R0, 0x1d, PT ;  /* 0x0000001d0000780c */ /* 0x000fda0003f05270 */
[----:B------:R-:W-:Y:S05]  /*6e50*/  @!P0 BRA `(.L_x_5439) ;  /* 0x00000000008c8947 */ /* 0x000fea0003800000 */
[----:B------:R-:W-:-:S13]  /*6e60*/  ISETP.NE.AND P0, PT, R0, 0x2c, PT ;  /* 0x0000002c0000780c */ /* 0x000fda0003f05270 */
[----:B------:R-:W-:Y:S05]  /*6e70*/  @P0 BRA `(.L_x_5411) ;  /* 0x0000000000400947 */ /* 0x000fea0003800000 */
[----:B---3--:R-:W-:-:S05]  /*6e80*/  IMAD.U32 R22, R22, 0x10000, RZ ;  /* 0x0001000016167824 */ /* 0x008fca00078e00ff */
        /* <DEDUP_REMOVED lines=15> */
.L_x_5411:
[----:B------:R-:W-:Y:S01]  /*6f80*/  MOV R14, 0x0 ;  /* 0x00000000000e7802 */ /* 0x000fe20000000f00 */
[----:B------:R-:W-:Y:S01]  /*6f90*/  ULDC.64 UR4, c[0x4][0x128] ;  /* 0x01004a0000047ab9 */ /* 0x000fe20000000a00 */
[----:B------:R-:W-:Y:S01]  /*6fa0*/  ULDC.64 UR6, c[0x4][0x40] ;  /* 0x0100100000067ab9 */ /* 0x000fe20000000a00 */
[----:B------:R-:W-:Y:S02]  /*6fb0*/  IMAD.U32 R4, RZ, RZ, UR4 ;  /* 0x00000004ff047e24 */ /* 0x000fe4000f8e00ff */
[----:B------:R-:W-:Y:S01]  /*6fc0*/  IMAD.U32 R5, RZ, RZ, UR5 ;  /* 0x00000005ff057e24 */ /* 0x000fe2000f8e00ff */
[----:B------:R-:W2:Y:S01]  /*6fd0*/  LDC.64 R14, c[0x4][R14] ;  /* 0x010000000e0e7b82 */ /* 0x000ea20000000a00 */
        /* <DEDUP_REMOVED lines=9> */
[----:B0123--:R-:W-:Y:S05]  /*7070*/  CALL.ABS.NOINC R14 ;  /* 0x000000000e007343 */ /* 0x00ffea0003c00000 */
.L_x_5440:
[----:B------:R-:W-:Y:S05]  /*7080*/  BRA `(.L_x_5412) ;  /* 0x00000000001c7947 */ /* 0x000fea0003800000 */
.L_x_5439:
[----:B---3--:R-:W-:-:S06]  /*7090*/  IMAD.U32 R4, R22, 0x10000, RZ ;  /* 0x0001000016047824 */ /* 0x008fcc00078e00ff */
[----:B------:R-:W2:Y:S02]  /*70a0*/  F2I.U64.TRUNC R4, R4 ;  /* 0x0000000400047311 */ /* 0x000ea4000020d800 */
[----:B--2---:R4:W-:Y:S01]  /*70b0*/  STG.E.64 desc[UR36][R8.64], R4 ;  /* 0x0000000408007986 */ /* 0x0049e2000c101b24 */
[----:B------:R-:W-:Y:S05]  /*70c0*/  BRA `(.L_x_5412) ;  /* 0x00000000000c7947 */ /* 0x000fea0003800000 */
.L_x_5438:
[----:B---3--:R-:W-:-:S04]  /*70d0*/  IMAD.U32 R22, R22, 0x10000, RZ ;  /* 0x0001000016167824 */ /* 0x008fc800078e00ff */
[----:B------:R-:W2:Y:S02]  /*70e0*/  F2I.FTZ.U32.TRUNC.NTZ R3, R22 ;  /* 0x0000001600037305 */ /* 0x000ea4000021f000 */
[----:B--2---:R2:W-:Y:S02]  /*70f0*/  STG.E desc[UR36][R8.64], R3 ;  /* 0x0000000308007986 */ /* 0x0045e4000c101924 */
.L_x_5412:
[----:B------:R-:W-:-:S05]  /*7100*/  VIADD R25, R25, 0x80 ;  /* 0x0000008019197836 */ /* 0x000fca0000000000 */
[----:B------:R-:W-:-:S13]  /*7110*/  ISETP.GE.AND P0, PT, R25, R16, PT ;  /* 0x000000101900720c */ /* 0x000fda0003f06270 */
[----:B------:R-:W-:Y:S05]  /*7120*/  @P0 BRA `(.L_x_5406) ;  /* 0x0000000c00f00947 */ /* 0x000fea0003800000 */
[----:B--234-:R-:W2:Y:S01]  /*7130*/  LDC.64 R8, c[0x0][0x218] ;  /* 0x00008600ff087b82 */ /* 0x01cea20000000a00 */
[----:B------:R-:W-:Y:S01]  /*7140*/  IMAD R0, R2, 0x200, R25 ;  /* 0x0000020002007824 */ /* 0x000fe200078e0219 */
[----:B------:R-:W-:Y:S01]  /*7150*/  PRMT R4, R19, 0x9910, RZ ;  /* 0x0000991013047816 */ /* 0x000fe200000000ff */
        /* <DEDUP_REMOVED lines=16> */
[----:B------:R-:W1:Y:S02]  /*7260*/  F2I.FTZ.TRUNC.NTZ R17, R17 ;  /* 0x0000001100117305 */ /* 0x000e64000021f100 */
[----:B-1----:R1:W-:Y:S01]  /*7270*/  STG.E.U8 desc[UR36][R8.64], R17 ;  /* 0x0000001108007986 */ /* 0x0023e2000c101124 */
[----:B------:R-:W-:Y:S05]  /*7280*/  BRA `(.L_x_5446) ;  /* 0x0000000c00947947 */ /* 0x000fea0003800000 */
.L_x_5444:
[----:B-1----:R-:W-:-:S06]  /*7290*/  IMAD.U32 R5, R17, 0x10000, RZ ;  /* 0x0001000011057824 */ /* 0x002fcc00078e00ff */
[----:B------:R-:W1:Y:S02]  /*72a0*/  F2I.S64.TRUNC R4, R5 ;  /* 0x0000000500047311 */ /* 0x000e64000020d900 */
[----:B-1----:R4:W-:Y:S01]  /*72b0*/  STG.E.U8 desc[UR36][R8.64], R4 ;  /* 0x0000000408007986 */ /* 0x0029e2000c101124 */
[----:B------:R-:W-:Y:S05]  /*72c0*/  BRA `(.L_x_5446) ;  /* 0x0000000c00847947 */ /* 0x000fea0003800000 */
.L_x_5443:
        /* <DEDUP_REMOVED lines=10> */
.L_x_5448:
[----:B-1----:R-:W-:-:S06]  /*7370*/  IMAD.U32 R17, R17, 0x10000, RZ ;  /* 0x0001000011117824 */ /* 0x002fcc00078e00ff */
[----:B------:R-:W1:Y:S02]  /*7380*/  F2I.FTZ.TRUNC.NTZ R17, R17 ;  /* 0x0000001100117305 */ /* 0x000e64000021f100 */
[----:B-1----:R3:W-:Y:S01]  /*7390*/  STG.E desc[UR36][R8.64], R17 ;  /* 0x0000001108007986 */ /* 0x0027e2000c101924 */
[----:B------:R-:W-:Y:S05]  /*73a0*/  BRA `(.L_x_5446) ;  /* 0x0000000c004c7947 */ /* 0x000fea0003800000 */
.L_x_5447:
[----:B-1----:R-:W-:-:S06]  /*73b0*/  IMAD.U32 R17, R17, 0x10000, RZ ;  /* 0x0001000011117824 */ /* 0x002fcc00078e00ff */
[----:B------:R-:W1:Y:S02]  /*73c0*/  F2I.FTZ.TRUNC.NTZ R17, R17 ;  /* 0x0000001100117305 */ /* 0x000e64000021f100 */
[----:B-1----:R1:W-:Y:S01]  /*73d0*/  STG.E.U16 desc[UR36][R8.64], R17 ;  /* 0x0000001108007986 */ /* 0x0023e2000c101524 */
[----:B------:R-:W-:Y:S05]  /*73e0*/  BRA `(.L_x_5446) ;  /* 0x0000000c003c7947 */ /* 0x000fea0003800000 */
.L_x_5442:
        /* <DEDUP_REMOVED lines=9> */
.L_x_5450:
[----:B-1----:R-:W-:-:S05]  /*7480*/  IMAD.U32 R0, R17, 0x10000, RZ ;  /* 0x0001000011007824 */ /* 0x002fca00078e00ff */
[----:B------:R-:W-:-:S05]  /*7490*/  F2FP.F16.F32.PACK_AB R0, RZ, R0 ;  /* 0x00000000ff00723e */ /* 0x000fca00000000ff */
[----:B------:R1:W-:Y:S01]  /*74a0*/  STG.E.U16 desc[UR36][R8.64], R0 ;  /* 0x0000000008007986 */ /* 0x0003e2000c101524 */
[----:B------:R-:W-:Y:S05]  /*74b0*/  BRA `(.L_x_5446) ;  /* 0x0000000c00087947 */ /* 0x000fea0003800000 */
.L_x_5449:
        /* <DEDUP_REMOVED lines=10> */
.L_x_5452:
[----:B-1----:R-:W-:-:S05]  /*7560*/  IMAD.U32 R17, R17, 0x10000, RZ ;  /* 0x0001000011117824 */ /* 0x002fca00078e00ff */
[----:B------:R-:W-:-:S04]  /*7570*/  F2FP.F16.F32.PACK_AB R3, RZ, R17 ;  /* 0x00000011ff03723e */ /* 0x000fc800000000ff */
[----:B------:R-:W-:-:S05]  /*7580*/  PRMT R3, R3, 0x5410, RZ ;  /* 0x0000541003037816 */ /* 0x000fca00000000ff */
[----:B------:R1:W-:Y:S01]  /*7590*/  STG.E desc[UR36][R8.64], R3 ;  /* 0x0000000308007986 */ /* 0x0003e2000c101924 */
[----:B------:R-:W-:Y:S05]  /*75a0*/  BRA `(.L_x_5446) ;  /* 0x0000000800cc7947 */ /* 0x000fea0003800000 */
.L_x_5451:
[----:B-1----:R-:W-:-:S04]  /*75b0*/  IMAD.U32 R4, R17, 0x10000, RZ ;  /* 0x0001000011047824 */ /* 0x002fc800078e00ff */
[----:B------:R-:W-:-:S06]  /*75c0*/  FMUL.FTZ R4, R4, 1 ;  /* 0x3f80000004047820 */ /* 0x000fcc0000410000 */
[----:B------:R-:W1:Y:S02]  /*75d0*/  F2F.F64.F32 R4, R4 ;  /* 0x0000000400047310 */ /* 0x000e640000201800 */
[----:B-1----:R1:W-:Y:S01]  /*75e0*/  STG.E.64 desc[UR36][R8.64], R4 ;  /* 0x0000000408007986 */ /* 0x0023e2000c101b24 */
[----:B------:R-:W-:Y:S05]  /*75f0*/  BRA `(.L_x_5446) ;  /* 0x0000000800b87947 */ /* 0x000fea0003800000 */
.L_x_5441:
        /* <DEDUP_REMOVED lines=13> */
.L_x_5455:
[----:B-1----:R-:W-:Y:S01]  /*76d0*/  IMAD.U32 R17, R17, 0x10000, RZ ;  /* 0x0001000011117824 */ /* 0x002fe200078e00ff */
[----:B------:R-:W-:-:S03]  /*76e0*/  CS2R R6, SRZ ;  /* 0x0000000000067805 */ /* 0x000fc6000001ff00 */
[----:B------:R-:W-:-:S06]  /*76f0*/  FMUL.FTZ R4, R17, 1 ;  /* 0x3f80000011047820 */ /* 0x000fcc0000410000 */
[----:B------:R-:W1:Y:S02]  /*7700*/  F2F.F64.F32 R4, R4 ;  /* 0x0000000400047310 */ /* 0x000e640000201800 */
[----:B-1----:R1:W-:Y:S01]  /*7710*/  STG.E.128 desc[UR36][R8.64], R4 ;  /* 0x0000000408007986 */ /* 0x0023e2000c101d24 */
[----:B------:R-:W-:Y:S05]  /*7720*/  BRA `(.L_x_5446) ;  /* 0x00000008006c7947 */ /* 0x000fea0003800000 */
.L_x_5454:
        /* <DEDUP_REMOVED lines=21> */
.L_x_5459:
[----:B------:R-:W-:Y:S05]  /*7880*/  BSYNC B0 ;  /* 0x0000000000007941 */ /* 0x000fea0003800000 */
.L_x_5458:
[----:B------:R-:W-:-:S05]  /*7890*/  LOP3.LUT R5, R0, R5, RZ, 0xfc, !PT ;  /* 0x0000000500057212 */ /* 0x000fca00078efcff */
[----:B------:R1:W-:Y:S01]  /*78a0*/  STG.E.U8 desc[UR36][R8.64], R5 ;  /* 0x0000000508007986 */ /* 0x0003e2000c101124 */
[----:B------:R-:W-:Y:S05]  /*78b0*/  BRA `(.L_x_5446) ;  /* 0x0000000800087947 */ /* 0x000fea0003800000 */
.L_x_5457:
        /* <DEDUP_REMOVED lines=13> */
.L_x_5461:
[----:B------:R-:W-:Y:S01]  /*7990*/  IMAD.MOV.U32 R0, RZ, RZ, 0x7f ;  /* 0x0000007fff007424 */ /* 0x000fe200078e00ff */
[----:B------:R-:W-:-:S04]  /*79a0*/  ISETP.GT.U32.AND P0, PT, R3, 0x7f800000, PT ;  /* 0x7f8000000300780c */ /* 0x000fc80003f04070 */
[----:B------:R-:W-:-:S09]  /*79b0*/  SEL R0, R0, 0x7c, P0 ;  /* 0x0000007c00007807 */ /* 0x000fd20000000000 */
.L_x_5462:
[----:B------:R-:W-:Y:S05]  /*79c0*/  BSYNC B0 ;  /* 0x0000000000007941 */ /* 0x000fea0003800000 */
.L_x_5460:
[----:B------:R-:W-:-:S04]  /*79d0*/  LOP3.LUT R3, R17, 0x80000000, RZ, 0xc0, !PT ;  /* 0x8000000011037812 */ /* 0x000fc800078ec0ff */
[----:B------:R-:W-:-:S04]  /*79e0*/  SHF.R.U32.HI R3, RZ, 0x18, R3 ;  /* 0x00000018ff037819 */ /* 0x000fc80000011603 */
[----:B------:R-:W-:-:S05]  /*79f0*/  LOP3.LUT R3, R0, R3, RZ, 0xfc, !PT ;  /* 0x0000000300037212 */ /* 0x000fca00078efcff */
[----:B------:R1:W-:Y:S01]  /*7a00*/  STG.E.U8 desc[UR36][R8.64], R3 ;  /* 0x0000000308007986 */ /* 0x0003e2000c101124 */
[----:B------:R-:W-:Y:S05]  /*7a10*/  BRA `(.L_x_5446) ;  /* 0x0000000400b07947 */ /* 0x000fea0003800000 */
.L_x_5456:
[----:B-1----:R1:W-:Y:S01]  /*7a20*/  STG.E.U16 desc[UR36][R8.64], R17 ;  /* 0x0000001108007986 */ /* 0x0023e2000c101524 */
[----:B------:R-:W-:Y:S05]  /*7a30*/  BRA `(.L_x_5446) ;  /* 0x0000000400a87947 */ /* 0x000fea0003800000 */
.L_x_5453:
        /* <DEDUP_REMOVED lines=12> */
.L_x_5465:
        /* <DEDUP_REMOVED lines=17> */
.L_x_5468:
[----:B------:R-:W-:-:S04]  /*7c10*/  LOP3.LUT R3, R17, 0x80000000, RZ, 0xc0, !PT ;  /* 0x8000000011037812 */ /* 0x000fc800078ec0ff */
[----:B------:R-:W-:-:S04]  /*7c20*/  SHF.R.U32.HI R3, RZ, 0x18, R3 ;  /* 0x00000018ff037819 */ /* 0x000fc80000011603 */
[----:B------:R-:W-:-:S04]  /*7c30*/  LOP3.LUT R0, R0, R3, RZ, 0xfc, !PT ;  /* 0x0000000300007212 */ /* 0x000fc800078efcff */
[----:B------:R-:W-:-:S07]  /*7c40*/  PRMT R4, R0, 0x7610, R4 ;  /* 0x0000761000047816 */ /* 0x000fce0000000004 */
.L_x_5467:
[----:B------:R-:W-:Y:S05]  /*7c50*/  BSYNC B0 ;  /* 0x0000000000007941 */ /* 0x000fea0003800000 */
.L_x_5466:
[----:B------:R1:W-:Y:S01]  /*7c60*/  STG.E.U8 desc[UR36][R8.64], R4 ;  /* 0x0000000408007986 */ /* 0x0003e2000c101124 */
[----:B------:R-:W-:Y:S05]  /*7c70*/  BRA `(.L_x_5446) ;  /* 0x0000000400187947 */ /* 0x000fea0003800000 */
.L_x_5464:
        /* <DEDUP_REMOVED lines=17> */
.L_x_5471:
[----:B------:R-:W-:-:S04]  /*7d90*/  LOP3.LUT R3, R17, 0x80000000, RZ, 0xc0, !PT ;  /* 0x8000000011037812 */ /* 0x000fc800078ec0ff */
[----:B------:R-:W-:-:S04]  /*7da0*/  SHF.R.U32.HI R3, RZ, 0x18, R3 ;  /* 0x00000018ff037819 */ /* 0x000fc80000011603 */
[----:B------:R-:W-:-:S04]  /*7db0*/  LOP3.LUT R0, R0, R3, RZ, 0xfc, !PT ;  /* 0x0000000300007212 */ /* 0x000fc800078efcff */
[----:B------:R-:W-:-:S07]  /*7dc0*/  PRMT R4, R0, 0x7610, R4 ;  /* 0x0000761000047816 */ /* 0x000fce0000000004 */
.L_x_5470:
[----:B------:R-:W-:Y:S05]  /*7dd0*/  BSYNC B0 ;  /* 0x0000000000007941 */ /* 0x000fea0003800000 */
.L_x_5469:
[----:B------:R1:W-:Y:S01]  /*7de0*/  STG.E.U8 desc[UR36][R8.64], R4 ;  /* 0x0000000408007986 */ /* 0x0003e2000c101124 */
[----:B------:R-:W-:Y:S05]  /*7df0*/  BRA `(.L_x_5446) ;  /* 0x0000000000b87947 */ /* 0x000fea0003800000 */
.L_x_5463:
        /* <DEDUP_REMOVED lines=22> */
.L_x_5445:
        /* <DEDUP_REMOVED lines=15> */
[----:B012---:R-:W-:Y:S05]  /*8050*/  CALL.ABS.NOINC R14 ;  /* 0x000000000e007343 */ /* 0x007fea0003c00000 */
.L_x_5474:
[----:B------:R-:W-:Y:S05]  /*8060*/  BRA `(.L_x_5446) ;  /* 0x00000000001c7947 */ /* 0x000fea0003800000 */
.L_x_5473:
[----:B-1----:R-:W-:-:S06]  /*8070*/  IMAD.U32 R4, R17, 0x10000, RZ ;  /* 0x0001000011047824 */ /* 0x002fcc00078e00ff */
[----:B------:R-:W1:Y:S02]  /*8080*/  F2I.U64.TRUNC R4, R4 ;  /* 0x0000000400047311 */ /* 0x000e64000020d800 */
[----:B-1----:R1:W-:Y:S01]  /*8090*/  STG.E.64 desc[UR36][R8.64], R4 ;  /* 0x0000000408007986 */ /* 0x0023e2000c101b24 */
[----:B------:R-:W-:Y:S05]  /*80a0*/  BRA `(.L_x_5446) ;  /* 0x00000000000c7947 */ /* 0x000fea0003800000 */
.L_x_5472:
[----:B-1----:R-:W-:-:S06]  /*80b0*/  IMAD.U32 R17, R17, 0x10000, RZ ;  /* 0x0001000011117824 */ /* 0x002fcc00078e00ff */
[----:B------:R-:W1:Y:S02]  /*80c0*/  F2I.FTZ.U32.TRUNC.NTZ R17, R17 ;  /* 0x0000001100117305 */ /* 0x000e64000021f000 */
[----:B-1----:R1:W-:Y:S02]  /*80d0*/  STG.E desc[UR36][R8.64], R17 ;  /* 0x0000001108007986 */ /* 0x0023e4000c101924 */
.L_x_5446:
[----:B------:R-:W-:-:S07]  /*80e0*/  VIADD R25, R25, 0x80 ;  /* 0x0000008019197836 */ /* 0x000fce0000000000 */
.L_x_5406:
[----:B------:R-:W-:Y:S05]  /*80f0*/  BSYNC B6 ;  /* 0x0000000000067941 */ /* 0x000fea0003800000 */
.L_x_5405:
[----:B------:R-:W-:-:S13]  /*8100*/  ISETP.GE.AND P0, PT, R25, R16, PT ;  /* 0x000000101900720c */ /* 0x000fda0003f06270 */
[----:B------:R-:W-:Y:S05]  /*8110*/  @P0 EXIT ;  /* 0x000000000000094d */ /* 0x000fea0003800000 */
[----:B-12-4-:R-:W1:Y:S01]  /*8120*/  LDC.64 R4, c[0x0][0x218] ;  /* 0x00008600ff047b82 */ /* 0x016e620000000a00 */
[----:B------:R-:W-:Y:S01]  /*8130*/  PRMT R0, R19, 0x9910, RZ ;  /* 0x0000991013007816 */ /* 0x000fe200000000ff */
[----:B------:R-:W-:Y:S01]  /*8140*/  IMAD R2, R2, 0x200, R25 ;  /* 0x0000020002027824 */ /* 0x000fe200078e0219 */
[----:B------:R-:W-:Y:S02]  /*8150*/  ULDC UR4, c[0x0][0x238] ;  /* 0x00008e0000047ab9 */ /* 0x000fe40000000800 */
[----:B------:R-:W-:Y:S01]  /*8160*/  ISETP.GT.AND P1, PT, R0, 0x9, PT ;  /* 0x000000090000780c */ /* 0x000fe20003f24270 */
[----:B---3--:R-:W-:-:S05]  /*8170*/  IMAD R3, R2, UR4, RZ ;  /* 0x0000000402037c24 */ /* 0x008fca000f8e02ff */
        /* <DEDUP_REMOVED lines=13> */
[----:B0-----:R-:W-:Y:S01]  /*8250*/  STG.E.U8 desc[UR36][R2.64], R5 ;  /* 0x0000000502007986 */ /* 0x001fe2000c101124 */
[----:B------:R-:W-:Y:S05]  /*8260*/  EXIT ;  /* 0x000000000000794d */ /* 0x000fea0003800000 */
.L_x_5478:
[----:B0-----:R-:W-:-:S06]  /*8270*/  IMAD.U32 R5, R18, 0x10000, RZ ;  /* 0x0001000012057824 */ /* 0x001fcc00078e00ff */
[----:B------:R-:W0:Y:S02]  /*8280*/  F2I.S64.TRUNC R4, R5 ;  /* 0x0000000500047311 */ /* 0x000e24000020d900 */
[----:B0-----:R-:W-:Y:S01]  /*8290*/  STG.E.U8 desc[UR36][R2.64], R4 ;  /* 0x0000000402007986 */ /* 0x001fe2000c101124 */
[----:B------:R-:W-:Y:S05]  /*82a0*/  EXIT ;  /* 0x000000000000794d */ /* 0x000fea0003800000 */
.L_x_5477:
        /* <DEDUP_REMOVED lines=8> */
[----:B0-----:R-:W-:Y:S01]  /*8330*/  STG.E.64 desc[UR36][R2.64], R4 ;  /* 0x0000000402007986 */ /* 0x001fe2000c101b24 */
[----:B------:R-:W-:Y:S05]  /*8340*/  EXIT ;  /* 0x000000000000794d */ /* 0x000fea0003800000 */
.L_x_5481:
[----:B0-----:R-:W-:-:S04]  /*8350*/  IMAD.U32 R18, R18, 0x10000, RZ ;  /* 0x0001000012127824 */ /* 0x001fc800078e00ff */
[----:B------:R-:W0:Y:S02]  /*8360*/  F2I.FTZ.TRUNC.NTZ R5, R18 ;  /* 0x0000001200057305 */ /* 0x000e24000021f100 */
[----:B0-----:R-:W-:Y:S01]  /*8370*/  STG.E desc[UR36][R2.64], R5 ;  /* 0x0000000502007986 */ /* 0x001fe2000c101924 */
[----:B------:R-:W-:Y:S05]  /*8380*/  EXIT ;  /* 0x000000000000794d */ /* 0x000fea0003800000 */
.L_x_5480:
[----:B0-----:R-:W-:-:S04]  /*8390*/  IMAD.U32 R18, R18, 0x10000, RZ ;  /* 0x0001000012127824 */ /* 0x001fc800078e00ff */
[----:B------:R-:W0:Y:S02]  /*83a0*/  F2I.FTZ.TRUNC.NTZ R5, R18 ;  /* 0x0000001200057305 */ /* 0x000e24000021f100 */
[----:B0-----:R-:W-:Y:S01]  /*83b0*/  STG.E.U16 desc[UR36][R2.64], R5 ;  /* 0x0000000502007986 */ /* 0x001fe2000c101524 */
[----:B------:R-:W-:Y:S05]  /*83c0*/  EXIT ;  /* 0x000000000000794d */ /* 0x000fea0003800000 */
.L_x_5476:
[----:B------:R-:W-:-:S13]  /*83d0*/  ISETP.GT.AND P0, PT, R0, 0x6, PT ;  /* 0x000000060000780c */ /* 0x000fda0003f04270 */
[----:B------:R-:W-:Y:S05]  /*83e0*/  @P0 BRA `(.L_x_5482) ;  /* 0x00000000002c0947 */ /* 0x000fea0003800000 */
[----:B------:R-:W-:-:S13]  /*83f0*/  ISETP.NE.AND P0, PT, R0, 0x5, PT ;  /* 0x000000050000780c */ /* 0x000fda0003f05270 */
[----:B------:R-:W-:Y:S05]  /*8400*/  @!P0 BRA `(.L_x_5483) ;  /* 0x0000000000148947 */ /* 0x000fea0003800000 */
[----:B------:R-:W-:-:S13]  /*8410*/  ISETP.NE.AND P0, PT, R0, 0x6, PT ;  /* 0x000000060000780c */ /* 0x000fda0003f05270 */
[----:B------:R-:W-:Y:S05]  /*8420*/  @P0 BRA `(.L_x_5479) ;  /* 0x0000000800c40947 */ /* 0x000fea0003800000 */
[----:B0-----:R-:W-:-:S05]  /*8430*/  IMAD.U32 R5, R18, 0x10000, RZ ;  /* 0x0001000012057824 */ /* 0x001fca00078e00ff */
[----:B------:R-:W-:Y:S01]  /*8440*/  STG.E desc[UR36][R2.64], R5 ;  /* 0x0000000502007986 */ /* 0x000fe2000c101924 */
[----:B------:R-:W-:Y:S05]  /*8450*/  EXIT ;  /* 0x000000000000794d */ /* 0x000fea0003800000 */
.L_x_5483:
[----:B0-----:R-:W-:-:S05]  /*8460*/  IMAD.U32 R0, R18, 0x10000, RZ ;  /* 0x0001000012007824 */ /* 0x001fca00078e00ff */
[----:B------:R-:W-:-:S05]  /*8470*/  F2FP.F16.F32.PACK_AB R0, RZ, R0 ;  /* 0x00000000ff00723e */ /* 0x000fca00000000ff */
[----:B------:R-:W-:Y:S01]  /*8480*/  STG.E.U16 desc[UR36][R2.64], R0 ;  /* 0x0000000002007986 */ /* 0x000fe2000c101524 */
[----:B------:R-:W-:Y:S05]  /*8490*/  EXIT ;  /* 0x000000000000794d */ /* 0x000fea0003800000 */
.L_x_5482:
        /* <DEDUP_REMOVED lines=8> */
[----:B------:R-:W-:Y:S01]  /*8520*/  STG.E.64 desc[UR36][R2.64], R18 ;  /* 0x0000001202007986 */ /* 0x000fe2000c101b24 */
[----:B------:R-:W-:Y:S05]  /*8530*/  EXIT ;  /* 0x000000000000794d */ /* 0x000fea0003800000 */
.L_x_5485:
[----:B0-----:R-:W-:-:S05]  /*8540*/  IMAD.U32 R18, R18, 0x10000, RZ ;  /* 0x0001000012127824 */ /* 0x001fca00078e00ff */
[----:B------:R-:W-:-:S04]  /*8550*/  F2FP.F16.F32.PACK_AB R5, RZ, R18 ;  /* 0x00000012ff05723e */ /* 0x000fc800000000ff */
[----:B------:R-:W-:-:S05]  /*8560*/  PRMT R5, R5, 0x5410, RZ ;  /* 0x0000541005057816 */ /* 0x000fca00000000ff */
[----:B------:R-:W-:Y:S01]  /*8570*/  STG.E desc[UR36][R2.64], R5 ;  /* 0x0000000502007986 */ /* 0x000fe2000c101924 */
[----:B------:R-:W-:Y:S05]  /*8580*/  EXIT ;  /* 0x000000000000794d */ /* 0x000fea0003800000 */
.L_x_5484:
[----:B0-----:R-:W-:-:S04]  /*8590*/  IMAD.U32 R4, R18, 0x10000, RZ ;  /* 0x0001000012047824 */ /* 0x001fc800078e00ff */
[----:B------:R-:W-:-:S06]  /*85a0*/  FMUL.FTZ R4, R4, 1 ;  /* 0x3f80000004047820 */ /* 0x000fcc0000410000 */
[----:B------:R-:W0:Y:S02]  /*85b0*/  F2F.F64.F32 R4, R4 ;  /* 0x0000000400047310 */ /* 0x000e240000201800 */
[----:B0-----:R-:W-:Y:S01]  /*85c0*/  STG.E.64 desc[UR36][R2.64], R4 ;  /* 0x0000000402007986 */ /* 0x001fe2000c101b24 */
[----:B------:R-:W-:Y:S05]  /*85d0*/  EXIT ;  /* 0x000000000000794d */ /* 0x000fea0003800000 */
.L_x_5475:
        /* <DEDUP_REMOVED lines=11> */
[----:B------:R-:W-:Y:S01]  /*8690*/  STG.E.U8 desc[UR36][R2.64], R5 ;  /* 0x0000000502007986 */ /* 0x000fe2000c101124 */
[----:B------:R-:W-:Y:S05]  /*86a0*/  EXIT ;  /* 0x000000000000794d */ /* 0x000fea0003800000 */
.L_x_5488:
[----:B0-----:R-:W-:Y:S01]  /*86b0*/  IMAD.U32 R18, R18, 0x10000, RZ ;  /* 0x0001000012127824 */ /* 0x001fe200078e00ff */
[----:B------:R-:W-:-:S03]  /*86c0*/  CS2R R6, SRZ ;  /* 0x0000000000067805 */ /* 0x000fc6000001ff00 */
[----:B------:R-:W-:-:S06]  /*86d0*/  FMUL.FTZ R4, R18, 1 ;  /* 0x3f80000012047820 */ /* 0x000fcc0000410000 */
[----:B------:R-:W0:Y:S02]  /*86e0*/  F2F.F64.F32 R4, R4 ;  /* 0x0000000400047310 */ /* 0x000e240000201800 */
[----:B0-----:R-:W-:Y:S01]  /*86f0*/  STG.E.128 desc[UR36][R2.64], R4 ;  /* 0x0000000402007986 */ /* 0x001fe2000c101d24 */
[----:B------:R-:W-:Y:S05]  /*8700*/  EXIT ;  /* 0x000000000000794d */ /* 0x000fea0003800000 */
.L_x_5487:
        /* <DEDUP_REMOVED lines=21> */
.L_x_5492:
[----:B------:R-:W-:Y:S05]  /*8860*/  BSYNC B0 ;  /* 0x0000000000007941 */ /* 0x000fea0003800000 */
.L_x_5491:
[----:B------:R-:W-:-:S05]  /*8870*/  LOP3.LUT R5, R0, R5, RZ, 0xfc, !PT ;  /* 0x0000000500057212 */ /* 0x000fca00078efcff */
[----:B------:R-:W-:Y:S01]  /*8880*/  STG.E.U8 desc[UR36][R2.64], R5 ;  /* 0x0000000502007986 */ /* 0x000fe2000c101124 */
[----:B------:R-:W-:Y:S05]  /*8890*/  EXIT ;  /* 0x000000000000794d */ /* 0x000fea0003800000 */
.L_x_5490:
        /* <DEDUP_REMOVED lines=13> */
.L_x_5494:
[----:B------:R-:W-:Y:S01]  /*8970*/  IMAD.MOV.U32 R0, RZ, RZ, 0x7f ;  /* 0x0000007fff007424 */ /* 0x000fe200078e00ff */
[----:B------:R-:W-:-:S04]  /*8980*/  ISETP.GT.U32.AND P0, PT, R4, 0x7f800000, PT ;  /* 0x7f8000000400780c */ /* 0x000fc80003f04070 */
[----:B------:R-:W-:-:S09]  /*8990*/  SEL R0, R0, 0x7c, P0 ;  /* 0x0000007c00007807 */ /* 0x000fd20000000000 */
.L_x_5495:
[----:B------:R-:W-:Y:S05]  /*89a0*/  BSYNC B0 ;  /* 0x0000000000007941 */ /* 0x000fea0003800000 */
.L_x_5493:
[----:B------:R-:W-:-:S04]  /*89b0*/  LOP3.LUT R4, R5, 0x80000000, RZ, 0xc0, !PT ;  /* 0x8000000005047812 */ /* 0x000fc800078ec0ff */
[----:B------:R-:W-:-:S04]  /*89c0*/  SHF.R.U32.HI R5, RZ, 0x18, R4 ;  /* 0x00000018ff057819 */ /* 0x000fc80000011604 */
[----:B------:R-:W-:-:S05]  /*89d0*/  LOP3.LUT R5, R0, R5, RZ, 0xfc, !PT ;  /* 0x0000000500057212 */ /* 0x000fca00078efcff */
[----:B------:R-:W-:Y:S01]  /*89e0*/  STG.E.U8 desc[UR36][R2.64], R5 ;  /* 0x0000000502007986 */ /* 0x000fe2000c101124 */
[----:B------:R-:W-:Y:S05]  /*89f0*/  EXIT ;  /* 0x000000000000794d */ /* 0x000fea0003800000 */
.L_x_5489:
[----:B0-----:R-:W-:Y:S01]  /*8a00*/  STG.E.U16 desc[UR36][R2.64], R18 ;  /* 0x0000001202007986 */ /* 0x001fe2000c101524 */
[----:B------:R-:W-:Y:S05]  /*8a10*/  EXIT ;  /* 0x000000000000794d */ /* 0x000fea0003800000 */
.L_x_5486:
        /* <DEDUP_REMOVED lines=10> */
[----:B0-----:R-:W-:Y:S01]  /*8ac0*/  STG.E.U16 desc[UR36][R2.64], R5 ;  /* 0x0000000502007986 */ /* 0x001fe2000c101524 */
[----:B------:R-:W-:Y:S05]  /*8ad0*/  EXIT ;  /* 0x000000000000794d */ /* 0x000fea0003800000 */
.L_x_5498:
        /* <DEDUP_REMOVED lines=17> */
.L_x_5501:
[----:B------:R-:W-:-:S04]  /*8bf0*/  LOP3.LUT R0, R7, 0x80000000, RZ, 0xc0, !PT ;  /* 0x8000000007007812 */ /* 0x000fc800078ec0ff */
[----:B------:R-:W-:-:S04]  /*8c00*/  SHF.R.U32.HI R5, RZ, 0x18, R0 ;  /* 0x00000018ff057819 */ /* 0x000fc80000011600 */
[----:B------:R-:W-:-:S04]  /*8c10*/  LOP3.LUT R4, R4, R5, RZ, 0xfc, !PT ;  /* 0x0000000504047212 */ /* 0x000fc800078efcff */
[----:B------:R-:W-:-:S07]  /*8c20*/  PRMT R0, R4, 0x7610, R0 ;  /* 0x0000761004007816 */ /* 0x000fce0000000000 */
.L_x_5500:
[----:B------:R-:W-:Y:S05]  /*8c30*/  BSYNC B0 ;  /* 0x0000000000007941 */ /* 0x000fea0003800000 */
.L_x_5499:
[----:B------:R-:W-:Y:S01]  /*8c40*/  STG.E.U8 desc[UR36][R2.64], R0 ;  /* 0x0000000002007986 */ /* 0x000fe2000c101124 */
[----:B------:R-:W-:Y:S05]  /*8c50*/  EXIT ;  /* 0x000000000000794d */ /* 0x000fea0003800000 */
.L_x_5497:
        /* <DEDUP_REMOVED lines=17> */
.L_x_5504:
[----:B------:R-:W-:-:S04]  /*8d70*/  LOP3.LUT R0, R7, 0x80000000, RZ, 0xc0, !PT ;  /* 0x8000000007007812 */ /* 0x000fc800078ec0ff */
[----:B------:R-:W-:-:S04]  /*8d80*/  SHF.R.U32.HI R5, RZ, 0x18, R0 ;  /* 0x00000018ff057819 */ /* 0x000fc80000011600 */
[----:B------:R-:W-:-:S04]  /*8d90*/  LOP3.LUT R4, R4, R5, RZ, 0xfc, !PT ;  /* 0x0000000504047212 */ /* 0x000fc800078efcff */
[----:B------:R-:W-:-:S07]  /*8da0*/  PRMT R0, R4, 0x7610, R0 ;  /* 0x0000761004007816 */ /* 0x000fce0000000000 */
.L_x_5503:
[----:B------:R-:W-:Y:S05]  /*8db0*/  BSYNC B0 ;  /* 0x0000000000007941 */ /* 0x000fea0003800000 */
.L_x_5502:
[----:B------:R-:W-:Y:S01]  /*8dc0*/  STG.E.U8 desc[UR36][R2.64], R0 ;  /* 0x0000000002007986 */ /* 0x000fe2000c101124 */
[----:B------:R-:W-:Y:S05]  /*8dd0*/  EXIT ;  /* 0x000000000000794d */ /* 0x000fea0003800000 */
.L_x_5496:
[----:B------:R-:W-:-:S13]  /*8de0*/  ISETP.NE.AND P0, PT, R0, 0x1c, PT ;  /* 0x0000001c0000780c */ /* 0x000fda0003f05270 */
[----:B------:R-:W-:Y:S05]  /*8df0*/  @!P0 BRA `(.L_x_5505) ;  /* 0x0000000000a48947 */ /* 0x000fea0003800000 */
[----:B------:R-:W-:-:S13]  /*8e00*/  ISETP.NE.AND P0, PT, R0, 0x1d, PT ;  /* 0x0000001d0000780c */ /* 0x000fda0003f05270 */
[----:B------:R-:W-:Y:S05]  /*8e10*/  @!P0 BRA `(.L_x_5506) ;  /* 0x00000000008c8947 */ /* 0x000fea0003800000 */
[----:B------:R-:W-:-:S13]  /*8e20*/  ISETP.NE.AND P0, PT, R0, 0x2c, PT ;  /* 0x0000002c0000780c */ /* 0x000fda0003f05270 */
[----:B------:R-:W-:Y:S05]  /*8e30*/  @P0 BRA `(.L_x_5479) ;  /* 0x0000000000400947 */ /* 0x000fea0003800000 */
[----:B0-----:R-:W-:-:S05]  /*8e40*/  IMAD.U32 R5, R18, 0x10000, RZ ;  /* 0x0001000012057824 */ /* 0x001fca00078e00ff */
        /* <DEDUP_REMOVED lines=15> */
.L_x_5479:
        /* <DEDUP_REMOVED lines=15> */
[----:B0-2---:R-:W-:Y:S05]  /*9030*/  CALL.ABS.NOINC R2 ;  /* 0x0000000002007343 */ /* 0x005fea0003c00000 */
.L_x_5507:
[----:B------:R-:W-:Y:S05]  /*9040*/  EXIT ;  /* 0x000000000000794d */ /* 0x000fea0003800000 */
.L_x_5506:
[----:B0-----:R-:W-:-:S06]  /*9050*/  IMAD.U32 R4, R18, 0x10000, RZ ;  /* 0x0001000012047824 */ /* 0x001fcc00078e00ff */
[----:B------:R-:W0:Y:S02]  /*9060*/  F2I.U64.TRUNC R4, R4 ;  /* 0x0000000400047311 */ /* 0x000e24000020d800 */
[----:B0-----:R-:W-:Y:S01]  /*9070*/  STG.E.64 desc[UR36][R2.64], R4 ;  /* 0x0000000402007986 */ /* 0x001fe2000c101b24 */
[----:B------:R-:W-:Y:S05]  /*9080*/  EXIT ;  /* 0x000000000000794d */ /* 0x000fea0003800000 */
.L_x_5505:
[----:B0-----:R-:W-:-:S04]  /*9090*/  IMAD.U32 R18, R18, 0x10000, RZ ;  /* 0x0001000012127824 */ /* 0x001fc800078e00ff */
[----:B------:R-:W0:Y:S02]  /*90a0*/  F2I.FTZ.U32.TRUNC.NTZ R5, R18 ;  /* 0x0000001200057305 */ /* 0x000e24000021f000 */
[----:B0-----:R-:W-:Y:S01]  /*90b0*/  STG.E desc[UR36][R2.64], R5 ;  /* 0x0000000502007986 */ /* 0x001fe2000c101924 */
[----:B------:R-:W-:Y:S05]  /*90c0*/  EXIT ;  /* 0x000000000000794d */ /* 0x000fea0003800000 */
.L_x_5508:
        /* <DEDUP_REMOVED lines=11> */
.L_x_8603:


//--------------------- .text._ZN2at6native18elementwise_kernelILi128ELi4EZNS0_22gpu_kernel_impl_nocastIZZZNS0_61_GLOBAL__N__b29612f4_23_ActivationMishKernel_cu_f5210f67_354811mish_kernelERNS_18TensorIteratorBaseEENKUlvE_clEvENKUlvE2_clEvEUlN3c108BFloat16EE_EEvS5_RKT_EUliE_EEviT1_ --------------------------
	.section	.text._ZN2at6native18elementwise_kernelILi128ELi4EZNS0_22gpu_kernel_impl_nocastIZZZNS0_61_GLOBAL__N__b29612f4_23_ActivationMishKernel_cu_f5210f67_354811mish_kernelERNS_18TensorIteratorBaseEENKUlvE_clEvENKUlvE2_clEvEUlN3c108BFloat16EE_EEvS5_RKT_EUliE_EEviT1_,"ax",@progbits
	.align	128
        .global         _ZN2at6native18elementwise_kernelILi128ELi4EZNS0_22gpu_kernel_impl_nocastIZZZNS0_61_GLOBAL__N__b29612f4_23_ActivationMishKernel_cu_f5210f67_354811mish_kernelERNS_18TensorIteratorBaseEENKUlvE_clEvENKUlvE2_clEvEUlN3c108BFloat16EE_EEvS5_RKT_EUliE_EEviT1_
        .type           _ZN2at6native18elementwise_kernelILi128ELi4EZNS0_22gpu_kernel_impl_nocastIZZZNS0_61_GLOBAL__N__b29612f4_23_ActivationMishKernel_cu_f5210f67_354811mish_kernelERNS_18TensorIteratorBaseEENKUlvE_clEvENKUlvE2_clEvEUlN3c108BFloat16EE_EEvS5_RKT_EUliE_EEviT1_,@function
        .size           _ZN2at6native18elementwise_kernelILi128ELi4EZNS0_22gpu_kernel_impl_nocastIZZZNS0_61_GLOBAL__N__b29612f4_23_ActivationMishKernel_cu_f5210f67_354811mish_kernelERNS_18TensorIteratorBaseEENKUlvE_clEvENKUlvE2_clEvEUlN3c108BFloat16EE_EEvS5_RKT_EUliE_EEviT1_,(.L_x_8604 - _ZN2at6native18elementwise_kernelILi128ELi4EZNS0_22gpu_kernel_impl_nocastIZZZNS0_61_GLOBAL__N__b29612f4_23_ActivationMishKernel_cu_f5210f67_354811mish_kernelERNS_18TensorIteratorBaseEENKUlvE_clEvENKUlvE2_clEvEUlN3c108BFloat16EE_EEvS5_RKT_EUliE_EEviT1_)
        .other          _ZN2at6native18elementwise_kernelILi128ELi4EZNS0_22gpu_kernel_impl_nocastIZZZNS0_61_GLOBAL__N__b29612f4_23_ActivationMishKernel_cu_f5210f67_354811mish_kernelERNS_18TensorIteratorBaseEENKUlvE_clEvENKUlvE2_clEvEUlN3c108BFloat16EE_EEvS5_RKT_EUliE_EEviT1_,@"STO_CUDA_ENTRY STV_DEFAULT"
_ZN2at6native18elementwise_kernelILi128ELi4EZNS0_22gpu_kernel_impl_nocastIZZZNS0_61_GLOBAL__N__b29612f4_23_ActivationMishKernel_cu_f5210f67_354811mish_kernelERNS_18TensorIteratorBaseEENKUlvE_clEvENKUlvE2_clEvEUlN3c108BFloat16EE_EEvS5_RKT_EUliE_EEviT1_:
.text._ZN2at6native18elementwise_kernelILi128ELi4EZNS0_22gpu_kernel_impl_nocastIZZZNS0_61_GLOBAL__N__b29612f4_23_ActivationMishKernel_cu_f5210f67_354811mish_kernelERNS_18TensorIteratorBaseEENKUlvE_clEvENKUlvE2_clEvEUlN3c108BFloat16EE_EEvS5_RKT_EUliE_EEviT1_:
        /* <DEDUP_REMOVED lines=11> */
[----:B------:R-:W-:Y:S02]  /*00b0*/  MOV R5, RZ ;  /* 0x000000ff00057202 */ /* 0x000fe40000000f00 */
        /* <DEDUP_REMOVED lines=11> */
[----:B------:R-:W-:-:S04]  /*0170*/  IMAD R0, R0, UR7, R3 ;  /* 0x0000000700007c24 */ /* 0x000fc8000f8e0203 */
[C---:B------:R-:W-:Y:S02]  /*0180*/  IMAD R5, R0.reuse, UR8, RZ ;  /* 0x0000000800057c24 */ /* 0x040fe4000f8e02ff */
[----:B------:R-:W-:Y:S01]  /*0190*/  IMAD R0, R0, UR9, RZ ;  /* 0x0000000900007c24 */ /* 0x000fe2000f8e02ff */
[----:B------:R-:W-:Y:S06]  /*01a0*/  @!P0 BRA `(.L_x_5511) ;  /* 0x0000001000748947 */ /* 0x000fec0003800000 */
[----:B------:R-:W-:Y:S01]  /*01b0*/  HFMA2.MMA R6, -RZ, RZ, 0, 0 ;  /* 0x00000000ff067435 */ /* 0x000fe200000001ff */
[----:B------:R-:W-:Y:S01]  /*01c0*/  ULDC.64 UR8, c[0x0][0x228] ;  /* 0x00008a0000087ab9 */ /* 0x000fe20000000a00 */
[----:B------:R-:W-:Y:S01]  /*01d0*/  ULDC UR7, c[0x0][0x230] ;  /* 0x00008c0000077ab9 */ /* 0x000fe20000000800 */
[----:B------:R-:W-:-:S07]  /*01e0*/  ISETP.NE.AND P0, PT, R2, 0x2, PT ;  /* 0x000000020200780c */ /* 0x000fce0003f05270 */
[----:B------:R-:W-:-:S05]  /*01f0*/  IMAD.HI.U32 R8, R7, UR9, R6 ;  /* 0x0000000907087c27 */ /* 0x000fca000f8e0006 */
[----:B------:R-:W-:-:S04]  /*0200*/  SHF.R.U32.HI R9, RZ, UR7, R8 ;  /* 0x00000007ff097c19 */ /* 0x000fc80008011608 */
[----:B------:R-:W-:-:S05]  /*0210*/  IADD3 R6, -R9, RZ, RZ ;  /* 0x000000ff09067210 */ /* 0x000fca0007ffe1ff */
[----:B------:R-:W-:Y:S01]  /*0220*/  IMAD R6, R6, UR8, R7 ;  /* 0x0000000806067c24 */ /* 0x000fe2000f8e0207 */
[----:B------:R-:W-:-:S03]  /*0230*/  ULDC.64 UR8, c[0x0][0x350] ;  /* 0x0000d40000087ab9 */ /* 0x000fc60000000a00 */
        /* <DEDUP_REMOVED lines=255> */
[----:B------:R-:W-:Y:S01]  /*1230*/  ISETP.NE.AND P0, PT, R2, 0x18, PT ;  /* 0x000000180200780c */ /* 0x000fe20003f05270 */
[----:B------:R-:W-:Y:S01]  /*1240*/  ULDC.64 UR8, c[0x0][0x330] ;  /* 0x0000cc0000087ab9 */ /* 0x000fe20000000a00 */
[----:B------:R-:W-:Y:S01]  /*1250*/  MOV R6, RZ ;  /* 0x000000ff00067202 */ /* 0x000fe20000000f00 */
[----:B------:R-:W-:-:S04]  /*1260*/  ULDC UR7, c[0x0][0x338] ;  /* 0x0000ce0000077ab9 */ /* 0x000fc80000000800 */
[----:B------:R-:W-:-:S05]  /*1270*/  IMAD.HI.U32 R10, R7, UR9, R6 ;  /* 0x00000009070a7c27 */ /* 0x000fca000f8e0006 */
[----:B------:R-:W-:Y:S01]  /*1280*/  SHF.R.U32.HI R11, RZ, UR7, R10 ;  /* 0x00000007ff0b7c19 */ /* 0x000fe2000801160a */
[----:B------:R-:W0:Y:S01]  /*1290*/  @P0 LDC.64 R12, c[0x0][0x340] ;  /* 0x0000d000ff0c0b82 */ /* 0x000e220000000a00 */
[----:B------:R-:W-:Y:S02]  /*12a0*/  @P0 MOV R10, RZ ;  /* 0x000000ff000a0202 */ /* 0x000fe40000000f00 */
[----:B------:R-:W-:-:S05]  /*12b0*/  IADD3 R6, -R11, RZ, RZ ;  /* 0x000000ff0b067210 */ /* 0x000fca0007ffe1ff */
[----:B------:R-:W1:Y:S01]  /*12c0*/  @P0 LDC R15, c[0x0][0x33c] ;  /* 0x0000cf00ff0f0b82 */ /* 0x000e620000000800 */
[----:B------:R-:W-:Y:S01]  /*12d0*/  IMAD R6, R6, UR8, R7 ;  /* 0x0000000806067c24 */ /* 0x000fe2000f8e0207 */
[----:B------:R-:W-:-:S03]  /*12e0*/  ULDC.64 UR8, c[0x0][0x400] ;  /* 0x0001000000087ab9 */ /* 0x000fc60000000a00 */
[C---:B------:R-:W-:Y:S02]  /*12f0*/  IMAD R5, R6.reuse, UR8, R5 ;  /* 0x0000000806057c24 */ /* 0x040fe4000f8e0205 */
[----:B------:R-:W-:Y:S01]  /*1300*/  IMAD R0, R6, UR9, R0 ;  /* 0x0000000906007c24 */ /* 0x000fe2000f8e0200 */
[----:B------:R-:W2:Y:S01]  /*1310*/  @P0 LDC.64 R8, c[0x0][0x408] ;  /* 0x00010200ff080b82 */ /* 0x000ea20000000a00 */
[----:B0-----:R-:W-:-:S05]  /*1320*/  @P0 IMAD.HI.U32 R2, R11, R12, R10 ;  /* 0x0000000c0b020227 */ /* 0x001fca00078e000a */
[----:B------:R-:W-:-:S04]  /*1330*/  @P0 SHF.R.U32.HI R2, RZ, R13, R2 ;  /* 0x0000000dff020219 */ /* 0x000fc80000011602 */
[----:B------:R-:W-:-:S05]  /*1340*/  @P0 IADD3 R10, -R2, RZ, RZ ;  /* 0x000000ff020a0210 */ /* 0x000fca0007ffe1ff */
[----:B-1----:R-:W-:-:S04]  /*1350*/  @P0 IMAD R10, R10, R15, R11 ;  /* 0x0000000f0a0a0224 */ /* 0x002fc800078e020b */
[C---:B--2---:R-:W-:Y:S02]  /*1360*/  @P0 IMAD R5, R10.reuse, R8, R5 ;  /* 0x000000080a050224 */ /* 0x044fe400078e0205 */
[----:B------:R-:W-:-:S07]  /*1370*/  @P0 IMAD R0, R10, R9, R0 ;  /* 0x000000090a000224 */ /* 0x000fce00078e0200 */
.L_x_5511:
[----:B------:R-:W-:Y:S02]  /*1380*/  ULDC.64 UR8, c[0x0][0x418] ;  /* 0x0001060000087ab9 */ /* 0x000fe40000000a00 */
[----:B------:R-:W-:-:S04]  /*1390*/  IADD3 R6, P0, R0, UR8, RZ ;  /* 0x0000000800067c10 */ /* 0x000fc8000ff1e0ff */
[----:B------:R-:W-:Y:S01]  /*13a0*/  IADD3.X R7, RZ, UR9, RZ, P0, !PT ;  /* 0x00000009ff077c10 */ /* 0x000fe200087fe4ff */
[----:B------:R-:W-:-:S04]  /*13b0*/  ULDC.64 UR8, c[0x0][0x410] ;  /* 0x0001040000087ab9 */ /* 0x000fc80000000a00 */
[----:B------:R0:W2:Y:S01]  /*13c0*/  LDG.E.U16 R0, desc[UR4][R6.64] ;  /* 0x0000000406007981 */ /* 0x0000a2000c1e1500 */
[----:B------:R-:W-:Y:S01]  /*13d0*/  MOV R10, 0x3e800000 ;  /* 0x3e800000000a7802 */ /* 0x000fe20000000f00 */
[----:B------:R-:W-:Y:S01]  /*13e0*/  BSSY B1, `(.L_x_5512) ;  /* 0x0000022000017945 */ /* 0x000fe20003800000 */
[----:B0-----:R-:W-:Y:S02]  /*13f0*/  MOV R7, 0x3d39bf78 ;  /* 0x3d39bf7800077802 */ /* 0x001fe40000000f00 */
[----:B--2---:R-:W-:-:S05]  /*1400*/  SHF.L.U32 R0, R0, 0x10, RZ ;  /* 0x0000001000007819 */ /* 0x004fca00000006ff */
[----:B------:R-:W-:-:S04]  /*1410*/  FMUL.FTZ R2, R0, 1.4426950216293334961 ;  /* 0x3fb8aa3b00027820 */ /* 0x000fc80000410000 */
[----:B------:R-:W0:Y:S02]  /*1420*/  MUFU.EX2 R11, R2 ;  /* 0x00000002000b7308 */ /* 0x000e240000000800 */
[C---:B0-----:R-:W-:Y:S01]  /*1430*/  FADD.FTZ.RZ R4, R11.reuse, 1 ;  /* 0x3f8000000b047421 */ /* 0x041fe2000001c000 */
[----:B------:R-:W-:-:S03]  /*1440*/  ISETP.GE.U32.AND P0, PT, R11, 0x7f800000, PT ;  /* 0x7f8000000b00780c */ /* 0x000fc60003f06070 */
[----:B------:R-:W-:-:S05]  /*1450*/  VIADD R4, R4, 0xc0c00000 ;  /* 0xc0c0000004047836 */ /* 0x000fca0000000000 */
[----:B------:R-:W-:-:S04]  /*1460*/  LOP3.LUT R4, R4, 0xff800000, RZ, 0xc0, !PT ;  /* 0xff80000004047812 */ /* 0x000fc800078ec0ff */
[----:B------:R-:W-:Y:S02]  /*1470*/  IADD3 R9, -R4, 0x40800000, RZ ;  /* 0x4080000004097810 */ /* 0x000fe40007ffe1ff */
[-C--:B------:R-:W-:Y:S02]  /*1480*/  IADD3 R8, R11, -R4.reuse, RZ ;  /* 0x800000040b087210 */ /* 0x080fe40007ffe0ff */
[----:B------:R-:W-:Y:S01]  /*1490*/  I2FP.F32.S32 R2, R4 ;  /* 0x0000000400027245 */ /* 0x000fe20000201400 */
[----:B------:R-:W-:Y:S01]  /*14a0*/  FFMA.FTZ R9, R9, R10, -1 ;  /* 0xbf80000009097423 */ /* 0x000fe2000001000a */
[----:B------:R-:W-:-:S03]  /*14b0*/  IADD3 R4, P1, R5, UR8, RZ ;  /* 0x0000000805047c10 */ /* 0x000fc6000ff3e0ff */
[----:B------:R-:W-:Y:S01]  /*14c0*/  FADD.FTZ R8, R8, R9 ;  /* 0x0000000908087221 */ /* 0x000fe20000010000 */
[----:B------:R-:W-:Y:S01]  /*14d0*/  FMUL.FTZ R2, R2, 1.1920928955078125e-07 ;  /* 0x3400000002027820 */ /* 0x000fe20000410000 */
[----:B------:R-:W-:Y:S02]  /*14e0*/  IADD3.X R5, RZ, UR9, RZ, P1, !PT ;  /* 0x00000009ff057c10 */ /* 0x000fe40008ffe4ff */
        /* <DEDUP_REMOVED lines=17> */
.L_x_5513:
[----:B------:R-:W-:Y:S05]  /*1600*/  BSYNC B1 ;  /* 0x0000000000017941 */ /* 0x000fea0003800000 */
.L_x_5512:
[----:B------:R-:W0:Y:S01]  /*1610*/  MUFU.TANH R7, R2 ;  /* 0x0000000200077308 */ /* 0x000e220000002400 */
[----:B------:R-:W-:Y:S01]  /*1620*/  IADD3 R3, R3, 0x80, RZ ;  /* 0x0000008003037810 */ /* 0x000fe20007ffe0ff */
[----:B0-----:R-:W-:-:S05]  /*1630*/  FMUL.FTZ R7, R0, R7 ;  /* 0x0000000700077220 */ /* 0x001fca0000410000 */
[----:B------:R-:W-:-:S05]  /*1640*/  F2FP.BF16.F32.PACK_AB R7, RZ, R7 ;  /* 0x00000007ff07723e */ /* 0x000fca00000010ff */
[----:B------:R0:W-:Y:S02]  /*1650*/  STG.E.U16 desc[UR4][R4.64], R7 ;  /* 0x0000000704007986 */ /* 0x0001e4000c101504 */
.L_x_5510:
[----:B------:R-:W-:Y:S05]  /*1660*/  BSYNC B0 ;  /* 0x0000000000007941 */ /* 0x000fea0003800000 */
.L_x_5509:
[----:B------:R-:W-:Y:S01]  /*1670*/  ISETP.GE.AND P0, PT, R3, UR6, PT ;  /* 0x0000000603007c0c */ /* 0x000fe2000bf06270 */
[----:B------:R-:W-:-:S12]  /*1680*/  BSSY B0, `(.L_x_5514) ;  /* 0x00002bc000007945 */ /* 0x000fd80003800000 */
[----:B------:R-:W-:Y:S05]  /*1690*/  @P0 BRA `(.L_x_5515) ;  /* 0x0000002800e80947 */ /* 0x000fea0003800000 */
[----:B0-----:R-:W0:Y:S01]  /*16a0*/  LDC R4, c[0x0][0x218] ;  /* 0x00008600ff047b82 */ /* 0x001e220000000800 */
[----:B------:R-:W-:Y:S01]  /*16b0*/  HFMA2.MMA R0, -RZ, RZ, 0, 0 ;  /* 0x00000000ff007435 */ /* 0x000fe200000001ff */
[----:B------:R-:W-:Y:S02]  /*16c0*/  MOV R5, RZ ;  /* 0x000000ff00057202 */ /* 0x000fe40000000f00 */
        /* <DEDUP_REMOVED lines=284> */
[----:B------:R-:W-:Y:S02]  /*2890*/  SHF.R.U32.HI R11, RZ, UR7, R10 ;  /* 0x00000007ff0b7c19 */ /* 0x000fe4000801160a */
[----:B------:R-:W-:Y:S02]  /*28a0*/  @P0 MOV R10, RZ ;  /* 0x000000ff000a0202 */ /* 0x000fe40000000f00 */
[----:B------:R-:W-:Y:S01]  /*28b0*/  IADD3 R6, -R11, RZ, RZ ;  /* 0x000000ff0b067210 */ /* 0x000fe20007ffe1ff */
[----:B------:R-:W1:Y:S04]  /*28c0*/  @P0 LDC R15, c[0x0][0x33c] ;  /* 0x0000cf00ff0f0b82 */ /* 0x000e680000000800 */
[----:B------:R-:W-:Y:S01]  /*28d0*/  IMAD R6, R6, UR8, R7 ;  /* 0x0000000806067c24 */ /* 0x000fe2000f8e0207 */
[----:B------:R-:W-:-:S03]  /*28e0*/  ULDC.64 UR8, c[0x0][0x400] ;  /* 0x0001000000087ab9 */ /* 0x000fc60000000a00 */
[----:B------:R-:W2:Y:S01]  /*28f0*/  @P0 LDC.64 R8, c[0x0][0x408] ;  /* 0x00010200ff080b82 */ /* 0x000ea20000000a00 */
[C---:B------:R-:W-:Y:S02]  /*2900*/  IMAD R5, R6.reuse, UR8, R5 ;  /* 0x0000000806057c24 */ /* 0x040fe4000f8e0205 */
[----:B------:R-:W-:Y:S02]  /*2910*/  IMAD R0, R6, UR9, R0 ;  /* 0x0000000906007c24 */ /* 0x000fe4000f8e0200 */
[----:B0-----:R-:W-:-:S05]  /*2920*/  @P0 IMAD.HI.U32 R2, R11, R12, R10 ;  /* 0x0000000c0b020227 */ /* 0x001fca00078e000a */
[----:B------:R-:W-:-:S04]  /*2930*/  @P0 SHF.R.U32.HI R2, RZ, R13, R2 ;  /* 0x0000000dff020219 */ /* 0x000fc80000011602 */
[----:B------:R-:W-:-:S05]  /*2940*/  @P0 IADD3 R10, -R2, RZ, RZ ;  /* 0x000000ff020a0210 */ /* 0x000fca0007ffe1ff */
[----:B-1----:R-:W-:-:S04]  /*2950*/  @P0 IMAD R10, R15, R10, R11 ;  /* 0x0000000a0f0a0224 */ /* 0x002fc800078e020b */
[C---:B--2---:R-:W-:Y:S02]  /*2960*/  @P0 IMAD R5, R10.reuse, R8, R5 ;  /* 0x000000080a050224 */ /* 0x044fe400078e0205 */
[----:B------:R-:W-:-:S07]  /*2970*/  @P0 IMAD R0, R10, R9, R0 ;  /* 0x000000090a000224 */ /* 0x000fce00078e0200 */
.L_x_5516:
        /* <DEDUP_REMOVED lines=40> */
.L_x_5518:
[----:B------:R-:W-:Y:S05]  /*2c00*/  BSYNC B1 ;  /* 0x0000000000017941 */ /* 0x000fea0003800000 */
.L_x_5517:
[----:B------:R-:W0:Y:S01]  /*2c10*/  MUFU.TANH R7, R2 ;  /* 0x0000000200077308 */ /* 0x000e220000002400 */
[----:B------:R-:W-:-:S04]  /*2c20*/  IADD3 R3, R3, 0x80, RZ ;  /* 0x0000008003037810 */ /* 0x000fc80007ffe0ff */
[----:B------:R-:W-:Y:S01]  /*2c30*/  ISETP.GE.AND P0, PT, R3, UR6, PT ;  /* 0x0000000603007c0c */ /* 0x000fe2000bf06270 */
[----:B0-----:R-:W-:-:S05]  /*2c40*/  FMUL.FTZ R7, R0, R7 ;  /* 0x0000000700077220 */ /* 0x001fca0000410000 */
[----:B------:R-:W-:-:S05]  /*2c50*/  F2FP.BF16.F32.PACK_AB R7, RZ, R7 ;  /* 0x00000007ff07723e */ /* 0x000fca00000010ff */
[----:B------:R1:W-:Y:S02]  /*2c60*/  STG.E.U16 desc[UR4][R4.64], R7 ;  /* 0x0000000704007986 */ /* 0x0003e4000c101504 */
[----:B------:R-:W-:Y:S05]  /*2c70*/  @P0 BRA `(.L_x_5515) ;  /* 0x0000001400700947 */ /* 0x000fea0003800000 */
[----:B-1----:R-:W0:Y:S01]  /*2c80*/  LDC R4, c[0x0][0x218] ;  /* 0x00008600ff047b82 */ /* 0x002e220000000800 */
        /* <DEDUP_REMOVED lines=69> */
[----:B------:R-:W-:-:S05]  /*30e0*/  SHF.R.U32.HI R9, RZ, UR7, R8 ;  /* 0x00000007ff097c19 */ /* 0x000fca0008011608 */
[----:B------:R-:W-:-:S04]  /*30f0*/  IMAD.MOV R6, RZ, RZ, -R9 ;  /* 0x000000ffff067224 */ /* 0x000fc800078e0a09 */
        /* <DEDUP_REMOVED lines=230> */
.L_x_5519:
        /* <DEDUP_REMOVED lines=40> */
.L_x_5521:
[----:B------:R-:W-:Y:S05]  /*41e0*/  BSYNC B1 ;  /* 0x0000000000017941 */ /* 0x000fea0003800000 */
.L_x_5520:
[----:B------:R-:W0:Y:S01]  /*41f0*/  MUFU.TANH R7, R2 ;  /* 0x0000000200077308 */ /* 0x000e220000002400 */
[----:B------:R-:W-:Y:S01]  /*4200*/  IADD3 R3, R3, 0x80, RZ ;  /* 0x0000008003037810 */ /* 0x000fe20007ffe0ff */
[----:B0-----:R-:W-:-:S05]  /*4210*/  FMUL.FTZ R7, R0, R7 ;  /* 0x0000000700077220 */ /* 0x001fca0000410000 */
[----:B------:R-:W-:-:S05]  /*4220*/  F2FP.BF16.F32.PACK_AB R7, RZ, R7 ;  /* 0x00000007ff07723e */ /* 0x000fca00000010ff */
[----:B------:R2:W-:Y:S02]  /*4230*/  STG.E.U16 desc[UR4][R4.64], R7 ;  /* 0x0000000704007986 */ /* 0x0005e4000c101504 */
.L_x_5515:
[----:B------:R-:W-:Y:S05]  /*4240*/  BSYNC B0 ;  /* 0x0000000000007941 */ /* 0x000fea0003800000 */
.L_x_5514:
[----:B------:R-:W-:-:S13]  /*4250*/  ISETP.GE.AND P0, PT, R3, UR6, PT ;  /* 0x0000000603007c0c */ /* 0x000fda000bf06270 */
[----:B------:R-:W-:Y:S05]  /*4260*/  @P0 EXIT ;  /* 0x000000000000094d */ /* 0x000fea0003800000 */
[----:B012---:R-:W0:Y:S01]  /*4270*/  LDC R4, c[0x0][0x218] ;  /* 0x00008600ff047b82 */ /* 0x007e220000000800 */
[----:B------:R-:W-:Y:S01]  /*4280*/  HFMA2.MMA R0, -RZ, RZ, 0, 0 ;  /* 0x00000000ff007435 */ /* 0x000fe200000001ff */
[----:B------:R-:W-:Y:S02]  /*4290*/  MOV R5, RZ ;  /* 0x000000ff00057202 */ /* 0x000fe40000000f00 */
[----:B0-----:R-:W-:-:S13]  /*42a0*/  ISETP.NE.AND P0, PT, R4, RZ, PT ;  /* 0x000000ff0400720c */ /* 0x001fda0003f05270 */
[----:B------:R-:W-:Y:S05]  /*42b0*/  @!P0 BRA `(.L_x_5522) ;  /* 0x0000001000a48947 */ /* 0x000fea0003800000 */
[----:B------:R-:W-:Y:S01]  /*42c0*/  MOV R2, RZ ;  /* 0x000000ff00027202 */ /* 0x000fe20000000f00 */
[----:B------:R-:W-:Y:S01]  /*42d0*/  ULDC.64 UR6, c[0x0][0x220] ;  /* 0x0000880000067ab9 */ /* 0x000fe20000000a00 */
[----:B------:R-:W-:-:S03]  /*42e0*/  ISETP.NE.AND P0, PT, R4, 0x1, PT ;  /* 0x000000010400780c */ /* 0x000fc60003f05270 */
[----:B------:R-:W-:Y:S01]  /*42f0*/  IMAD.HI.U32 R6, R3, UR6, R2 ;  /* 0x0000000603067c27 */ /* 0x000fe2000f8e0002 */
[----:B------:R-:W-:-:S04]  /*4300*/  ULDC UR6, c[0x0][0x21c] ;  /* 0x0000870000067ab9 */ /* 0x000fc80000000800 */
[----:B------:R-:W-:-:S04]  /*4310*/  SHF.R.U32.HI R7, RZ, UR7, R6 ;  /* 0x00000007ff077c19 */ /* 0x000fc80008011606 */
[----:B------:R-:W-:-:S05]  /*4320*/  IADD3 R0, -R7, RZ, RZ ;  /* 0x000000ff07007210 */ /* 0x000fca0007ffe1ff */
[----:B------:R-:W-:Y:S01]  /*4330*/  IMAD R0, R0, UR6, R3 ;  /* 0x0000000600007c24 */ /* 0x000fe2000f8e0203 */
[----:B------:R-:W-:-:S03]  /*4340*/  ULDC.64 UR6, c[0x0][0x348] ;  /* 0x0000d20000067ab9 */ /* 0x000fc60000000a00 */
        /* <DEDUP_REMOVED lines=274> */
[----:B------:R-:W-:Y:S01]  /*5470*/  @P0 MOV R6, RZ ;  /* 0x000000ff00060202 */ /* 0x000fe20000000f00 */
[----:B------:R-:W-:Y:S01]  /*5480*/  ULDC.64 UR6, c[0x0][0x400] ;  /* 0x0001000000067ab9 */ /* 0x000fe20000000a00 */
[----:B------:R-:W-:-:S05]  /*5490*/  IADD3 R9, -R7, RZ, RZ ;  /* 0x000000ff07097210 */ /* 0x000fca0007ffe1ff */
[----:B------:R-:W1:Y:S08]  /*54a0*/  @P0 LDC R13, c[0x0][0x33c] ;  /* 0x0000cf00ff0d0b82 */ /* 0x000e700000000800 */
[----:B------:R-:W2:Y:S01]  /*54b0*/  @P0 LDC.64 R14, c[0x0][0x408] ;  /* 0x00010200ff0e0b82 */ /* 0x000ea20000000a00 */
[----:B0-----:R-:W-:-:S05]  /*54c0*/  @P0 IMAD.HI.U32 R2, R7, R10, R6 ;  /* 0x0000000a07020227 */ /* 0x001fca00078e0006 */
[----:B------:R-:W-:Y:S01]  /*54d0*/  @P0 SHF.R.U32.HI R4, RZ, R11, R2 ;  /* 0x0000000bff040219 */ /* 0x000fe20000011602 */
[----:B------:R-:W-:-:S03]  /*54e0*/  IMAD R2, R9, UR8, R3 ;  /* 0x0000000809027c24 */ /* 0x000fc6000f8e0203 */
[----:B------:R-:W-:Y:S01]  /*54f0*/  @P0 IADD3 R6, -R4, RZ, RZ ;  /* 0x000000ff04060210 */ /* 0x000fe20007ffe1ff */
[C---:B------:R-:W-:Y:S02]  /*5500*/  IMAD R5, R2.reuse, UR6, R5 ;  /* 0x0000000602057c24 */ /* 0x040fe4000f8e0205 */
[----:B------:R-:W-:Y:S02]  /*5510*/  IMAD R0, R2, UR7, R0 ;  /* 0x0000000702007c24 */ /* 0x000fe4000f8e0200 */
[----:B-1----:R-:W-:-:S04]  /*5520*/  @P0 IMAD R6, R13, R6, R7 ;  /* 0x000000060d060224 */ /* 0x002fc800078e0207 */
[C---:B--2---:R-:W-:Y:S02]  /*5530*/  @P0 IMAD R5, R6.reuse, R14, R5 ;  /* 0x0000000e06050224 */ /* 0x044fe400078e0205 */
[----:B------:R-:W-:-:S07]  /*5540*/  @P0 IMAD R0, R6, R15, R0 ;  /* 0x0000000f06000224 */ /* 0x000fce00078e0200 */
.L_x_5522:
        /* <DEDUP_REMOVED lines=31> */
[----:B------:R-:W-:-:S03]  /*5740*/  IADD3 R2, P1, R5, UR6, RZ ;  /* 0x0000000605027c10 */ /* 0x000fc6000ff3e0ff */
[----:B------:R-:W-:Y:S01]  /*5750*/  FFMA.FTZ R6, R6, 0.69314718246459960938, R7 ;  /* 0x3f31721806067823 */ /* 0x000fe20000010007 */
[----:B------:R-:W-:Y:S01]  /*5760*/  IADD3.X R3, RZ, UR7, RZ, P1, !PT ;  /* 0x00000007ff037c10 */ /* 0x000fe20008ffe4ff */
[----:B------:R-:W-:Y:S08]  /*5770*/  @!P0 BRA `(.L_x_5524) ;  /* 0x0000000000148947 */ /* 0x000ff00003800000 */
[C---:B------:R-:W-:Y:S02]  /*5780*/  ISETP.GE.AND P0, PT, R9.reuse, -0x407fffff, PT ;  /* 0xbf8000010900780c */ /* 0x040fe40003f06270 */
[----:B------:R-:W-:-:S11]  /*5790*/  FSETP.NEU.FTZ.AND P1, PT, R9, RZ, PT ;  /* 0x000000ff0900720b */ /* 0x000fd60003f3d000 */
[----:B------:R-:W-:-:S05]  /*57a0*/  @P0 MOV R4, 0x7f800000 ;  /* 0x7f80000000040802 */ /* 0x000fca0000000f00 */
[----:B------:R-:W-:-:S05]  /*57b0*/  @P0 FFMA.FTZ R6, R9, R4, +INF ;  /* 0x7f80000009060423 */ /* 0x000fca0000010004 */
[----:B------:R-:W-:-:S07]  /*57c0*/  FSEL R6, R6, -RZ, P1 ;  /* 0x800000ff06067208 */ /* 0x000fce0000800000 */
.L_x_5524:
[----:B------:R-:W-:Y:S05]  /*57d0*/  BSYNC B0 ;  /* 0x0000000000007941 */ /* 0x000fea0003800000 */
.L_x_5523:
[----:B------:R-:W0:Y:S02]  /*57e0*/  MUFU.TANH R5, R6 ;  /* 0x0000000600057308 */ /* 0x000e240000002400 */
[----:B0-----:R-:W-:-:S05]  /*57f0*/  FMUL.FTZ R5, R0, R5 ;  /* 0x0000000500057220 */ /* 0x001fca0000410000 */
[----:B------:R-:W-:-:S05]  /*5800*/  F2FP.BF16.F32.PACK_AB R5, RZ, R5 ;  /* 0x00000005ff05723e */ /* 0x000fca00000010ff */
[----:B------:R-:W-:Y:S01]  /*5810*/  STG.E.U16 desc[UR4][R2.64], R5 ;  /* 0x0000000502007986 */ /* 0x000fe2000c101504 */
[----:B------:R-:W-:Y:S05]  /*5820*/  EXIT ;  /* 0x000000000000794d */ /* 0x000fea0003800000 */
.L_x_5525:
        /* <DEDUP_REMOVED lines=13> */
.L_x_8604:


//--------------------- .text._ZN2at6native27unrolled_elementwise_kernelIZZZNS0_61_GLOBAL__N__b29612f4_23_ActivationMishKernel_cu_f5210f67_354811mish_kernelERNS_18TensorIteratorBaseEENKUlvE_clEvENKUlvE2_clEvEUlN3c108BFloat16EE_St5arrayIPcLm2EELi4E23TrivialOffsetCalculatorILi1EjESE_NS0_6memory15LoadWithoutCastENSF_16StoreWithoutCastEEEviT_T0_T2_T3_T4_T5_ --------------------------
	.section	.text._ZN2at6native27unrolled_elementwise_kernelIZZZNS0_61_GLOBAL__N__b29612f4_23_ActivationMishKernel_cu_f5210f67_354811mish_kernelERNS_18TensorIteratorBaseEENKUlvE_clEvENKUlvE2_clEvEUlN3c108BFloat16EE_St5arrayIPcLm2EELi4E23TrivialOffsetCalculatorILi1EjESE_NS0_6memory15LoadWithoutCastENSF_16StoreWithoutCastEEEviT_T0_T2_T3_T4_T5_,"ax",@progbits
	.align	128
        .global         _ZN2at6native27unrolled_elementwise_kernelIZZZNS0_61_GLOBAL__N__b29612f4_23_ActivationMishKernel_cu_f5210f67_354811mish_kernelERNS_18TensorIteratorBaseEENKUlvE_clEvENKUlvE2_clEvEUlN3c108BFloat16EE_St5arrayIPcLm2EELi4E23TrivialOffsetCalculatorILi1EjESE_NS0_6memory15LoadWithoutCastENSF_16StoreWithoutCastEEEviT_T0_T2_T3_T4_T5_
        .type           _ZN2at6native27unrolled_elementwise_kernelIZZZNS0_61_GLOBAL__N__b29612f4_23_ActivationMishKernel_cu_f5210f67_354811mish_kernelERNS_18TensorIteratorBaseEENKUlvE_clEvENKUlvE2_clEvEUlN3c108BFloat16EE_St5arrayIPcLm2EELi4E23TrivialOffsetCalculatorILi1EjESE_NS0_6memory15LoadWithoutCastENSF_16StoreWithoutCastEEEviT_T0_T2_T3_T4_T5_,@function
        .size           _ZN2at6native27unrolled_elementwise_kernelIZZZNS0_61_GLOBAL__N__b29612f4_23_ActivationMishKernel_cu_f5210f67_354811mish_kernelERNS_18TensorIteratorBaseEENKUlvE_clEvENKUlvE2_clEvEUlN3c108BFloat16EE_St5arrayIPcLm2EELi4E23TrivialOffsetCalculatorILi1EjESE_NS0_6memory15LoadWithoutCastENSF_16StoreWithoutCastEEEviT_T0_T2_T3_T4_T5_,(.L_x_8605 - _ZN2at6native27unrolled_elementwise_kernelIZZZNS0_61_GLOBAL__N__b29612f4_23_ActivationMishKernel_cu_f5210f67_354811mish_kernelERNS_18TensorIteratorBaseEENKUlvE_clEvENKUlvE2_clEvEUlN3c108BFloat16EE_St5arrayIPcLm2EELi4E23TrivialOffsetCalculatorILi1EjESE_NS0_6memory15LoadWithoutCastENSF_16StoreWithoutCastEEEviT_T0_T2_T3_T4_T5_)
        .other          _ZN2at6native27unrolled_elementwise_kernelIZZZNS0_61_GLOBAL__N__b29612f4_23_ActivationMishKernel_cu_f5210f67_354811mish_kernelERNS_18TensorIteratorBaseEENKUlvE_clEvENKUlvE2_clEvEUlN3c108BFloat16EE_St5arrayIPcLm2EELi4E23TrivialOffsetCalculatorILi1EjESE_NS0_6memory15LoadWithoutCastENSF_16StoreWithoutCastEEEviT_T0_T2_T3_T4_T5_,@"STO_CUDA_ENTRY STV_DEFAULT"
_ZN2at6native27unrolled_elementwise_kernelIZZZNS0_61_GLOBAL__N__b29612f4_23_ActivationMishKernel_cu_f5210f67_354811mish_kernelERNS_18TensorIteratorBaseEENKUlvE_clEvENKUlvE2_clEvEUlN3c108BFloat16EE_St5arrayIPcLm2EELi4E23TrivialOffsetCalculatorILi1EjESE_NS0_6memory15LoadWithoutCastENSF_16StoreWithoutCastEEEviT_T0_T2_T3_T4_T5_:
.text._ZN2at6native27unrolled_elementwise_kernelIZZZNS0_61_GLOBAL__N__b29612f4_23_ActivationMishKernel_cu_f5210f67_354811mish_kernelERNS_18TensorIteratorBaseEENKUlvE_clEvENKUlvE2_clEvEUlN3c108BFloat16EE_St5arrayIPcLm2EELi4E23TrivialOffsetCalculatorILi1EjESE_NS0_6memory15LoadWithoutCastENSF_16StoreWithoutCastEEEviT_T0_T2_T3_T4_T5_:
[----:B------:R-:W-:Y:S01]  /*0000*/  LDC R1, c[0x0][0x28] ;  /* 0x00000a00ff017b82 */ /* 0x000fe20000000800 */
[----:B------:R-:W0:Y:S07]  /*0010*/  S2R R0, SR_CTAID.X ;  /* 0x0000000000007919 */ /* 0x000e2e0000002500 */
[----:B------:R-:W0:Y:S01]  /*0020*/  LDC R5, c[0x0][0x210] ;  /* 0x00008400ff057b82 */ /* 0x000e220000000800 */
[----:B------:R-:W-:Y:S01]  /*0030*/  PRMT R16, RZ, 0x7610, R16 ;  /* 0x00007610ff107816 */ /* 0x000fe20000000010 */
        /* <DEDUP_REMOVED lines=8> */
[----:B------:R-:W-:-:S13]  /*00c0*/  ISETP.GE.AND P1, PT, R13, R2, PT ;  /* 0x000000020d00720c */ /* 0x000fda0003f26270 */
[----:B------:R-:W-:Y:S01]  /*00d0*/  @!P1 LEA R17, R0, R13, 0x9 ;  /* 0x0000000d00119211 */ /* 0x000fe200078e48ff */
[----:B------:R-:W1:Y:S01]  /*00e0*/  @!P1 LDC.64 R10, c[0x0][0x220] ;  /* 0x00008800ff0a9b82 */ /* 0x000e620000000a00 */
[----:B------:R-:W-:-:S04]  /*00f0*/  @!P1 IADD3 R13, R13, 0x80, RZ ;  /* 0x000000800d0d9810 */ /* 0x000fc80007ffe0ff */
[----:B------:R-:W-:Y:S01]  /*0100*/  ISETP.GE.AND P3, PT, R13, R2, PT ;  /* 0x000000020d00720c */ /* 0x000fe20003f66270 */
[----:B0-----:R-:W-:-:S05]  /*0110*/  @!P0 IMAD.WIDE.U32 R6, R15, 0x2, R6 ;  /* 0x000000020f068825 */ /* 0x001fca00078e0006 */
[----:B------:R0:W5:Y:S07]  /*0120*/  @!P0 LDG.E.U16 R16, desc[UR4][R6.64] ;  /* 0x0000000406108981 */ /* 0x00016e000c1e1500 */
[----:B------:R-:W-:Y:S01]  /*0130*/  @!P3 LEA R19, R0, R13, 0x9 ;  /* 0x0000000d0013b211 */ /* 0x000fe200078e48ff */
[----:B------:R-:W2:Y:S01]  /*0140*/  @!P3 LDC.64 R8, c[0x0][0x220] ;  /* 0x00008800ff08bb82 */ /* 0x000ea20000000a00 */
[----:B------:R-:W-:-:S04]  /*0150*/  @!P3 IADD3 R13, R13, 0x80, RZ ;  /* 0x000000800d0db810 */ /* 0x000fc80007ffe0ff */
[----:B------:R-:W-:Y:S01]  /*0160*/  ISETP.GE.AND P2, PT, R13, R2, PT ;  /* 0x000000020d00720c */ /* 0x000fe20003f46270 */
[----:B-1----:R-:W-:-:S12]  /*0170*/  @!P1 IMAD.WIDE.U32 R10, R17, 0x2, R10 ;  /* 0x00000002110a9825 */ /* 0x002fd800078e000a */
[----:B------:R-:W1:Y:S01]  /*0180*/  @!P2 LDC.64 R4, c[0x0][0x220] ;  /* 0x00008800ff04ab82 */ /* 0x000e620000000a00 */
[----:B------:R-:W-:Y:S01]  /*0190*/  @!P2 LEA R13, R0, R13, 0x9 ;  /* 0x0000000d000da211 */ /* 0x000fe200078e48ff */
[--C-:B--2---:R-:W-:Y:S01]  /*01a0*/  @!P3 IMAD.WIDE.U32 R14, R19, 0x2, R8.reuse ;  /* 0x00000002130eb825 */ /* 0x104fe200078e0008 */
[----:B------:R-:W-:Y:S02]  /*01b0*/  PRMT R9, RZ, 0x7610, R9 ;  /* 0x00007610ff097816 */ /* 0x000fe40000000009 */
[----:B------:R-:W-:-:S04]  /*01c0*/  PRMT R8, RZ, 0x7610, R8 ;  /* 0x00007610ff087816 */ /* 0x000fc80000000008 */
[----:B------:R0:W5:Y:S04]  /*01d0*/  @!P1 LDG.E.U16 R9, desc[UR4][R10.64] ;  /* 0x000000040a099981 */ /* 0x000168000c1e1500 */
[----:B------:R0:W5:Y:S01]  /*01e0*/  @!P3 LDG.E.U16 R8, desc[UR4][R14.64] ;  /* 0x000000040e08b981 */ /* 0x000162000c1e1500 */
[----:B-1----:R-:W-:Y:S01]  /*01f0*/  @!P2 IMAD.WIDE.U32 R12, R13, 0x2, R4 ;  /* 0x000000020d0ca825 */ /* 0x002fe200078e0004 */
[----:B------:R-:W-:-:S06]  /*0200*/  PRMT R4, RZ, 0x7610, R4 ;  /* 0x00007610ff047816 */ /* 0x000fcc0000000004 */
[----:B------:R0:W5:Y:S01]  /*0210*/  @!P2 LDG.E.U16 R4, desc[UR4][R12.64] ;  /* 0x000000040c04a981 */ /* 0x000162000c1e1500 */
[----:B------:R-:W-:Y:S01]  /*0220*/  BSSY B0, `(.L_x_5526) ;  /* 0x0000028000007945 */ /* 0x000fe20003800000 */
[----:B------:R-:W-:-:S03]  /*0230*/  MOV R5, R3 ;  /* 0x0000000300057202 */ /* 0x000fc60000000f00 */
[----:B------:R-:W-:Y:S05]  /*0240*/  @P0 BRA `(.L_x_5527) ;  /* 0x0000000000940947 */ /* 0x000fea0003800000 */
[----:B0----5:R-:W-:Y:S01]  /*0250*/  IMAD.U32 R6, R16, 0x10000, RZ ;  /* 0x0001000010067824 */ /* 0x021fe200078e00ff */
[----:B------:R-:W-:Y:S01]  /*0260*/  HFMA2.MMA R13, -RZ, RZ, 1.625, 0 ;  /* 0x3e800000ff0d7435 */ /* 0x000fe200000001ff */
[----:B------:R-:W-:Y:S01]  /*0270*/  MOV R14, 0x3d39bf78 ;  /* 0x3d39bf78000e7802 */ /* 0x000fe20000000f00 */
[----:B------:R-:W-:Y:S01]  /*0280*/  BSSY B1, `(.L_x_5528) ;  /* 0x000001e000017945 */ /* 0x000fe20003800000 */
        /* <DEDUP_REMOVED lines=29> */
.L_x_5529:
[----:B------:R-:W-:Y:S05]  /*0460*/  BSYNC B1 ;  /* 0x0000000000017941 */ /* 0x000fea0003800000 */
.L_x_5528:
[----:B------:R-:W0:Y:S02]  /*0470*/  MUFU.TANH R7, R10 ;  /* 0x0000000a00077308 */ /* 0x000e240000002400 */
[----:B0-----:R-:W-:-:S05]  /*0480*/  FMUL.FTZ R6, R6, R7 ;  /* 0x0000000706067220 */ /* 0x001fca0000410000 */
[----:B------:R-:W-:-:S07]  /*0490*/  F2FP.BF16.F32.PACK_AB R6, RZ, R6 ;  /* 0x00000006ff06723e */ /* 0x000fce00000010ff */
.L_x_5527:
[----:B------:R-:W-:Y:S05]  /*04a0*/  BSYNC B0 ;  /* 0x0000000000007941 */ /* 0x000fea0003800000 */
.L_x_5526:
[----:B0-----:R-:W-:Y:S01]  /*04b0*/  IADD3 R7, R5, 0x80, RZ ;  /* 0x0000008005077810 */ /* 0x001fe20007ffe0ff */
        /* <DEDUP_REMOVED lines=36> */
.L_x_5533:
[----:B------:R-:W-:Y:S05]  /*0700*/  BSYNC B1 ;  /* 0x0000000000017941 */ /* 0x000fea0003800000 */
.L_x_5532:
[----:B------:R-:W0:Y:S02]  /*0710*/  MUFU.TANH R10, R10 ;  /* 0x0000000a000a7308 */ /* 0x000e240000002400 */
[----:B0-----:R-:W-:-:S05]  /*0720*/  FMUL.FTZ R7, R9, R10 ;  /* 0x0000000a09077220 */ /* 0x001fca0000410000 */
[----:B------:R-:W-:-:S07]  /*0730*/  F2FP.BF16.F32.PACK_AB R7, RZ, R7 ;  /* 0x00000007ff07723e */ /* 0x000fce00000010ff */
.L_x_5531:
[----:B------:R-:W-:Y:S05]  /*0740*/  BSYNC B0 ;  /* 0x0000000000007941 */ /* 0x000fea0003800000 */
.L_x_5530:
[----:B-----5:R-:W-:Y:S01]  /*0750*/  IADD3 R9, R5, 0x100, RZ ;  /* 0x0000010005097810 */ /* 0x020fe20007ffe0ff */
[----:B------:R-:W-:Y:S03]  /*0760*/  BSSY B0, `(.L_x_5534) ;  /* 0x0000028000007945 */ /* 0x000fe60003800000 */
[----:B------:R-:W-:-:S13]  /*0770*/  ISETP.GE.AND P1, PT, R9, R2, PT ;  /* 0x000000020900720c */ /* 0x000fda0003f26270 */
[----:B------:R-:W-:Y:S05]  /*0780*/  @P1 BRA `(.L_x_5535) ;  /* 0x0000000000941947 */ /* 0x000fea0003800000 */
[----:B------:R-:W-:Y:S01]  /*0790*/  SHF.L.U32 R8, R8, 0x10, RZ ;  /* 0x0000001008087819 */ /* 0x000fe200000006ff */
[----:B------:R-:W-:Y:S01]  /*07a0*/  IMAD.MOV.U32 R13, RZ, RZ, 0x3e800000 ;  /* 0x3e800000ff0d7424 */ /* 0x000fe200078e00ff */
[----:B------:R-:W-:Y:S01]  /*07b0*/  HFMA2.MMA R14, -RZ, RZ, 1.3056640625, -1.8671875 ;  /* 0x3d39bf78ff0e7435 */ /* 0x000fe200000001ff */
        /* <DEDUP_REMOVED lines=30> */
.L_x_5537:
[----:B------:R-:W-:Y:S05]  /*09a0*/  BSYNC B1 ;  /* 0x0000000000017941 */ /* 0x000fea0003800000 */
.L_x_5536:
[----:B------:R-:W0:Y:S02]  /*09b0*/  MUFU.TANH R9, R10 ;  /* 0x0000000a00097308 */ /* 0x000e240000002400 */
[----:B0-----:R-:W-:-:S05]  /*09c0*/  FMUL.FTZ R8, R8, R9 ;  /* 0x0000000908087220 */ /* 0x001fca0000410000 */
[----:B------:R-:W-:-:S07]  /*09d0*/  F2FP.BF16.F32.PACK_AB R8, RZ, R8 ;  /* 0x00000008ff08723e */ /* 0x000fce00000010ff */
.L_x_5535:
[----:B------:R-:W-:Y:S05]  /*09e0*/  BSYNC B0 ;  /* 0x0000000000007941 */ /* 0x000fea0003800000 */
.L_x_5534:
[----:B------:R-:W-:Y:S01]  /*09f0*/  IADD3 R9, R5, 0x180, RZ ;  /* 0x0000018005097810 */ /* 0x000fe20007ffe0ff */
[----:B------:R-:W-:Y:S03]  /*0a00*/  BSSY B0, `(.L_x_5538) ;  /* 0x0000028000007945 */ /* 0x000fe60003800000 */
[----:B------:R-:W-:-:S13]  /*0a10*/  ISETP.GE.AND P1, PT, R9, R2, PT ;  /* 0x000000020900720c */ /* 0x000fda0003f26270 */
[----:B------:R-:W-:Y:S05]  /*0a20*/  @P1 BRA `(.L_x_5539) ;  /* 0x0000000000941947 */ /* 0x000fea0003800000 */
[----:B------:R-:W-:Y:S01]  /*0a30*/  SHF.L.U32 R4, R4, 0x10, RZ ;  /* 0x0000001004047819 */ /* 0x000fe200000006ff */
[----:B------:R-:W-:Y:S01]  /*0a40*/  IMAD.MOV.U32 R14, RZ, RZ, 0x3d39bf78 ;  /* 0x3d39bf78ff0e7424 */ /* 0x000fe200078e00ff */
        /* <DEDUP_REMOVED lines=31> */
.L_x_5541:
[----:B------:R-:W-:Y:S05]  /*0c40*/  BSYNC B1 ;  /* 0x0000000000017941 */ /* 0x000fea0003800000 */
.L_x_5540:
[----:B------:R-:W0:Y:S02]  /*0c50*/  MUFU.TANH R9, R10 ;  /* 0x0000000a00097308 */ /* 0x000e240000002400 */
[----:B0-----:R-:W-:-:S05]  /*0c60*/  FMUL.FTZ R9, R4, R9 ;  /* 0x0000000904097220 */ /* 0x001fca0000410000 */
[----:B------:R-:W-:-:S07]  /*0c70*/  F2FP.BF16.F32.PACK_AB R9, RZ, R9 ;  /* 0x00000009ff09723e */ /* 0x000fce00000010ff */
.L_x_5539:
[----:B------:R-:W-:Y:S05]  /*0c80*/  BSYNC B0 ;  /* 0x0000000000007941 */ /* 0x000fea0003800000 */
.L_x_5538:
[----:B------:R-:W0:Y:S01]  /*0c90*/  @!P0 LDC.64 R10, c[0x0][0x218] ;  /* 0x00008600ff0a8b82 */ /* 0x000e220000000a00 */
[----:B------:R-:W-:Y:S01]  /*0ca0*/  @!P0 IADD3 R5, R3, 0x80, RZ ;  /* 0x0000008003058810 */ /* 0x000fe20007ffe0ff */
[----:B------:R-:W-:Y:S01]  /*0cb0*/  BSSY B0, `(.L_x_5542) ;  /* 0x0000011000007945 */ /* 0x000fe20003800000 */
[----:B------:R-:W-:Y:S02]  /*0cc0*/  @!P0 LEA R3, R0, R3, 0x9 ;  /* 0x0000000300038211 */ /* 0x000fe400078e48ff */
[----:B------:R-:W-:-:S03]  /*0cd0*/  ISETP.GE.AND P1, PT, R5, R2, PT ;  /* 0x000000020500720c */ /* 0x000fc60003f26270 */
[----:B0-----:R-:W-:-:S05]  /*0ce0*/  @!P0 IMAD.WIDE.U32 R10, R3, 0x2, R10 ;  /* 0x00000002030a8825 */ /* 0x001fca00078e000a */
[----:B------:R0:W-:Y:S05]  /*0cf0*/  @!P0 STG.E.U16 desc[UR4][R10.64], R6 ;  /* 0x000000060a008986 */ /* 0x0001ea000c101504 */
[----:B------:R-:W-:Y:S05]  /*0d00*/  @P1 BRA `(.L_x_5543) ;  /* 0x00000000002c1947 */ /* 0x000fea0003800000 */
[----:B0-----:R-:W0:Y:S01]  /*0d10*/  LDC.64 R10, c[0x0][0x218] ;  /* 0x00008600ff0a7b82 */ /* 0x001e220000000a00 */
[----:B------:R-:W-:Y:S02]  /*0d20*/  LEA R3, R0, R5, 0x9 ;  /* 0x0000000500037211 */ /* 0x000fe400078e48ff */
[----:B------:R-:W-:Y:S02]  /*0d30*/  IADD3 R5, R5, 0x80, RZ ;  /* 0x0000008005057810 */ /* 0x000fe40007ffe0ff */
[----:B------:R-:W-:Y:S02]  /*0d40*/  PRMT R4, R7, 0x7610, R4 ;  /* 0x0000761007047816 */ /* 0x000fe40000000004 */
[----:B------:R-:W-:-:S13]  /*0d50*/  ISETP.GE.AND P0, PT, R5, R2, PT ;  /* 0x000000020500720c */ /* 0x000fda0003f06270 */
[----:B------:R-:W-:Y:S02]  /*0d60*/  @!P0 LEA R13, R0, R5, 0x9 ;  /* 0x00000005000d8211 */ /* 0x000fe400078e48ff */
[----:B------:R-:W-:Y:S01]  /*0d70*/  @!P0 IADD3 R5, R5, 0x80, RZ ;  /* 0x0000008005058810 */ /* 0x000fe20007ffe0ff */
[----:B0-----:R-:W-:-:S04]  /*0d80*/  IMAD.WIDE.U32 R6, R3, 0x2, R10 ;  /* 0x0000000203067825 */ /* 0x001fc800078e000a */
[----:B------:R-:W-:Y:S01]  /*0d90*/  @!P0 IMAD.WIDE.U32 R10, R13, 0x2, R10 ;  /* 0x000000020d0a8825 */ /* 0x000fe200078e000a */
[----:B------:R1:W-:Y:S04]  /*0da0*/  STG.E.U16 desc[UR4][R6.64], R4 ;  /* 0x0000000406007986 */ /* 0x0003e8000c101504 */
[----:B------:R1:W-:Y:S02]  /*0db0*/  @!P0 STG.E.U16 desc[UR4][R10.64], R8 ;  /* 0x000000080a008986 */ /* 0x0003e4000c101504 */
.L_x_5543:
[----:B------:R-:W-:Y:S05]  /*0dc0*/  BSYNC B0 ;  /* 0x0000000000007941 */ /* 0x000fea0003800000 */
.L_x_5542:
[----:B------:R-:W-:-:S13]  /*0dd0*/  ISETP.GE.AND P0, PT, R5, R2, PT ;  /* 0x000000020500720c */ /* 0x000fda0003f06270 */
[----:B------:R-:W-:Y:S05]  /*0de0*/  @P0 EXIT ;  /* 0x000000000000094d */ /* 0x000fea0003800000 */
[----:B------:R-:W2:Y:S01]  /*0df0*/  LDC.64 R2, c[0x0][0x218] ;  /* 0x00008600ff027b82 */ /* 0x000ea20000000a00 */
[----:B------:R-:W-:-:S05]  /*0e00*/  LEA R5, R0, R5, 0x9 ;  /* 0x0000000500057211 */ /* 0x000fca00078e48ff */
[----:B--2---:R-:W-:-:S05]  /*0e10*/  IMAD.WIDE.U32 R2, R5, 0x2, R2 ;  /* 0x0000000205027825 */ /* 0x004fca00078e0002 */
[----:B------:R-:W-:Y:S01]  /*0e20*/  STG.E.U16 desc[UR4][R2.64], R9 ;  /* 0x0000000902007986 */ /* 0x000fe2000c101504 */
[----:B------:R-:W-:Y:S05]  /*0e30*/  EXIT ;  /* 0x000000000000794d */ /* 0x000fea0003800000 */
.L_x_5544:
        /* <DEDUP_REMOVED lines=12> */
.L_x_8605:


//--------------------- .text._ZN2at6native29vectorized_elementwise_kernelILi2EZZZNS0_61_GLOBAL__N__b29612f4_23_ActivationMishKernel_cu_f5210f67_354811mish_kernelERNS_18TensorIteratorBaseEENKUlvE_clEvENKUlvE2_clEvEUlN3c108BFloat16EE_St5arrayIPcLm2EEEEviT0_T1_ --------------------------
	.section	.text._ZN2at6native29vectorized_elementwise_kernelILi2EZZZNS0_61_GLOBAL__N__b29612f4_23_ActivationMishKernel_cu_f5210f67_354811mish_kernelERNS_18TensorIteratorBaseEENKUlvE_clEvENKUlvE2_clEvEUlN3c108BFloat16EE_St5arrayIPcLm2EEEEviT0_T1_,"ax",@progbits
	.align	128
        .global         _ZN2at6native29vectorized_elementwise_kernelILi2EZZZNS0_61_GLOBAL__N__b29612f4_23_ActivationMishKernel_cu_f5210f67_354811mish_kernelERNS_18TensorIteratorBaseEENKUlvE_clEvENKUlvE2_clEvEUlN3c108BFloat16EE_St5arrayIPcLm2EEEEviT0_T1_
        .type           _ZN2at6native29vectorized_elementwise_kernelILi2EZZZNS0_61_GLOBAL__N__b29612f4_23_ActivationMishKernel_cu_f5210f67_354811mish_kernelERNS_18TensorIteratorBaseEENKUlvE_clEvENKUlvE2_clEvEUlN3c108BFloat16EE_St5arrayIPcLm2EEEEviT0_T1_,@function
        .size           _ZN2at6native29vectorized_elementwise_kernelILi2EZZZNS0_61_GLOBAL__N__b29612f4_23_ActivationMishKernel_cu_f5210f67_354811mish_kernelERNS_18TensorIteratorBaseEENKUlvE_clEvENKUlvE2_clEvEUlN3c108BFloat16EE_St5arrayIPcLm2EEEEviT0_T1_,(.L_x_8606 - _ZN2at6native29vectorized_elementwise_kernelILi2EZZZNS0_61_GLOBAL__N__b29612f4_23_ActivationMishKernel_cu_f5210f67_354811mish_kernelERNS_18TensorIteratorBaseEENKUlvE_clEvENKUlvE2_clEvEUlN3c108BFloat16EE_St5arrayIPcLm2EEEEviT0_T1_)
        .other          _ZN2at6native29vectorized_elementwise_kernelILi2EZZZNS0_61_GLOBAL__N__b29612f4_23_ActivationMishKernel_cu_f5210f67_354811mish_kernelERNS_18TensorIteratorBaseEENKUlvE_clEvENKUlvE2_clEvEUlN3c108BFloat16EE_St5arrayIPcLm2EEEEviT0_T1_,@"STO_CUDA_ENTRY STV_DEFAULT"
_ZN2at6native29vectorized_elementwise_kernelILi2EZZZNS0_61_GLOBAL__N__b29612f4_23_ActivationMishKernel_cu_f5210f67_354811mish_kernelERNS_18TensorIteratorBaseEENKUlvE_clEvENKUlvE2_clEvEUlN3c108BFloat16EE_St5arrayIPcLm2EEEEviT0_T1_:
.text._ZN2at6native29vectorized_elementwise_kernelILi2EZZZNS0_61_GLOBAL__N__b29612f4_23_ActivationMishKernel_cu_f5210f67_354811mish_kernelERNS_18TensorIteratorBaseEENKUlvE_clEvENKUlvE2_clEvEUlN3c108BFloat16EE_St5arrayIPcLm2EEEEviT0_T1_:
        /* <DEDUP_REMOVED lines=11> */
[----:B0-----:R-:W-:-:S05]  /*00b0*/  IMAD.WIDE.U32 R16, R7, 0x4, R2 ;  /* 0x0000000407107825 */ /* 0x001fca00078e0002 */
[----:B------:R-:W2:Y:S04]  /*00c0*/  LDG.E R5, desc[UR4][R16.64] ;  /* 0x0000000410057981 */ /* 0x000ea8000c1e1900 */
[----:B------:R-:W3:Y:S04]  /*00d0*/  LDG.E R8, desc[UR4][R16.64+0x200] ;  /* 0x0002000410087981 */ /* 0x000ee8000c1e1900 */
[----:B------:R-:W4:Y:S01]  /*00e0*/  LDG.E R2, desc[UR4][R16.64+0x400] ;  /* 0x0004000410027981 */ /* 0x000f22000c1e1900 */
[----:B------:R-:W-:Y:S01]  /*00f0*/  HFMA2.MMA R12, -RZ, RZ, 1.625, 0 ;  /* 0x3e800000ff0c7435 */ /* 0x000fe200000001ff */
[----:B------:R-:W-:-:S02]  /*0100*/  MOV R11, 0x3d39bf78 ;  /* 0x3d39bf78000b7802 */ /* 0x000fc40000000f00 */
[----:B------:R0:W5:Y:S01]  /*0110*/  LDG.E R18, desc[UR4][R16.64+0x600] ;  /* 0x0006000410127981 */ /* 0x000162000c1e1900 */
[----:B------:R-:W-:Y:S01]  /*0120*/  BSSY B0, `(.L_x_5546) ;  /* 0x000005e000007945 */ /* 0x000fe20003800000 */
[C---:B--2---:R-:W-:Y:S02]  /*0130*/  SHF.L.U32 R6, R5.reuse, 0x10, RZ ;  /* 0x0000001005067819 */ /* 0x044fe400000006ff */
[----:B------:R-:W-:-:S03]  /*0140*/  PRMT R5, R5, 0x7632, R5 ;  /* 0x0000763205057816 */ /* 0x000fc60000000005 */
[----:B------:R-:W-:Y:S01]  /*0150*/  FMUL.FTZ R13, R6, 1.4426950216293334961 ;  /* 0x3fb8aa3b060d7820 */ /* 0x000fe20000410000 */
[----:B------:R-:W-:-:S05]  /*0160*/  SHF.L.U32 R5, R5, 0x10, RZ ;  /* 0x0000001005057819 */ /* 0x000fca00000006ff */
[----:B------:R-:W1:Y:S01]  /*0170*/  MUFU.EX2 R13, R13 ;  /* 0x0000000d000d7308 */ /* 0x000e620000000800 */
[----:B------:R-:W-:-:S07]  /*0180*/  FMUL.FTZ R14, R5, 1.4426950216293334961 ;  /* 0x3fb8aa3b050e7820 */ /* 0x000fce0000410000 */
[----:B------:R-:W2:Y:S01]  /*0190*/  MUFU.EX2 R14, R14 ;  /* 0x0000000e000e7308 */ /* 0x000ea20000000800 */
[C---:B-1----:R-:W-:Y:S01]  /*01a0*/  FADD.FTZ.RZ R3, R13.reuse, 1 ;  /* 0x3f8000000d037421 */ /* 0x042fe2000001c000 */
[----:B------:R-:W-:-:S04]  /*01b0*/  ISETP.GE.U32.AND P0, PT, R13, 0x7f800000, PT ;  /* 0x7f8000000d00780c */ /* 0x000fc80003f06070 */
[----:B------:R-:W-:Y:S01]  /*01c0*/  IADD3 R3, R3, -0x3f400000, RZ ;  /* 0xc0c0000003037810 */ /* 0x000fe20007ffe0ff */
[----:B--2---:R-:W-:-:S03]  /*01d0*/  FADD.FTZ.RZ R4, R14, 1 ;  /* 0x3f8000000e047421 */ /* 0x004fc6000001c000 */
[----:B------:R-:W-:Y:S02]  /*01e0*/  LOP3.LUT R10, R3, 0xff800000, RZ, 0xc0, !PT ;  /* 0xff800000030a7812 */ /* 0x000fe400078ec0ff */
[----:B------:R-:W-:Y:S02]  /*01f0*/  ISETP.GE.U32.AND P1, PT, R14, 0x7f800000, PT ;  /* 0x7f8000000e00780c */ /* 0x000fe40003f26070 */
[----:B------:R-:W-:Y:S02]  /*0200*/  IADD3 R3, -R10, 0x40800000, RZ ;  /* 0x408000000a037810 */ /* 0x000fe40007ffe1ff */
[----:B------:R-:W-:Y:S02]  /*0210*/  IADD3 R4, R4, -0x3f400000, RZ ;  /* 0xc0c0000004047810 */ /* 0x000fe40007ffe0ff */
[----:B------:R-:W-:Y:S01]  /*0220*/  IADD3 R22, R13, -R10, RZ ;  /* 0x8000000a0d167210 */ /* 0x000fe20007ffe0ff */
[----:B------:R-:W-:Y:S01]  /*0230*/  FFMA.FTZ R9, R3, R12, -1 ;  /* 0xbf80000003097423 */ /* 0x000fe2000001000c */
[----:B------:R-:W-:-:S02]  /*0240*/  LOP3.LUT R3, R4, 0xff800000, RZ, 0xc0, !PT ;  /* 0xff80000004037812 */ /* 0x000fc400078ec0ff */
[----:B---3--:R-:W-:Y:S01]  /*0250*/  SHF.L.U32 R4, R8, 0x10, RZ ;  /* 0x0000001008047819 */ /* 0x008fe200000006ff */
[----:B------:R-:W-:Y:S01]  /*0260*/  FADD.FTZ R22, R22, R9 ;  /* 0x0000000916167221 */ /* 0x000fe20000010000 */
[----:B------:R-:W-:Y:S02]  /*0270*/  IADD3 R15, -R3, 0x40800000, RZ ;  /* 0x40800000030f7810 */ /* 0x000fe40007ffe1ff */
[----:B------:R-:W-:Y:S01]  /*0280*/  IADD3 R20, R14, -R3, RZ ;  /* 0x800000030e147210 */ /* 0x000fe20007ffe0ff */
[----:B------:R-:W-:Y:S01]  /*0290*/  FFMA.FTZ R9, R22, -R11, 0.10546888411045074463 ;  /* 0x3dd8001216097423 */ /* 0x000fe2000001080b */
[----:B0-----:R-:W-:Y:S01]  /*02a0*/  FMUL.FTZ R16, R4, 1.4426950216293334961 ;  /* 0x3fb8aa3b04107820 */ /* 0x001fe20000410000 */
[----:B------:R-:W-:Y:S01]  /*02b0*/  FFMA.FTZ R15, R15, R12, -1 ;  /* 0xbf8000000f0f7423 */ /* 0x000fe2000001000c */
[----:B------:R-:W-:Y:S01]  /*02c0*/  PRMT R8, R8, 0x7632, R8 ;  /* 0x0000763208087816 */ /* 0x000fe20000000008 */
[----:B------:R-:W-:Y:S01]  /*02d0*/  FFMA.FTZ R9, R22, R9, -0.13229703903198242188 ;  /* 0xbe0778e016097423 */ /* 0x000fe20000010009 */
[----:B------:R-:W-:Y:S01]  /*02e0*/  I2FP.F32.S32 R10, R10 ;  /* 0x0000000a000a7245 */ /* 0x000fe20000201400 */
[----:B------:R-:W-:Y:S01]  /*02f0*/  FADD.FTZ R20, R20, R15 ;  /* 0x0000000f14147221 */ /* 0x000fe20000010000 */
[----:B------:R-:W-:Y:S01]  /*0300*/  SHF.L.U32 R8, R8, 0x10, RZ ;  /* 0x0000001008087819 */ /* 0x000fe200000006ff */
[----:B------:R-:W-:Y:S01]  /*0310*/  FFMA.FTZ R9, R22, R9, 0.14491446316242218018 ;  /* 0x3e14647516097423 */ /* 0x000fe20000010009 */
[----:B------:R-:W0:Y:S01]  /*0320*/  MUFU.EX2 R15, R16 ;  /* 0x00000010000f7308 */ /* 0x000e220000000800 */
[----:B------:R-:W-:Y:S01]  /*0330*/  FFMA.FTZ R17, R20, -R11, 0.10546888411045074463 ;  /* 0x3dd8001214117423 */ /* 0x000fe2000001080b */
[----:B------:R-:W-:Y:S01]  /*0340*/  FMUL.FTZ R10, R10, 1.1920928955078125e-07 ;  /* 0x340000000a0a7820 */ /* 0x000fe20000410000 */
[----:B------:R-:W-:Y:S01]  /*0350*/  FFMA.FTZ R9, R22, R9, -0.16641564667224884033 ;  /* 0xbe2a68dd16097423 */ /* 0x000fe20000010009 */
[----:B------:R-:W-:Y:S01]  /*0360*/  FMUL.FTZ R21, R8, 1.4426950216293334961 ;  /* 0x3fb8aa3b08157820 */ /* 0x000fe20000410000 */
[----:B------:R-:W-:Y:S01]  /*0370*/  FFMA.FTZ R17, R20, R17, -0.13229703903198242188 ;  /* 0xbe0778e014117423 */ /* 0x000fe20000010011 */
[----:B------:R-:W-:Y:S01]  /*0380*/  I2FP.F32.S32 R3, R3 ;  /* 0x0000000300037245 */ /* 0x000fe20000201400 */
[----:B------:R-:W-:Y:S01]  /*0390*/  FFMA.FTZ R9, R22, R9, 0.19988867640495300293 ;  /* 0x3e4caf9e16097423 */ /* 0x000fe20000010009 */
[----:B------:R-:W1:Y:S01]  /*03a0*/  MUFU.EX2 R16, R21 ;  /* 0x0000001500107308 */ /* 0x000e620000000800 */
[----:B------:R-:W-:-:S02]  /*03b0*/  FFMA.FTZ R17, R20, R17, 0.14491446316242218018 ;  /* 0x3e14647514117423 */ /* 0x000fc40000010011 */
[----:B------:R-:W-:Y:S01]  /*03c0*/  FFMA.FTZ R9, R22, R9, -0.25000196695327758789 ;  /* 0xbe80004216097423 */ /* 0x000fe20000010009 */
[----:B------:R-:W-:Y:S01]  /*03d0*/  FMUL.FTZ R3, R3, 1.1920928955078125e-07 ;  /* 0x3400000003037820 */ /* 0x000fe20000410000 */
[----:B------:R-:W-:Y:S02]  /*03e0*/  FFMA.FTZ R17, R20, R17, -0.16641564667224884033 ;  /* 0xbe2a68dd14117423 */ /* 0x000fe40000010011 */
[----:B------:R-:W-:Y:S02]  /*03f0*/  FFMA.FTZ R9, R22, R9, 0.33333510160446166992 ;  /* 0x3eaaaae616097423 */ /* 0x000fe40000010009 */
[----:B------:R-:W-:Y:S01]  /*0400*/  FFMA.FTZ R17, R20, R17, 0.19988867640495300293 ;  /* 0x3e4caf9e14117423 */ /* 0x000fe20000010011 */
[----:B0-----:R-:W-:Y:S01]  /*0410*/  FADD.FTZ.RZ R19, R15, 1 ;  /* 0x3f8000000f137421 */ /* 0x001fe2000001c000 */
[----:B------:R-:W-:Y:S02]  /*0420*/  FFMA.FTZ R9, R22, R9, -0.5 ;  /* 0xbf00000016097423 */ /* 0x000fe40000010009 */
[----:B------:R-:W-:-:S02]  /*0430*/  FFMA.FTZ R17, R20, R17, -0.25000196695327758789 ;  /* 0xbe80004214117423 */ /* 0x000fc40000010011 */
[----:B------:R-:W-:Y:S01]  /*0440*/  FMUL.FTZ R9, R22, R9 ;  /* 0x0000000916097220 */ /* 0x000fe20000410000 */
[----:B------:R-:W-:Y:S01]  /*0450*/  IADD3 R19, R19, -0x3f400000, RZ ;  /* 0xc0c0000013137810 */ /* 0x000fe20007ffe0ff */
[----:B------:R-:W-:Y:S01]  /*0460*/  FFMA.FTZ R17, R20, R17, 0.33333510160446166992 ;  /* 0x3eaaaae614117423 */ /* 0x000fe20000010011 */
[----:B-1----:R-:W-:Y:S01]  /*0470*/  FADD.FTZ.RZ R21, R16, 1 ;  /* 0x3f80000010157421 */ /* 0x002fe2000001c000 */
[----:B------:R-:W-:Y:S01]  /*0480*/  FFMA.FTZ R9, R22, R9, R22 ;  /* 0x0000000916097223 */ /* 0x000fe20000010016 */
[----:B------:R-:W-:Y:S01]  /*0490*/  LOP3.LUT R22, R19, 0xff800000, RZ, 0xc0, !PT ;  /* 0xff80000013167812 */ /* 0x000fe200078ec0ff */
[----:B------:R-:W-:Y:S02]  /*04a0*/  FFMA.FTZ R17, R20, R17, -0.5 ;  /* 0xbf00000014117423 */ /* 0x000fe40000010011 */
[----:B------:R-:W-:Y:S01]  /*04b0*/  FFMA.FTZ R23, R10, 0.69314718246459960938, R9 ;  /* 0x3f3172180a177823 */ /* 0x000fe20000010009 */
[----:B------:R-:W-:Y:S01]  /*04c0*/  IADD3 R19, -R22, 0x40800000, RZ ;  /* 0x4080000016137810 */ /* 0x000fe20007ffe1ff */
[----:B------:R-:W-:Y:S01]  /*04d0*/  FMUL.FTZ R17, R20, R17 ;  /* 0x0000001114117220 */ /* 0x000fe20000410000 */
[----:B------:R-:W-:-:S03]  /*04e0*/  IADD3 R9, R15, -R22, RZ ;  /* 0x800000160f097210 */ /* 0x000fc60007ffe0ff */
[----:B------:R-:W-:Y:S01]  /*04f0*/  FFMA.FTZ R24, R19, R12, -1 ;  /* 0xbf80000013187423 */ /* 0x000fe2000001000c */
[----:B------:R-:W-:Y:S01]  /*0500*/  FFMA.FTZ R10, R20, R17, R20 ;  /* 0x00000011140a7223 */ /* 0x000fe20000010014 */
[----:B------:R-:W-:Y:S02]  /*0510*/  IADD3 R19, R21, -0x3f400000, RZ ;  /* 0xc0c0000015137810 */ /* 0x000fe40007ffe0ff */
[----:B------:R-:W-:Y:S01]  /*0520*/  FADD.FTZ R20, R9, R24 ;  /* 0x0000001809147221 */ /* 0x000fe20000010000 */
[--C-:B------:R-:W-:Y:S01]  /*0530*/  FFMA.FTZ R3, R3, 0.69314718246459960938, R10.reuse ;  /* 0x3f31721803037823 */ /* 0x100fe2000001000a */
[----:B----4-:R-:W-:Y:S02]  /*0540*/  PRMT R10, R2, 0x7632, R10 ;  /* 0x00007632020a7816 */ /* 0x010fe4000000000a */
[----:B------:R-:W-:Y:S01]  /*0550*/  LOP3.LUT R19, R19, 0xff800000, RZ, 0xc0, !PT ;  /* 0xff80000013137812 */ /* 0x000fe200078ec0ff */
[----:B------:R-:W-:Y:S01]  /*0560*/  FFMA.FTZ R17, R20, -R11, 0.10546888411045074463 ;  /* 0x3dd8001214117423 */ /* 0x000fe2000001080b */
[----:B------:R-:W-:-:S02]  /*0570*/  SHF.L.U32 R10, R10, 0x10, RZ ;  /* 0x000000100a0a7819 */ /* 0x000fc400000006ff */
[----:B------:R-:W-:Y:S01]  /*0580*/  SHF.L.U32 R9, R2, 0x10, RZ ;  /* 0x0000001002097819 */ /* 0x000fe200000006ff */
[----:B------:R-:W-:Y:S01]  /*0590*/  FFMA.FTZ R21, R20, R17, -0.13229703903198242188 ;  /* 0xbe0778e014157423 */ /* 0x000fe20000010011 */
[----:B------:R-:W-:Y:S01]  /*05a0*/  IADD3 R25, -R19, 0x40800000, RZ ;  /* 0x4080000013197810 */ /* 0x000fe20007ffe1ff */
[----:B------:R-:W-:Y:S01]  /*05b0*/  FMUL.FTZ R2, R10, 1.4426950216293334961 ;  /* 0x3fb8aa3b0a027820 */ /* 0x000fe20000410000 */
[----:B------:R-:W-:Y:S01]  /*05c0*/  IADD3 R24, R16, -R19, RZ ;  /* 0x8000001310187210 */ /* 0x000fe20007ffe0ff */
[----:B------:R-:W-:Y:S01]  /*05d0*/  FMUL.FTZ R26, R9, 1.4426950216293334961 ;  /* 0x3fb8aa3b091a7820 */ /* 0x000fe20000410000 */
[C---:B------:R-:W-:Y:S01]  /*05e0*/  FFMA.FTZ R21, R20.reuse, R21, 0.14491446316242218018 ;  /* 0x3e14647514157423 */ /* 0x040fe20000010015 */
[----:B------:R-:W-:Y:S02]  /*05f0*/  FFMA.FTZ R25, R25, R12, -1 ;  /* 0xbf80000019197423 */ /* 0x000fe4000001000c */
[----:B------:R0:W1:Y:S01]  /*0600*/  MUFU.EX2 R17, R26 ;  /* 0x0000001a00117308 */ /* 0x0000620000000800 */
[----:B------:R-:W-:Y:S01]  /*0610*/  FFMA.FTZ R21, R20, R21, -0.16641564667224884033 ;  /* 0xbe2a68dd14157423 */ /* 0x000fe20000010015 */
[----:B------:R-:W-:-:S03]  /*0620*/  FADD.FTZ R24, R24, R25 ;  /* 0x0000001918187221 */ /* 0x000fc60000010000 */
[----:B------:R-:W-:Y:S01]  /*0630*/  FFMA.FTZ R21, R20, R21, 0.19988867640495300293 ;  /* 0x3e4caf9e14157423 */ /* 0x000fe20000010015 */
[----:B------:R-:W-:Y:S02]  /*0640*/  FFMA.FTZ R25, R24, -R11, 0.10546888411045074463 ;  /* 0x3dd8001218197423 */ /* 0x000fe4000001080b */
[----:B------:R-:W2:Y:S01]  /*0650*/  MUFU.EX2 R2, R2 ;  /* 0x0000000200027308 */ /* 0x000ea20000000800 */
[----:B------:R-:W-:Y:S01]  /*0660*/  FFMA.FTZ R21, R20, R21, -0.25000196695327758789 ;  /* 0xbe80004214157423 */ /* 0x000fe20000010015 */
[----:B------:R-:W-:-:S03]  /*0670*/  FFMA.FTZ R25, R24, R25, -0.13229703903198242188 ;  /* 0xbe0778e018197423 */ /* 0x000fc60000010019 */
[----:B------:R-:W-:Y:S01]  /*0680*/  FFMA.FTZ R21, R20, R21, 0.33333510160446166992 ;  /* 0x3eaaaae614157423 */ /* 0x000fe20000010015 */
[----:B------:R-:W-:Y:S01]  /*0690*/  FFMA.FTZ R25, R24, R25, 0.14491446316242218018 ;  /* 0x3e14647518197423 */ /* 0x000fe20000010019 */
[----:B0-----:R-:W-:Y:S06]  /*06a0*/  @!P0 BRA `(.L_x_5547) ;  /* 0x0000000000148947 */ /* 0x001fec0003800000 */
[----:B------:R-:W-:-:S13]  /*06b0*/  ISETP.GE.AND P0, PT, R13, -0x407fffff, PT ;  /* 0xbf8000010d00780c */ /* 0x000fda0003f06270 */
[----:B------:R-:W-:-:S05]  /*06c0*/  @P0 MOV R26, 0x7f800000 ;  /* 0x7f800000001a0802 */ /* 0x000fca0000000f00 */
[C---:B------:R-:W-:Y:S01]  /*06d0*/  @P0 FFMA.FTZ R23, R13.reuse, R26, +INF ;  /* 0x7f8000000d170423 */ /* 0x040fe2000001001a */
[----:B------:R-:W-:-:S04]  /*06e0*/  FSETP.NEU.FTZ.AND P0, PT, R13, RZ, PT ;  /* 0x000000ff0d00720b */ /* 0x000fc80003f1d000 */
[----:B------:R-:W-:-:S09]  /*06f0*/  FSEL R23, R23, -RZ, P0 ;  /* 0x800000ff17177208 */ /* 0x000fd20000000000 */
.L_x_5547:
[----:B------:R-:W-:Y:S05]  /*0700*/  BSYNC B0 ;  /* 0x0000000000007941 */ /* 0x000fea0003800000 */
.L_x_5546:
[----:B------:R-:W-:Y:S01]  /*0710*/  BSSY B0, `(.L_x_5548) ;  /* 0x0000009000007945 */ /* 0x000fe20003800000 */
[----:B------:R-:W-:Y:S01]  /*0720*/  FFMA.FTZ R25, R24, R25, -0.16641564667224884033 ;  /* 0xbe2a68dd18197423 */ /* 0x000fe20000010019 */
[----:B------:R-:W-:Y:S02]  /*0730*/  FFMA.FTZ R21, R20, R21, -0.5 ;  /* 0xbf00000014157423 */ /* 0x000fe40000010015 */
[----:B------:R-:W-:Y:S05]  /*0740*/  @!P1 BRA `(.L_x_5549) ;  /* 0x0000000000149947 */ /* 0x000fea0003800000 */
[----:B------:R-:W-:-:S13]  /*0750*/  ISETP.GE.AND P0, PT, R14, -0x407fffff, PT ;  /* 0xbf8000010e00780c */ /* 0x000fda0003f06270 */
[----:B------:R-:W-:-:S05]  /*0760*/  @P0 MOV R13, 0x7f800000 ;  /* 0x7f800000000d0802 */ /* 0x000fca0000000f00 */
[C---:B------:R-:W-:Y:S01]  /*0770*/  @P0 FFMA.FTZ R3, R14.reuse, R13, +INF ;  /* 0x7f8000000e030423 */ /* 0x040fe2000001000d */
[----:B------:R-:W-:-:S04]  /*0780*/  FSETP.NEU.FTZ.AND P0, PT, R14, RZ, PT ;  /* 0x000000ff0e00720b */ /* 0x000fc80003f1d000 */
[----:B------:R-:W-:-:S09]  /*0790*/  FSEL R3, R3, -RZ, P0 ;  /* 0x800000ff03037208 */ /* 0x000fd20000000000 */
.L_x_5549:
[----:B------:R-:W-:Y:S05]  /*07a0*/  BSYNC B0 ;  /* 0x0000000000007941 */ /* 0x000fea0003800000 */
.L_x_5548:
[----:B------:R-:W-:Y:S01]  /*07b0*/  FFMA.FTZ R25, R24, R25, 0.19988867640495300293 ;  /* 0x3e4caf9e18197423 */ /* 0x000fe20000010019 */
[----:B-1----:R-:W-:Y:S01]  /*07c0*/  FADD.FTZ.RZ R13, R17, 1 ;  /* 0x3f800000110d7421 */ /* 0x002fe2000001c000 */
[----:B------:R-:W-:Y:S01]  /*07d0*/  I2FP.F32.S32 R22, R22 ;  /* 0x0000001600167245 */ /* 0x000fe20000201400 */
[----:B------:R-:W-:Y:S01]  /*07e0*/  FMUL.FTZ R21, R20, R21 ;  /* 0x0000001514157220 */ /* 0x000fe20000410000 */
[----:B------:R-:W-:Y:S01]  /*07f0*/  FFMA.FTZ R25, R24, R25, -0.25000196695327758789 ;  /* 0xbe80004218197423 */ /* 0x000fe20000010019 */
[----:B--2---:R-:W-:Y:S01]  /*0800*/  FADD.FTZ.RZ R14, R2, 1 ;  /* 0x3f800000020e7421 */ /* 0x004fe2000001c000 */
[----:B------:R-:W-:Y:S01]  /*0810*/  IADD3 R13, R13, -0x3f400000, RZ ;  /* 0xc0c000000d0d7810 */ /* 0x000fe20007ffe0ff */
[----:B------:R-:W-:Y:S01]  /*0820*/  FFMA.FTZ R21, R20, R21, R20 ;  /* 0x0000001514157223 */ /* 0x000fe20000010014 */
[----:B------:R-:W-:Y:S01]  /*0830*/  FFMA.FTZ R25, R24, R25, 0.33333510160446166992 ;  /* 0x3eaaaae618197423 */ /* 0x000fe20000010019 */
[----:B------:R-:W-:Y:S01]  /*0840*/  FMUL.FTZ R22, R22, 1.1920928955078125e-07 ;  /* 0x3400000016167820 */ /* 0x000fe20000410000 */
[----:B------:R-:W-:Y:S01]  /*0850*/  IADD3 R14, R14, -0x3f400000, RZ ;  /* 0xc0c000000e0e7810 */ /* 0x000fe20007ffe0ff */
[----:B------:R-:W-:Y:S01]  /*0860*/  BSSY B0, `(.L_x_5550) ;  /* 0x000001d000007945 */ /* 0x000fe20003800000 */
[----:B------:R-:W-:Y:S01]  /*0870*/  FFMA.FTZ R25, R24, R25, -0.5 ;  /* 0xbf00000018197423 */ /* 0x000fe20000010019 */
[----:B------:R-:W-:Y:S01]  /*0880*/  LOP3.LUT R20, R13, 0xff800000, RZ, 0xc0, !PT ;  /* 0xff8000000d147812 */ /* 0x000fe200078ec0ff */
[----:B------:R-:W-:Y:S01]  /*0890*/  FFMA.FTZ R13, R22, 0.69314718246459960938, R21 ;  /* 0x3f317218160d7823 */ /* 0x000fe20000010015 */
[----:B------:R-:W-:Y:S01]  /*08a0*/  LOP3.LUT R21, R14, 0xff800000, RZ, 0xc0, !PT ;  /* 0xff8000000e157812 */ /* 0x000fe200078ec0ff */
[----:B------:R-:W-:Y:S01]  /*08b0*/  FMUL.FTZ R25, R24, R25 ;  /* 0x0000001918197220 */ /* 0x000fe20000410000 */
[----:B------:R-:W-:-:S02]  /*08c0*/  IADD3 R27, -R20, 0x40800000, RZ ;  /* 0x40800000141b7810 */ /* 0x000fc40007ffe1ff */
[----:B------:R-:W-:Y:S01]  /*08d0*/  ISETP.GE.U32.AND P0, PT, R15, 0x7f800000, PT ;  /* 0x7f8000000f00780c */ /* 0x000fe20003f06070 */
[----:B------:R-:W-:Y:S01]  /*08e0*/  FFMA.FTZ R14, R24, R25, R24 ;  /* 0x00000019180e7223 */ /* 0x000fe20000010018 */
[----:B------:R-:W-:Y:S01]  /*08f0*/  IADD3 R25, -R21, 0x40800000, RZ ;  /* 0x4080000015197810 */ /* 0x000fe20007ffe1ff */
[----:B------:R-:W-:Y:S01]  /*0900*/  FFMA.FTZ R27, R27, R12, -1 ;  /* 0xbf8000001b1b7423 */ /* 0x000fe2000001000c */
[----:B------:R-:W-:Y:S02]  /*0910*/  IADD3 R22, R17, -R20, RZ ;  /* 0x8000001411167210 */ /* 0x000fe40007ffe0ff */
[----:B------:R-:W-:Y:S01]  /*0920*/  IADD3 R24, R2, -R21, RZ ;  /* 0x8000001502187210 */ /* 0x000fe20007ffe0ff */
[----:B------:R-:W-:Y:S01]  /*0930*/  FFMA.FTZ R25, R25, R12, -1 ;  /* 0xbf80000019197423 */ /* 0x000fe2000001000c */
[----:B------:R-:W-:Y:S01]  /*0940*/  I2FP.F32.S32 R19, R19 ;  /* 0x0000001300137245 */ /* 0x000fe20000201400 */
[----:B------:R-:W-:Y:S01]  /*0950*/  FADD.FTZ R22, R22, R27 ;  /* 0x0000001b16167221 */ /* 0x000fe20000010000 */
[----:B------:R-:W-:Y:S01]  /*0960*/  ISETP.GE.U32.AND P1, PT, R16, 0x7f800000, PT ;  /* 0x7f8000001000780c */ /* 0x000fe20003f26070 */
[----:B------:R-:W-:-:S02]  /*0970*/  FADD.FTZ R24, R24, R25 ;  /* 0x0000001918187221 */ /* 0x000fc40000010000 */
[----:B------:R-:W-:Y:S01]  /*0980*/  FMUL.FTZ R19, R19, 1.1920928955078125e-07 ;  /* 0x3400000013137820 */ /* 0x000fe20000410000 */
[----:B------:R-:W-:-:S03]  /*0990*/  FFMA.FTZ R25, R22, -R11, 0.10546888411045074463 ;  /* 0x3dd8001216197423 */ /* 0x000fc6000001080b */
[----:B------:R-:W-:Y:S01]  /*09a0*/  FFMA.FTZ R14, R19, 0.69314718246459960938, R14 ;  /* 0x3f317218130e7823 */ /* 0x000fe2000001000e */
[----:B------:R-:W-:Y:S01]  /*09b0*/  FFMA.FTZ R25, R22, R25, -0.13229703903198242188 ;  /* 0xbe0778e016197423 */ /* 0x000fe20000010019 */
[----:B------:R-:W-:Y:S01]  /*09c0*/  FFMA.FTZ R19, R24, -R11, 0.10546888411045074463 ;  /* 0x3dd8001218137423 */ /* 0x000fe2000001080b */
[----:B------:R-:W-:Y:S06]  /*09d0*/  @!P0 BRA `(.L_x_5551) ;  /* 0x0000000000148947 */ /* 0x000fec0003800000 */
[----:B------:R-:W-:-:S13]  /*09e0*/  ISETP.GE.AND P0, PT, R15, -0x407fffff, PT ;  /* 0xbf8000010f00780c */ /* 0x000fda0003f06270 */
[----:B------:R-:W-:-:S05]  /*09f0*/  @P0 MOV R26, 0x7f800000 ;  /* 0x7f800000001a0802 */ /* 0x000fca0000000f00 */
[C---:B------:R-:W-:Y:S01]  /*0a00*/  @P0 FFMA.FTZ R13, R15.reuse, R26, +INF ;  /* 0x7f8000000f0d0423 */ /* 0x040fe2000001001a */
[----:B------:R-:W-:-:S04]  /*0a10*/  FSETP.NEU.FTZ.AND P0, PT, R15, RZ, PT ;  /* 0x000000ff0f00720b */ /* 0x000fc80003f1d000 */
[----:B------:R-:W-:-:S09]  /*0a20*/  FSEL R13, R13, -RZ, P0 ;  /* 0x800000ff0d0d7208 */ /* 0x000fd20000000000 */
.L_x_5551:
[----:B------:R-:W-:Y:S05]  /*0a30*/  BSYNC B0 ;  /* 0x0000000000007941 */ /* 0x000fea0003800000 */
.L_x_5550:
[----:B------:R-:W-:Y:S01]  /*0a40*/  BSSY B0, `(.L_x_5552) ;  /* 0x0000009000007945 */ /* 0x000fe20003800000 */
[----:B------:R-:W-:Y:S01]  /*0a50*/  FFMA.FTZ R25, R22, R25, 0.14491446316242218018 ;  /* 0x3e14647516197423 */ /* 0x000fe20000010019 */
[----:B------:R-:W-:Y:S02]  /*0a60*/  FFMA.FTZ R19, R24, R19, -0.13229703903198242188 ;  /* 0xbe0778e018137423 */ /* 0x000fe40000010013 */
[----:B------:R-:W-:Y:S05]  /*0a70*/  @!P1 BRA `(.L_x_5553) ;  /* 0x0000000000149947 */ /* 0x000fea0003800000 */
[----:B------:R-:W-:-:S13]  /*0a80*/  ISETP.GE.AND P0, PT, R16, -0x407fffff, PT ;  /* 0xbf8000011000780c */ /* 0x000fda0003f06270 */
[----:B------:R-:W-:-:S05]  /*0a90*/  @P0 MOV R15, 0x7f800000 ;  /* 0x7f800000000f0802 */ /* 0x000fca0000000f00 */
[C---:B------:R-:W-:Y:S01]  /*0aa0*/  @P0 FFMA.FTZ R14, R16.reuse, R15, +INF ;  /* 0x7f800000100e0423 */ /* 0x040fe2000001000f */
[----:B------:R-:W-:-:S04]  /*0ab0*/  FSETP.NEU.FTZ.AND P0, PT, R16, RZ, PT ;  /* 0x000000ff1000720b */ /* 0x000fc80003f1d000 */
[----:B------:R-:W-:-:S09]  /*0ac0*/  FSEL R14, R14, -RZ, P0 ;  /* 0x800000ff0e0e7208 */ /* 0x000fd20000000000 */
.L_x_5553:
[----:B------:R-:W-:Y:S05]  /*0ad0*/  BSYNC B0 ;  /* 0x0000000000007941 */ /* 0x000fea0003800000 */
.L_x_5552:
[----:B------:R-:W-:Y:S01]  /*0ae0*/  FFMA.FTZ R19, R24, R19, 0.14491446316242218018 ;  /* 0x3e14647518137423 */ /* 0x000fe20000010013 */
[----:B-----5:R-:W-:Y:S01]  /*0af0*/  SHF.L.U32 R15, R18, 0x10, RZ ;  /* 0x00000010120f7819 */ /* 0x020fe200000006ff */
[----:B------:R-:W-:Y:S01]  /*0b00*/  FFMA.FTZ R25, R22, R25, -0.16641564667224884033 ;  /* 0xbe2a68dd16197423 */ /* 0x000fe20000010019 */
[----:B------:R-:W-:Y:S01]  /*0b10*/  PRMT R18, R18, 0x7632, R18 ;  /* 0x0000763212127816 */ /* 0x000fe20000000012 */
[----:B------:R-:W-:Y:S01]  /*0b20*/  FFMA.FTZ R19, R24, R19, -0.16641564667224884033 ;  /* 0xbe2a68dd18137423 */ /* 0x000fe20000010013 */
[----:B------:R-:W-:Y:S01]  /*0b30*/  I2FP.F32.S32 R21, R21 ;  /* 0x0000001500157245 */ /* 0x000fe20000201400 */
[----:B------:R-:W-:Y:S01]  /*0b40*/  FMUL.FTZ R16, R15, 1.4426950216293334961 ;  /* 0x3fb8aa3b0f107820 */ /* 0x000fe20000410000 */
[----:B------:R-:W-:Y:S01]  /*0b50*/  FFMA.FTZ R25, R22, R25, 0.19988867640495300293 ;  /* 0x3e4caf9e16197423 */ /* 0x000fe20000010019 */
[----:B------:R-:W-:Y:S01]  /*0b60*/  FFMA.FTZ R19, R24, R19, 0.19988867640495300293 ;  /* 0x3e4caf9e18137423 */ /* 0x000fe20000010013 */
[----:B------:R-:W-:Y:S01]  /*0b70*/  SHF.L.U32 R18, R18, 0x10, RZ ;  /* 0x0000001012127819 */ /* 0x000fe200000006ff */
[----:B------:R-:W-:Y:S01]  /*0b80*/  FMUL.FTZ R27, R21, 1.1920928955078125e-07 ;  /* 0x34000000151b7820 */ /* 0x000fe20000410000 */
[----:B------:R-:W-:Y:S01]  /*0b90*/  FFMA.FTZ R25, R22, R25, -0.25000196695327758789 ;  /* 0xbe80004216197423 */ /* 0x000fe20000010019 */
[----:B------:R-:W-:Y:S01]  /*0ba0*/  FFMA.FTZ R19, R24, R19, -0.25000196695327758789 ;  /* 0xbe80004218137423 */ /* 0x000fe20000010013 */
[----:B------:R-:W0:Y:S01]  /*0bb0*/  MUFU.EX2 R16, R16 ;  /* 0x0000001000107308 */ /* 0x000e220000000800 */
[----:B------:R-:W-:Y:S01]  /*0bc0*/  FMUL.FTZ R28, R18, 1.4426950216293334961 ;  /* 0x3fb8aa3b121c7820 */ /* 0x000fe20000410000 */
[----:B------:R-:W-:Y:S01]  /*0bd0*/  FFMA.FTZ R25, R22, R25, 0.33333510160446166992 ;  /* 0x3eaaaae616197423 */ /* 0x000fe20000010019 */
[----:B------:R-:W-:Y:S01]  /*0be0*/  FFMA.FTZ R19, R24, R19, 0.33333510160446166992 ;  /* 0x3eaaaae618137423 */ /* 0x000fe20000010013 */
[----:B------:R-:W-:Y:S01]  /*0bf0*/  I2FP.F32.S32 R20, R20 ;  /* 0x0000001400147245 */ /* 0x000fe20000201400 */
[----:B------:R-:W-:Y:S01]  /*0c00*/  BSSY B0, `(.L_x_5554) ;  /* 0x000001c000007945 */ /* 0x000fe20003800000 */
[----:B------:R-:W-:Y:S01]  /*0c10*/  FFMA.FTZ R25, R22, R25, -0.5 ;  /* 0xbf00000016197423 */ /* 0x000fe20000010019 */
[----:B------:R-:W-:Y:S01]  /*0c20*/  FFMA.FTZ R19, R24, R19, -0.5 ;  /* 0xbf00000018137423 */ /* 0x000fe20000010013 */
[----:B------:R-:W-:Y:S01]  /*0c30*/  ISETP.GE.U32.AND P0, PT, R17, 0x7f800000, PT ;  /* 0x7f8000001100780c */ /* 0x000fe20003f06070 */
[----:B------:R-:W-:Y:S01]  /*0c40*/  MUFU.TANH R23, R23 ;  /* 0x0000001700177308 */ /* 0x000fe20000002400 */
[----:B------:R-:W-:Y:S01]  /*0c50*/  FMUL.FTZ R25, R22, R25 ;  /* 0x0000001916197220 */ /* 0x000fe20000410000 */
[----:B------:R-:W-:-:S03]  /*0c60*/  FMUL.FTZ R19, R24, R19 ;  /* 0x0000001318137220 */ /* 0x000fc60000410000 */
[----:B------:R-:W-:Y:S01]  /*0c70*/  FFMA.FTZ R22, R22, R25, R22 ;  /* 0x0000001916167223 */ /* 0x000fe20000010016 */
[----:B------:R-:W-:Y:S01]  /*0c80*/  FFMA.FTZ R24, R24, R19, R24 ;  /* 0x0000001318187223 */ /* 0x000fe20000010018 */
[----:B0-----:R-:W-:Y:S01]  /*0c90*/  FADD.FTZ.RZ R25, R16, 1 ;  /* 0x3f80000010197421 */ /* 0x001fe2000001c000 */
[----:B------:R-:W0:Y:S04]  /*0ca0*/  MUFU.EX2 R19, R28 ;  /* 0x0000001c00137308 */ /* 0x000e280000000800 */
[----:B------:R-:W-:Y:S01]  /*0cb0*/  IADD3 R26, R25, -0x3f400000, RZ ;  /* 0xc0c00000191a7810 */ /* 0x000fe20007ffe0ff */
[----:B------:R-:W-:Y:S01]  /*0cc0*/  FMUL.FTZ R25, R20, 1.1920928955078125e-07 ;  /* 0x3400000014197820 */ /* 0x000fe20000410000 */
[----:B------:R-:W-:Y:S02]  /*0cd0*/  FFMA.FTZ R20, R27, 0.69314718246459960938, R24 ;  /* 0x3f3172181b147823 */ /* 0x000fe40000010018 */
[----:B------:R-:W-:Y:S01]  /*0ce0*/  LOP3.LUT R21, R26, 0xff800000, RZ, 0xc0, !PT ;  /* 0xff8000001a157812 */ /* 0x000fe200078ec0ff */
[----:B------:R-:W-:-:S03]  /*0cf0*/  FFMA.FTZ R25, R25, 0.69314718246459960938, R22 ;  /* 0x3f31721819197823 */ /* 0x000fc60000010016 */
[----:B------:R-:W-:Y:S02]  /*0d00*/  IADD3 R27, -R21, 0x40800000, RZ ;  /* 0x40800000151b7810 */ /* 0x000fe40007ffe1ff */
[----:B------:R-:W-:Y:S01]  /*0d10*/  IADD3 R22, R16, -R21, RZ ;  /* 0x8000001510167210 */ /* 0x000fe20007ffe0ff */
[----:B0-----:R-:W-:Y:S02]  /*0d20*/  FADD.FTZ.RZ R24, R19, 1 ;  /* 0x3f80000013187421 */ /* 0x001fe4000001c000 */
[----:B------:R-:W-:-:S04]  /*0d30*/  FFMA.FTZ R27, R27, R12, -1 ;  /* 0xbf8000001b1b7423 */ /* 0x000fc8000001000c */
[----:B------:R-:W-:Y:S01]  /*0d40*/  FADD.FTZ R22, R22, R27 ;  /* 0x0000001b16167221 */ /* 0x000fe20000010000 */
[----:B------:R-:W-:Y:S01]  /*0d50*/  IADD3 R24, R24, -0x3f400000, RZ ;  /* 0xc0c0000018187810 */ /* 0x000fe20007ffe0ff */
[----:B------:R-:W-:Y:S06]  /*0d60*/  @!P0 BRA `(.L_x_5555) ;  /* 0x0000000000148947 */ /* 0x000fec0003800000 */
[----:B------:R-:W-:-:S13]  /*0d70*/  ISETP.GE.AND P0, PT, R17, -0x407fffff, PT ;  /* 0xbf8000011100780c */ /* 0x000fda0003f06270 */
[----:B------:R-:W-:-:S05]  /*0d80*/  @P0 MOV R26, 0x7f800000 ;  /* 0x7f800000001a0802 */ /* 0x000fca0000000f00 */
[C---:B------:R-:W-:Y:S01]  /*0d90*/  @P0 FFMA.FTZ R25, R17.reuse, R26, +INF ;  /* 0x7f80000011190423 */ /* 0x040fe2000001001a */
[----:B------:R-:W-:-:S04]  /*0da0*/  FSETP.NEU.FTZ.AND P0, PT, R17, RZ, PT ;  /* 0x000000ff1100720b */ /* 0x000fc80003f1d000 */
[----:B------:R-:W-:-:S09]  /*0db0*/  FSEL R25, R25, -RZ, P0 ;  /* 0x800000ff19197208 */ /* 0x000fd20000000000 */
.L_x_5555:
[----:B------:R-:W-:Y:S05]  /*0dc0*/  BSYNC B0 ;  /* 0x0000000000007941 */ /* 0x000fea0003800000 */
.L_x_5554:
[----:B------:R-:W-:Y:S01]  /*0dd0*/  FFMA.FTZ R17, R22, -R11, 0.10546888411045074463 ;  /* 0x3dd8001216117423 */ /* 0x000fe2000001080b */
[----:B------:R-:W-:Y:S01]  /*0de0*/  LOP3.LUT R24, R24, 0xff800000, RZ, 0xc0, !PT ;  /* 0xff80000018187812 */ /* 0x000fe200078ec0ff */
[----:B------:R0:W1:Y:S01]  /*0df0*/  MUFU.TANH R26, R3 ;  /* 0x00000003001a7308 */ /* 0x0000620000002400 */
[----:B------:R-:W-:Y:S01]  /*0e00*/  ISETP.GE.U32.AND P0, PT, R2, 0x7f800000, PT ;  /* 0x7f8000000200780c */ /* 0x000fe20003f06070 */
[----:B------:R-:W-:Y:S01]  /*0e10*/  FFMA.FTZ R17, R22, R17, -0.13229703903198242188 ;  /* 0xbe0778e016117423 */ /* 0x000fe20000010011 */
[----:B------:R-:W-:Y:S01]  /*0e20*/  IADD3 R27, -R24, 0x40800000, RZ ;  /* 0x40800000181b7810 */ /* 0x000fe20007ffe1ff */
[----:B------:R-:W-:Y:S02]  /*0e30*/  BSSY B0, `(.L_x_5556) ;  /* 0x0000015000007945 */ /* 0x000fe40003800000 */
[C---:B------:R-:W-:Y:S02]  /*0e40*/  FFMA.FTZ R17, R22.reuse, R17, 0.14491446316242218018 ;  /* 0x3e14647516117423 */ /* 0x040fe40000010011 */
[----:B------:R-:W-:Y:S01]  /*0e50*/  FFMA.FTZ R27, R27, R12, -1 ;  /* 0xbf8000001b1b7423 */ /* 0x000fe2000001000c */
[----:B------:R-:W-:Y:S01]  /*0e60*/  IADD3 R12, R19, -R24, RZ ;  /* 0x80000018130c7210 */ /* 0x000fe20007ffe0ff */
[----:B------:R-:W-:Y:S01]  /*0e70*/  FFMA.FTZ R17, R22, R17, -0.16641564667224884033 ;  /* 0xbe2a68dd16117423 */ /* 0x000fe20000010011 */
[----:B------:R-:W2:Y:S03]  /*0e80*/  MUFU.TANH R13, R13 ;  /* 0x0000000d000d7308 */ /* 0x000ea60000002400 */
[----:B------:R-:W-:Y:S01]  /*0e90*/  FADD.FTZ R12, R12, R27 ;  /* 0x0000001b0c0c7221 */ /* 0x000fe20000010000 */
[----:B------:R-:W-:-:S03]  /*0ea0*/  FFMA.FTZ R27, R22, R17, 0.19988867640495300293 ;  /* 0x3e4caf9e161b7423 */ /* 0x000fc60000010011 */
[----:B------:R-:W-:Y:S01]  /*0eb0*/  FFMA.FTZ R11, R12, -R11, 0.10546888411045074463 ;  /* 0x3dd800120c0b7423 */ /* 0x000fe2000001080b */
[----:B------:R0:W3:Y:S01]  /*0ec0*/  MUFU.TANH R17, R14 ;  /* 0x0000000e00117308 */ /* 0x0000e20000002400 */
[----:B------:R-:W-:Y:S02]  /*0ed0*/  FFMA.FTZ R27, R22, R27, -0.25000196695327758789 ;  /* 0xbe800042161b7423 */ /* 0x000fe4000001001b */
[----:B------:R-:W-:Y:S02]  /*0ee0*/  FFMA.FTZ R11, R12, R11, -0.13229703903198242188 ;  /* 0xbe0778e00c0b7423 */ /* 0x000fe4000001000b */
[----:B------:R-:W-:Y:S02]  /*0ef0*/  FFMA.FTZ R27, R22, R27, 0.33333510160446166992 ;  /* 0x3eaaaae6161b7423 */ /* 0x000fe4000001001b */
[----:B------:R-:W-:Y:S02]  /*0f00*/  FFMA.FTZ R11, R12, R11, 0.14491446316242218018 ;  /* 0x3e1464750c0b7423 */ /* 0x000fe4000001000b */
[----:B------:R-:W-:Y:S01]  /*0f10*/  FFMA.FTZ R27, R22, R27, -0.5 ;  /* 0xbf000000161b7423 */ /* 0x000fe2000001001b */
[----:B012---:R-:W-:Y:S06]  /*0f20*/  @!P0 BRA `(.L_x_5557) ;  /* 0x0000000000148947 */ /* 0x007fec0003800000 */
[----:B------:R-:W-:-:S13]  /*0f30*/  ISETP.GE.AND P0, PT, R2, -0x407fffff, PT ;  /* 0xbf8000010200780c */ /* 0x000fda0003f06270 */
[----:B------:R-:W-:-:S05]  /*0f40*/  @P0 MOV R3, 0x7f800000 ;  /* 0x7f80000000030802 */ /* 0x000fca0000000f00 */
[C---:B------:R-:W-:Y:S01]  /*0f50*/  @P0 FFMA.FTZ R20, R2.reuse, R3, +INF ;  /* 0x7f80000002140423 */ /* 0x040fe20000010003 */
[----:B------:R-:W-:-:S04]  /*0f60*/  FSETP.NEU.FTZ.AND P0, PT, R2, RZ, PT ;  /* 0x000000ff0200720b */ /* 0x000fc80003f1d000 */
[----:B------:R-:W-:-:S09]  /*0f70*/  FSEL R20, R20, -RZ, P0 ;  /* 0x800000ff14147208 */ /* 0x000fd20000000000 */
.L_x_5557:
[----:B------:R-:W-:Y:S05]  /*0f80*/  BSYNC B0 ;  /* 0x0000000000007941 */ /* 0x000fea0003800000 */
.L_x_5556:
[----:B------:R-:W0:Y:S01]  /*0f90*/  LDC.64 R2, c[0x0][0x218] ;  /* 0x00008600ff027b82 */ /* 0x000e220000000a00 */
[----:B------:R-:W-:Y:S01]  /*0fa0*/  FFMA.FTZ R11, R12, R11, -0.16641564667224884033 ;  /* 0xbe2a68dd0c0b7423 */ /* 0x000fe2000001000b */
[----:B------:R-:W-:Y:S01]  /*0fb0*/  FMUL.FTZ R27, R22, R27 ;  /* 0x0000001b161b7220 */ /* 0x000fe20000410000 */
[----:B------:R-:W-:Y:S01]  /*0fc0*/  ISETP.GE.U32.AND P0, PT, R16, 0x7f800000, PT ;  /* 0x7f8000001000780c */ /* 0x000fe20003f06070 */
[----:B------:R1:W2:Y:S01]  /*0fd0*/  MUFU.TANH R14, R25 ;  /* 0x00000019000e7308 */ /* 0x0002a20000002400 */
[----:B------:R-:W-:Y:S01]  /*0fe0*/  I2FP.F32.S32 R21, R21 ;  /* 0x0000001500157245 */ /* 0x000fe20000201400 */
[----:B------:R-:W-:Y:S01]  /*0ff0*/  FFMA.FTZ R22, R22, R27, R22 ;  /* 0x0000001b16167223 */ /* 0x000fe20000010016 */
[C---:B------:R-:W-:Y:S01]  /*1000*/  FFMA.FTZ R27, R12.reuse, R11, 0.19988867640495300293 ;  /* 0x3e4caf9e0c1b7423 */ /* 0x040fe2000001000b */
[----:B------:R-:W-:Y:S02]  /*1010*/  BSSY B0, `(.L_x_5558) ;  /* 0x000000d000007945 */ /* 0x000fe40003800000 */
[----:B------:R-:W-:Y:S01]  /*1020*/  FMUL.FTZ R21, R21, 1.1920928955078125e-07 ;  /* 0x3400000015157820 */ /* 0x000fe20000410000 */
[C---:B------:R-:W-:Y:S01]  /*1030*/  FFMA.FTZ R27, R12.reuse, R27, -0.25000196695327758789 ;  /* 0xbe8000420c1b7423 */ /* 0x040fe2000001001b */
[----:B------:R1:W4:Y:S02]  /*1040*/  MUFU.TANH R11, R20 ;  /* 0x00000014000b7308 */ /* 0x0003240000002400 */
[----:B------:R-:W-:Y:S01]  /*1050*/  FFMA.FTZ R21, R21, 0.69314718246459960938, R22 ;  /* 0x3f31721815157823 */ /* 0x000fe20000010016 */
[----:B------:R-:W-:-:S04]  /*1060*/  FFMA.FTZ R27, R12, R27, 0.33333510160446166992 ;  /* 0x3eaaaae60c1b7423 */ /* 0x000fc8000001001b */
[----:B------:R-:W-:Y:S01]  /*1070*/  FFMA.FTZ R27, R12, R27, -0.5 ;  /* 0xbf0000000c1b7423 */ /* 0x000fe2000001001b */
[----:B------:R-:W-:Y:S06]  /*1080*/  @!P0 BRA `(.L_x_5559) ;  /* 0x0000000000148947 */ /* 0x000fec0003800000 */
[----:B------:R-:W-:-:S13]  /*1090*/  ISETP.GE.AND P0, PT, R16, -0x407fffff, PT ;  /* 0xbf8000011000780c */ /* 0x000fda0003f06270 */
[----:B-1----:R-:W-:-:S05]  /*10a0*/  @P0 MOV R25, 0x7f800000 ;  /* 0x7f80000000190802 */ /* 0x002fca0000000f00 */
[C---:B------:R-:W-:Y:S01]  /*10b0*/  @P0 FFMA.FTZ R21, R16.reuse, R25, +INF ;  /* 0x7f80000010150423 */ /* 0x040fe20000010019 */
[----:B------:R-:W-:-:S04]  /*10c0*/  FSETP.NEU.FTZ.AND P0, PT, R16, RZ, PT ;  /* 0x000000ff1000720b */ /* 0x000fc80003f1d000 */
[----:B------:R-:W-:-:S09]  /*10d0*/  FSEL R21, R21, -RZ, P0 ;  /* 0x800000ff15157208 */ /* 0x000fd20000000000 */
.L_x_5559:
[----:B------:R-:W-:Y:S05]  /*10e0*/  BSYNC B0 ;  /* 0x0000000000007941 */ /* 0x000fea0003800000 */
.L_x_5558:
[----:B------:R-:W-:Y:S01]  /*10f0*/  ISETP.GE.U32.AND P0, PT, R19, 0x7f800000, PT ;  /* 0x7f8000001300780c */ /* 0x000fe20003f06070 */
[----:B------:R0:W0:Y:S01]  /*1100*/  MUFU.TANH R16, R21 ;  /* 0x0000001500107308 */ /* 0x0000220000002400 */
[----:B------:R-:W-:Y:S01]  /*1110*/  I2FP.F32.S32 R24, R24 ;  /* 0x0000001800187245 */ /* 0x000fe20000201400 */
[C---:B------:R-:W-:Y:S01]  /*1120*/  FMUL.FTZ R27, R12.reuse, R27 ;  /* 0x0000001b0c1b7220 */ /* 0x040fe20000410000 */
[----:B------:R-:W-:Y:S03]  /*1130*/  BSSY B0, `(.L_x_5560) ;  /* 0x000000a000007945 */ /* 0x000fe60003800000 */
[----:B------:R-:W-:Y:S01]  /*1140*/  FFMA.FTZ R27, R12, R27, R12 ;  /* 0x0000001b0c1b7223 */ /* 0x000fe2000001000c */
[----:B------:R-:W-:-:S04]  /*1150*/  FMUL.FTZ R24, R24, 1.1920928955078125e-07 ;  /* 0x3400000018187820 */ /* 0x000fc80000410000 */
[----:B------:R-:W-:Y:S01]  /*1160*/  FFMA.FTZ R24, R24, 0.69314718246459960938, R27 ;  /* 0x3f31721818187823 */ /* 0x000fe2000001001b */
[----:B------:R-:W-:Y:S06]  /*1170*/  @!P0 BRA `(.L_x_5561) ;  /* 0x0000000000148947 */ /* 0x000fec0003800000 */
[C---:B------:R-:W-:Y:S02]  /*1180*/  ISETP.GE.AND P0, PT, R19.reuse, -0x407fffff, PT ;  /* 0xbf8000011300780c */ /* 0x040fe40003f06270 */
[----:B------:R-:W-:-:S11]  /*1190*/  FSETP.NEU.FTZ.AND P1, PT, R19, RZ, PT ;  /* 0x000000ff1300720b */ /* 0x000fd60003f3d000 */
[----:B------:R-:W-:-:S05]  /*11a0*/  @P0 MOV R12, 0x7f800000 ;  /* 0x7f800000000c0802 */ /* 0x000fca0000000f00 */
[----:B------:R-:W-:-:S05]  /*11b0*/  @P0 FFMA.FTZ R24, R19, R12, +INF ;  /* 0x7f80000013180423 */ /* 0x000fca000001000c */
[----:B------:R-:W-:-:S07]  /*11c0*/  FSEL R24, R24, -RZ, P1 ;  /* 0x800000ff18187208 */ /* 0x000fce0000800000 */
.L_x_5561:
[----:B------:R-:W-:Y:S05]  /*11d0*/  BSYNC B0 ;  /* 0x0000000000007941 */ /* 0x000fea0003800000 */
.L_x_5560:
[----:B------:R-:W5:Y:S01]  /*11e0*/  MUFU.TANH R19, R24 ;  /* 0x0000001800137308 */ /* 0x000f620000002400 */
[----:B0-----:R-:W-:-:S04]  /*11f0*/  IMAD.WIDE.U32 R2, R0, 0x2, R2 ;  /* 0x0000000200027825 */ /* 0x001fc800078e0002 */
[----:B------:R-:W-:Y:S01]  /*1200*/  FMUL.FTZ R23, R6, R23 ;  /* 0x0000001706177220 */ /* 0x000fe20000410000 */
[----:B------:R-:W-:Y:S01]  /*1210*/  FMUL.FTZ R26, R5, R26 ;  /* 0x0000001a051a7220 */ /* 0x000fe20000410000 */
[----:B------:R-:W-:Y:S01]  /*1220*/  FMUL.FTZ R13, R4, R13 ;  /* 0x0000000d040d7220 */ /* 0x000fe20000410000 */
[----:B---3--:R-:W-:Y:S01]  /*1230*/  FMUL.FTZ R8, R8, R17 ;  /* 0x0000001108087220 */ /* 0x008fe20000410000 */
[----:B--2---:R-:W-:Y:S01]  /*1240*/  FMUL.FTZ R9, R9, R14 ;  /* 0x0000000e09097220 */ /* 0x004fe20000410000 */
[----:B----4-:R-:W-:Y:S01]  /*1250*/  FMUL.FTZ R10, R10, R11 ;  /* 0x0000000b0a0a7220 */ /* 0x010fe20000410000 */
[----:B------:R-:W-:Y:S01]  /*1260*/  FMUL.FTZ R16, R15, R16 ;  /* 0x000000100f107220 */ /* 0x000fe20000410000 */
[----:B------:R-:W-:Y:S01]  /*1270*/  IMAD.WIDE R2, R7, 0x4, R2 ;  /* 0x0000000407027825 */ /* 0x000fe200078e0202 */
[----:B------:R-:W-:Y:S02]  /*1280*/  F2FP.BF16.F32.PACK_AB R5, R26, R23 ;  /* 0x000000171a05723e */ /* 0x000fe400000010ff */
[----:B------:R-:W-:-:S02]  /*1290*/  F2FP.BF16.F32.PACK_AB R7, R8, R13 ;  /* 0x0000000d0807723e */ /* 0x000fc400000010ff */
[----:B------:R-:W-:Y:S01]  /*12a0*/  F2FP.BF16.F32.PACK_AB R9, R10, R9 ;  /* 0x000000090a09723e */ /* 0x000fe200000010ff */
[----:B------:R-:W-:Y:S01]  /*12b0*/  STG.E desc[UR4][R2.64], R5 ;  /* 0x0000000502007986 */ /* 0x000fe2000c101904 */
[----:B-----5:R-:W-:-:S03]  /*12c0*/  FMUL.FTZ R19, R18, R19 ;  /* 0x0000001312137220 */ /* 0x020fc60000410000 */
[----:B------:R-:W-:Y:S02]  /*12d0*/  STG.E desc[UR4][R2.64+0x200], R7 ;  /* 0x0002000702007986 */ /* 0x000fe4000c101904 */
[----:B------:R-:W-:Y:S02]  /*12e0*/  F2FP.BF16.F32.PACK_AB R19, R19, R16 ;  /* 0x000000101313723e */ /* 0x000fe400000010ff */
[----:B------:R-:W-:Y:S04]  /*12f0*/  STG.E desc[UR4][R2.64+0x400], R9 ;  /* 0x0004000902007986 */ /* 0x000fe8000c101904 */
[----:B------:R-:W-:Y:S01]  /*1300*/  STG.E desc[UR4][R2.64+0x600], R19 ;  /* 0x0006001302007986 */ /* 0x000fe2000c101904 */
[----:B------:R-:W-:Y:S05]  /*1310*/  EXIT ;  /* 0x000000000000794d */ /* 0x000fea0003800000 */
.L_x_5545:
[----:B------:R-:W0:Y:S01]  /*1320*/  S2R R18, SR_TID.X ;  /* 0x0000000000127919 */ /* 0x000e220000002100 */
[----:B------:R-:W-:Y:S02]  /*1330*/  PRMT R16, RZ, 0x7610, R16 ;  /* 0x00007610ff107816 */ /* 0x000fe40000000010 */
[----:B0-----:R-:W-:Y:S02]  /*1340*/  ISETP.GE.AND P0, PT, R18, R17, PT ;  /* 0x000000111200720c */ /* 0x001fe40003f06270 */
[----:B------:R-:W-:-:S11]  /*1350*/  MOV R25, R18 ;  /* 0x0000001200197202 */ /* 0x000fd60000000f00 */
[----:B------:R-:W-:Y:S01]  /*1360*/  @!P0 IADD3 R20, R0, R25, RZ ;  /* 0x0000001900148210 */ /* 0x000fe20007ffe0ff */
[----:B------:R-:W0:Y:S01]  /*1370*/  @!P0 LDC.64 R12, c[0x0][0x220] ;  /* 0x00008800ff0c8b82 */ /* 0x000e220000000a00 */
[----:B------:R-:W-:-:S04]  /*1380*/  @!P0 IADD3 R25, R25, 0x80, RZ ;  /* 0x0000008019198810 */ /* 0x000fc80007ffe0ff */
[----:B------:R-:W-:-:S13]  /*1390*/  ISETP.GE.AND P6, PT, R25, R17, PT ;  /* 0x000000111900720c */ /* 0x000fda0003fc6270 */
[----:B------:R-:W-:Y:S01]  /*13a0*/  @!P6 IADD3 R5, R0, R25, RZ ;  /* 0x000000190005e210 */ /* 0x000fe20007ffe0ff */
[----:B------:R-:W1:Y:S01]  /*13b0*/  @!P6 LDC.64 R2, c[0x0][0x220] ;  /* 0x00008800ff02eb82 */ /* 0x000e620000000a00 */
[----:B------:R-:W-:-:S04]  /*13c0*/  @!P6 IADD3 R25, R25, 0x80, RZ ;  /* 0x000000801919e810 */ /* 0x000fc80007ffe0ff */
[----:B------:R-:W-:-:S13]  /*13d0*/  ISETP.GE.AND P5, PT, R25, R17, PT ;  /* 0x000000111900720c */ /* 0x000fda0003fa6270 */
[----:B------:R-:W-:Y:S01]  /*13e0*/  @!P5 IADD3 R29, R0, R25, RZ ;  /* 0x00000019001dd210 */ /* 0x000fe20007ffe0ff */
[----:B------:R-:W2:Y:S01]  /*13f0*/  @!P5 LDC.64 R14, c[0x0][0x220] ;  /* 0x00008800ff0edb82 */ /* 0x000ea20000000a00 */
[----:B------:R-:W-:-:S04]  /*1400*/  @!P5 IADD3 R25, R25, 0x80, RZ ;  /* 0x000000801919d810 */ /* 0x000fc80007ffe0ff */
[----:B------:R-:W-:Y:S01]  /*1410*/  ISETP.GE.AND P4, PT, R25, R17, PT ;  /* 0x000000111900720c */ /* 0x000fe20003f86270 */
[----:B-1----:R-:W-:-:S05]  /*1420*/  @!P6 IMAD.WIDE.U32 R2, R5, 0x2, R2 ;  /* 0x000000020502e825 */ /* 0x002fca00078e0002 */
[----:B------:R1:W5:Y:S07]  /*1430*/  @!P6 LDG.E.U16 R16, desc[UR4][R2.64] ;  /* 0x000000040210e981 */ /* 0x00036e000c1e1500 */
[----:B------:R-:W-:Y:S01]  /*1440*/  @!P4 IADD3 R27, R0, R25, RZ ;  /* 0x00000019001bc210 */ /* 0x000fe20007ffe0ff */
[----:B------:R-:W3:Y:S01]  /*1450*/  @!P4 LDC.64 R10, c[0x0][0x220] ;  /* 0x00008800ff0acb82 */ /* 0x000ee20000000a00 */
[----:B------:R-:W-:-:S04]  /*1460*/  @!P4 IADD3 R25, R25, 0x80, RZ ;  /* 0x000000801919c810 */ /* 0x000fc80007ffe0ff */
[----:B------:R-:W-:-:S13]  /*1470*/  ISETP.GE.AND P3, PT, R25, R17, PT ;  /* 0x000000111900720c */ /* 0x000fda0003f66270 */
[----:B------:R-:W-:Y:S01]  /*1480*/  @!P3 IADD3 R23, R0, R25, RZ ;  /* 0x000000190017b210 */ /* 0x000fe20007ffe0ff */
[----:B-1----:R-:W1:Y:S01]  /*1490*/  @!P3 LDC.64 R2, c[0x0][0x220] ;  /* 0x00008800ff02bb82 */ /* 0x002e620000000a00 */
[----:B------:R-:W-:-:S04]  /*14a0*/  @!P3 IADD3 R25, R25, 0x80, RZ ;  /* 0x000000801919b810 */ /* 0x000fc80007ffe0ff */
[----:B------:R-:W-:-:S13]  /*14b0*/  ISETP.GE.AND P2, PT, R25, R17, PT ;  /* 0x000000111900720c */ /* 0x000fda0003f46270 */
[----:B------:R-:W-:Y:S01]  /*14c0*/  @!P2 IADD3 R19, R0, R25, RZ ;  /* 0x000000190013a210 */ /* 0x000fe20007ffe0ff */
[----:B------:R-:W4:Y:S01]  /*14d0*/  @!P2 LDC.64 R4, c[0x0][0x220] ;  /* 0x00008800ff04ab82 */ /* 0x000f220000000a00 */
[----:B------:R-:W-:-:S04]  /*14e0*/  @!P2 IADD3 R25, R25, 0x80, RZ ;  /* 0x000000801919a810 */ /* 0x000fc80007ffe0ff */
[----:B------:R-:W-:-:S13]  /*14f0*/  ISETP.GE.AND P1, PT, R25, R17, PT ;  /* 0x000000111900720c */ /* 0x000fda0003f26270 */
[----:B------:R-:W-:Y:S01]  /*1500*/  @!P1 IADD3 R21, R0, R25, RZ ;  /* 0x0000001900159210 */ /* 0x000fe20007ffe0ff */
[----:B------:R-:W2:Y:S01]  /*1510*/  @!P1 LDC.64 R6, c[0x0][0x220] ;  /* 0x00008800ff069b82 */ /* 0x000ea20000000a00 */
[----:B------:R-:W-:-:S04]  /*1520*/  @!P1 IADD3 R25, R25, 0x80, RZ ;  /* 0x0000008019199810 */ /* 0x000fc80007ffe0ff */
[----:B------:R-:W-:-:S13]  /*1530*/  ISETP.GE.AND P6, PT, R25, R17, PT ;  /* 0x000000111900720c */ /* 0x000fda0003fc6270 */
[----:B------:R-:W3:Y:S01]  /*1540*/  @!P6 LDC.64 R8, c[0x0][0x220] ;  /* 0x00008800ff08eb82 */ /* 0x000ee20000000a00 */
[----:B0-----:R-:W-:Y:S01]  /*1550*/  @!P0 IMAD.WIDE.U32 R12, R20, 0x2, R12 ;  /* 0x00000002140c8825 */ /* 0x001fe200078e000c */
[----:B------:R-:W-:Y:S02]  /*1560*/  PRMT R20, RZ, 0x7610, R20 ;  /* 0x00007610ff147816 */ /* 0x000fe40000000014 */
[----:B------:R-:W-:Y:S01]  /*1570*/  @!P6 IADD3 R25, R0, R25, RZ ;  /* 0x000000190019e210 */ /* 0x000fe20007ffe0ff */
[----:B-1----:R-:W-:Y:S01]  /*1580*/  @!P3 IMAD.WIDE.U32 R2, R23, 0x2, R2 ;  /* 0x000000021702b825 */ /* 0x002fe200078e0002 */
[----:B------:R-:W-:Y:S02]  /*1590*/  PRMT R22, RZ, 0x7610, R22 ;  /* 0x00007610ff167816 */ /* 0x000fe40000000016 */
[----:B------:R0:W5:Y:S01]  /*15a0*/  @!P0 LDG.E.U16 R20, desc[UR4][R12.64] ;  /* 0x000000040c148981 */ /* 0x000162000c1e1500 */
[----:B----4-:R-:W-:Y:S01]  /*15b0*/  @!P2 IMAD.WIDE.U32 R4, R19, 0x2, R4 ;  /* 0x000000021304a825 */ /* 0x010fe200078e0004 */
[----:B------:R-:W-:-:S02]  /*15c0*/  PRMT R23, RZ, 0x7610, R23 ;  /* 0x00007610ff177816 */ /* 0x000fc40000000017 */
[----:B------:R-:W-:Y:S01]  /*15d0*/  PRMT R19, RZ, 0x7610, R19 ;  /* 0x00007610ff137816 */ /* 0x000fe20000000013 */
[----:B--2---:R-:W-:Y:S01]  /*15e0*/  @!P1 IMAD.WIDE.U32 R6, R21, 0x2, R6 ;  /* 0x0000000215069825 */ /* 0x004fe200078e0006 */
[----:B------:R-:W-:-:S03]  /*15f0*/  PRMT R21, RZ, 0x7610, R21 ;  /* 0x00007610ff157816 */ /* 0x000fc60000000015 */
[----:B------:R-:W-:Y:S01]  /*1600*/  @!P5 IMAD.WIDE.U32 R14, R29, 0x2, R14 ;  /* 0x000000021d0ed825 */ /* 0x000fe200078e000e */
[----:B0-----:R-:W-:Y:S01]  /*1610*/  PRMT R13, RZ, 0x7610, R13 ;  /* 0x00007610ff0d7816 */ /* 0x001fe2000000000d */
[----:B------:R0:W5:Y:S01]  /*1620*/  @!P2 LDG.E.U16 R19, desc[UR4][R4.64] ;  /* 0x000000040413a981 */ /* 0x000162000c1e1500 */
[----:B------:R-:W-:Y:S01]  /*1630*/  PRMT R12, RZ, 0x7610, R12 ;  /* 0x00007610ff0c7816 */ /* 0x000fe2000000000c */
[----:B---3--:R-:W-:Y:S02]  /*1640*/  @!P4 IMAD.WIDE.U32 R10, R27, 0x2, R10 ;  /* 0x000000021b0ac825 */ /* 0x008fe400078e000a */
[----:B------:R0:W5:Y:S02]  /*1650*/  @!P5 LDG.E.U16 R22, desc[UR4][R14.64] ;  /* 0x000000040e16d981 */ /* 0x000164000c1e1500 */
[----:B------:R-:W-:Y:S02]  /*1660*/  @!P6 IMAD.WIDE.U32 R8, R25, 0x2, R8 ;  /* 0x000000021908e825 */ /* 0x000fe400078e0008 */
[----:B------:R0:W5:Y:S04]  /*1670*/  @!P4 LDG.E.U16 R23, desc[UR4][R10.64] ;  /* 0x000000040a17c981 */ /* 0x000168000c1e1500 */
[----:B------:R0:W5:Y:S04]  /*1680*/  @!P3 LDG.E.U16 R21, desc[UR4][R2.64] ;  /* 0x000000040215b981 */ /* 0x000168000c1e1500 */
[----:B------:R0:W5:Y:S04]  /*1690*/  @!P1 LDG.E.U16 R13, desc[UR4][R6.64] ;  /* 0x00000004060d9981 */ /* 0x000168000c1e1500 */
[----:B------:R0:W5:Y:S01]  /*16a0*/  @!P6 LDG.E.U16 R12, desc[UR4][R8.64] ;  /* 0x00000004080ce981 */ /* 0x000162000c1e1500 */
[----:B------:R-:W-:Y:S04]  /*16b0*/  BSSY B0, `(.L_x_5562) ;  /* 0x0000027000007945 */ /* 0x000fe80003800000 */
[----:B------:R-:W-:Y:S05]  /*16c0*/  @P0 BRA `(.L_x_5563) ;  /* 0x0000000000940947 */ /* 0x000fea0003800000 */
[----:B-----5:R-:W-:Y:S01]  /*16d0*/  SHF.L.U32 R20, R20, 0x10, RZ ;  /* 0x0000001014147819 */ /* 0x020fe200000006ff */
[----:B0-----:R-:W-:Y:S01]  /*16e0*/  HFMA2.MMA R6, -RZ, RZ, 1.625, 0 ;  /* 0x3e800000ff067435 */ /* 0x001fe200000001ff */
        /* <DEDUP_REMOVED lines=31> */
.L_x_5565:
[----:B------:R-:W-:Y:S05]  /*18e0*/  BSYNC B1 ;  /* 0x0000000000017941 */ /* 0x000fea0003800000 */
.L_x_5564:
[----:B------:R-:W0:Y:S02]  /*18f0*/  MUFU.TANH R3, R3 ;  /* 0x0000000300037308 */ /* 0x000e240000002400 */
[----:B0-----:R-:W-:-:S05]  /*1900*/  FMUL.FTZ R2, R20, R3 ;  /* 0x0000000314027220 */ /* 0x001fca0000410000 */
[----:B------:R-:W-:-:S07]  /*1910*/  F2FP.BF16.F32.PACK_AB R2, RZ, R2 ;  /* 0x00000002ff02723e */ /* 0x000fce00000010ff */
.L_x_5563:
[----:B------:R-:W-:Y:S05]  /*1920*/  BSYNC B0 ;  /* 0x0000000000007941 */ /* 0x000fea0003800000 */
.L_x_5562:
        /* <DEDUP_REMOVED lines=37> */
.L_x_5569:
[----:B------:R-:W-:Y:S05]  /*1b80*/  BSYNC B1 ;  /* 0x0000000000017941 */ /* 0x000fea0003800000 */
.L_x_5568:
[----:B------:R-:W0:Y:S02]  /*1b90*/  MUFU.TANH R3, R4 ;  /* 0x0000000400037308 */ /* 0x000e240000002400 */
[----:B0-----:R-:W-:-:S05]  /*1ba0*/  FMUL.FTZ R3, R16, R3 ;  /* 0x0000000310037220 */ /* 0x001fca0000410000 */
[----:B------:R-:W-:-:S07]  /*1bb0*/  F2FP.BF16.F32.PACK_AB R3, RZ, R3 ;  /* 0x00000003ff03723e */ /* 0x000fce00000010ff */
.L_x_5567:
[----:B------:R-:W-:Y:S05]  /*1bc0*/  BSYNC B0 ;  /* 0x0000000000007941 */ /* 0x000fea0003800000 */
.L_x_5566:
        /* <DEDUP_REMOVED lines=37> */
.L_x_5573:
[----:B------:R-:W-:Y:S05]  /*1e20*/  BSYNC B1 ;  /* 0x0000000000017941 */ /* 0x000fea0003800000 */
.L_x_5572:
[----:B------:R-:W0:Y:S02]  /*1e30*/  MUFU.TANH R5, R5 ;  /* 0x0000000500057308 */ /* 0x000e240000002400 */
[----:B0-----:R-:W-:-:S05]  /*1e40*/  FMUL.FTZ R4, R22, R5 ;  /* 0x0000000516047220 */ /* 0x001fca0000410000 */
[----:B------:R-:W-:-:S07]  /*1e50*/  F2FP.BF16.F32.PACK_AB R4, RZ, R4 ;  /* 0x00000004ff04723e */ /* 0x000fce00000010ff */
.L_x_5571:
[----:B------:R-:W-:Y:S05]  /*1e60*/  BSYNC B0 ;  /* 0x0000000000007941 */ /* 0x000fea0003800000 */
.L_x_5570:
        /* <DEDUP_REMOVED lines=37> */
.L_x_5577:
[----:B------:R-:W-:Y:S05]  /*20c0*/  BSYNC B1 ;  /* 0x0000000000017941 */ /* 0x000fea0003800000 */
.L_x_5576:
[----:B------:R-:W0:Y:S02]  /*20d0*/  MUFU.TANH R6, R6 ;  /* 0x0000000600067308 */ /* 0x000e240000002400 */
[----:B0-----:R-:W-:-:S05]  /*20e0*/  FMUL.FTZ R5, R23, R6 ;  /* 0x0000000617057220 */ /* 0x001fca0000410000 */
[----:B------:R-:W-:-:S07]  /*20f0*/  F2FP.BF16.F32.PACK_AB R5, RZ, R5 ;  /* 0x00000005ff05723e */ /* 0x000fce00000010ff */
.L_x_5575:
[----:B------:R-:W-:Y:S05]  /*2100*/  BSYNC B0 ;  /* 0x0000000000007941 */ /* 0x000fea0003800000 */
.L_x_5574:
        /* <DEDUP_REMOVED lines=37> */
.L_x_5581:
[----:B------:R-:W-:Y:S05]  /*2360*/  BSYNC B1 ;  /* 0x0000000000017941 */ /* 0x000fea0003800000 */
.L_x_5580:
[----:B------:R-:W0:Y:S02]  /*2370*/  MUFU.TANH R6, R7 ;  /* 0x0000000700067308 */ /* 0x000e240000002400 */
[----:B0-----:R-:W-:-:S05]  /*2380*/  FMUL.FTZ R6, R21, R6 ;  /* 0x0000000615067220 */ /* 0x001fca0000410000 */
[----:B------:R-:W-:-:S07]  /*2390*/  F2FP.BF16.F32.PACK_AB R6, RZ, R6 ;  /* 0x00000006ff06723e */ /* 0x000fce00000010ff */
.L_x_5579:
[----:B------:R-:W-:Y:S05]  /*23a0*/  BSYNC B0 ;  /* 0x0000000000007941 */ /* 0x000fea0003800000 */
.L_x_5578:
        /* <DEDUP_REMOVED lines=37> */
.L_x_5585:
[----:B------:R-:W-:Y:S05]  /*2600*/  BSYNC B1 ;  /* 0x0000000000017941 */ /* 0x000fea0003800000 */
.L_x_5584:
[----:B------:R-:W0:Y:S02]  /*2610*/  MUFU.TANH R8, R8 ;  /* 0x0000000800087308 */ /* 0x000e240000002400 */
[----:B0-----:R-:W-:-:S05]  /*2620*/  FMUL.FTZ R7, R19, R8 ;  /* 0x0000000813077220 */ /* 0x001fca0000410000 */
[----:B------:R-:W-:-:S07]  /*2630*/  F2FP.BF16.F32.PACK_AB R7, RZ, R7 ;  /* 0x00000007ff07723e */ /* 0x000fce00000010ff */
.L_x_5583:
[----:B------:R-:W-:Y:S05]  /*2640*/  BSYNC B0 ;  /* 0x0000000000007941 */ /* 0x000fea0003800000 */
.L_x_5582:
        /* <DEDUP_REMOVED lines=37> */
.L_x_5589:
[----:B------:R-:W-:Y:S05]  /*28a0*/  BSYNC B1 ;  /* 0x0000000000017941 */ /* 0x000fea0003800000 */
.L_x_5588:
[----:B------:R-:W0:Y:S02]  /*28b0*/  MUFU.TANH R8, R9 ;  /* 0x0000000900087308 */ /* 0x000e240000002400 */
[----:B0-----:R-:W-:-:S05]  /*28c0*/  FMUL.FTZ R8, R13, R8 ;  /* 0x000000080d087220 */ /* 0x001fca0000410000 */
[----:B------:R-:W-:-:S07]  /*28d0*/  F2FP.BF16.F32.PACK_AB R8, RZ, R8 ;  /* 0x00000008ff08723e */ /* 0x000fce00000010ff */
.L_x_5587:
[----:B------:R-:W-:Y:S05]  /*28e0*/  BSYNC B0 ;  /* 0x0000000000007941 */ /* 0x000fea0003800000 */
.L_x_5586:
        /* <DEDUP_REMOVED lines=37> */
.L_x_5593:
[----:B------:R-:W-:Y:S05]  /*2b40*/  BSYNC B1 ;  /* 0x0000000000017941 */ /* 0x000fea0003800000 */
.L_x_5592:
[----:B------:R-:W0:Y:S02]  /*2b50*/  MUFU.TANH R9, R10 ;  /* 0x0000000a00097308 */ /* 0x000e240000002400 */
[----:B0-----:R-:W-:-:S05]  /*2b60*/  FMUL.FTZ R9, R12, R9 ;  /* 0x000000090c097220 */ /* 0x001fca0000410000 */
[----:B------:R-:W-:-:S07]  /*2b70*/  F2FP.BF16.F32.PACK_AB R9, RZ, R9 ;  /* 0x00000009ff09723e */ /* 0x000fce00000010ff */
.L_x_5591:
[----:B------:R-:W-:Y:S05]  /*2b80*/  BSYNC B0 ;  /* 0x0000000000007941 */ /* 0x000fea0003800000 */
.L_x_5590:
[----:B------:R-:W0:Y:S01]  /*2b90*/  @!P0 LDC.64 R10, c[0x0][0x218] ;  /* 0x00008600ff0a8b82 */ /* 0x000e220000000a00 */
[----:B-----5:R-:W-:Y:S01]  /*2ba0*/  @!P0 IADD3 R13, R0, R18, RZ ;  /* 0x00000012000d8210 */ /* 0x020fe20007ffe0ff */
[----:B------:R-:W-:Y:S01]  /*2bb0*/  BSSY B0, `(.L_x_5594) ;  /* 0x0000031000007945 */ /* 0x000fe20003800000 */
[----:B------:R-:W-:-:S03]  /*2bc0*/  @!P0 IADD3 R18, R18, 0x80, RZ ;  /* 0x0000008012128810 */ /* 0x000fc60007ffe0ff */
[----:B------:R-:W-:Y:S01]  /*2bd0*/  BSSY B1, `(.L_x_5595) ;  /* 0x0000028000017945 */ /* 0x000fe20003800000 */
[----:B0-----:R-:W-:-:S05]  /*2be0*/  @!P0 IMAD.WIDE.U32 R10, R13, 0x2, R10 ;  /* 0x000000020d0a8825 */ /* 0x001fca00078e000a */
[----:B------:R0:W-:Y:S01]  /*2bf0*/  @!P0 STG.E.U16 desc[UR4][R10.64], R2 ;  /* 0x000000020a008986 */ /* 0x0001e2000c101504 */
[----:B------:R-:W-:-:S13]  /*2c00*/  ISETP.GE.AND P0, PT, R18, R17, PT ;  /* 0x000000111200720c */ /* 0x000fda0003f06270 */
[----:B0-----:R-:W-:Y:S05]  /*2c10*/  @P0 BRA `(.L_x_5596) ;  /* 0x0000000000340947 */ /* 0x001fea0003800000 */
[----:B------:R-:W0:Y:S01]  /*2c20*/  LDC.64 R10, c[0x0][0x218] ;  /* 0x00008600ff0a7b82 */ /* 0x000e220000000a00 */
[----:B------:R-:W-:Y:S02]  /*2c30*/  IADD3 R13, R0, R18, RZ ;  /* 0x00000012000d7210 */ /* 0x000fe40007ffe0ff */
[----:B------:R-:W-:Y:S02]  /*2c40*/  PRMT R12, R3, 0x7610, R12 ;  /* 0x00007610030c7816 */ /* 0x000fe4000000000c */
[----:B------:R-:W-:-:S04]  /*2c50*/  IADD3 R18, R18, 0x80, RZ ;  /* 0x0000008012127810 */ /* 0x000fc80007ffe0ff */
[----:B------:R-:W-:Y:S01]  /*2c60*/  ISETP.GE.AND P0, PT, R18, R17, PT ;  /* 0x000000111200720c */ /* 0x000fe20003f06270 */
[----:B0-----:R-:W-:-:S05]  /*2c70*/  IMAD.WIDE.U32 R2, R13, 0x2, R10 ;  /* 0x000000020d027825 */ /* 0x001fca00078e000a */
[----:B------:R0:W-:Y:S07]  /*2c80*/  STG.E.U16 desc[UR4][R2.64], R12 ;  /* 0x0000000c02007986 */ /* 0x0001ee000c101504 */
[----:B------:R-:W-:Y:S05]  /*2c90*/  @P0 BRA `(.L_x_5597) ;  /* 0x0000000000300947 */ /* 0x000fea0003800000 */
[----:B0-----:R-:W0:Y:S01]  /*2ca0*/  LDC.64 R2, c[0x0][0x218] ;  /* 0x00008600ff027b82 */ /* 0x001e220000000a00 */
[----:B------:R-:W-:Y:S02]  /*2cb0*/  IADD3 R11, R0, R18, RZ ;  /* 0x00000012000b7210 */ /* 0x000fe40007ffe0ff */
[----:B------:R-:W-:-:S03]  /*2cc0*/  IADD3 R18, R18, 0x80, RZ ;  /* 0x0000008012127810 */ /* 0x000fc60007ffe0ff */
[----:B0-----:R-:W-:-:S05]  /*2cd0*/  IMAD.WIDE.U32 R2, R11, 0x2, R2 ;  /* 0x000000020b027825 */ /* 0x001fca00078e0002 */
[----:B------:R0:W-:Y:S02]  /*2ce0*/  STG.E.U16 desc[UR4][R2.64], R4 ;  /* 0x0000000402007986 */ /* 0x0001e4000c101504 */
.L_x_5596:
[----:B------:R-:W-:-:S13]  /*2cf0*/  ISETP.GE.AND P0, PT, R18, R17, PT ;  /* 0x000000111200720c */ /* 0x000fda0003f06270 */
[----:B------:R-:W-:Y:S05]  /*2d00*/  @P0 BRA `(.L_x_5598) ;  /* 0x0000000000300947 */ /* 0x000fea0003800000 */
[----:B0-----:R-:W0:Y:S01]  /*2d10*/  LDC.64 R2, c[0x0][0x218] ;  /* 0x00008600ff027b82 */ /* 0x001e220000000a00 */
[----:B------:R-:W-:Y:S02]  /*2d20*/  IADD3 R11, R0, R18, RZ ;  /* 0x00000012000b7210 */ /* 0x000fe40007ffe0ff */
[----:B------:R-:W-:-:S03]  /*2d30*/  IADD3 R18, R18, 0x80, RZ ;  /* 0x0000008012127810 */ /* 0x000fc60007ffe0ff */
[----:B0-----:R-:W-:-:S05]  /*2d40*/  IMAD.WIDE.U32 R2, R11, 0x2, R2 ;  /* 0x000000020b027825 */ /* 0x001fca00078e0002 */
[----:B------:R1:W-:Y:S02]  /*2d50*/  STG.E.U16 desc[UR4][R2.64], R5 ;  /* 0x0000000502007986 */ /* 0x0003e4000c101504 */
.L_x_5597:
[----:B------:R-:W-:-:S13]  /*2d60*/  ISETP.GE.AND P0, PT, R18, R17, PT ;  /* 0x000000111200720c */ /* 0x000fda0003f06270 */
[----:B------:R-:W-:Y:S05]  /*2d70*/  @P0 BRA `(.L_x_5599) ;  /* 0x0000000000340947 */ /* 0x000fea0003800000 */
[----:B01----:R-:W0:Y:S01]  /*2d80*/  LDC.64 R2, c[0x0][0x218] ;  /* 0x00008600ff027b82 */ /* 0x003e220000000a00 */
[----:B------:R-:W-:Y:S02]  /*2d90*/  IADD3 R5, R0, R18, RZ ;  /* 0x0000001200057210 */ /* 0x000fe40007ffe0ff */
[----:B------:R-:W-:-:S03]  /*2da0*/  IADD3 R18, R18, 0x80, RZ ;  /* 0x0000008012127810 */ /* 0x000fc60007ffe0ff */
[----:B0-----:R-:W-:-:S05]  /*2db0*/  IMAD.WIDE.U32 R2, R5, 0x2, R2 ;  /* 0x0000000205027825 */ /* 0x001fca00078e0002 */
[----:B------:R1:W-:Y:S02]  /*2dc0*/  STG.E.U16 desc[UR4][R2.64], R6 ;  /* 0x0000000602007986 */ /* 0x0003e4000c101504 */
.L_x_5598:
[----:B------:R-:W-:-:S13]  /*2dd0*/  ISETP.GE.AND P0, PT, R18, R17, PT ;  /* 0x000000111200720c */ /* 0x000fda0003f06270 */
[----:B------:R-:W-:Y:S05]  /*2de0*/  @P0 BREAK B1 ;  /* 0x0000000000010942 */ /* 0x000fea0003800000 */
[----:B------:R-:W-:Y:S05]  /*2df0*/  @P0 BRA `(.L_x_5600) ;  /* 0x0000000000300947 */ /* 0x000fea0003800000 */
[----:B01----:R-:W0:Y:S01]  /*2e00*/  LDC.64 R2, c[0x0][0x218] ;  /* 0x00008600ff027b82 */ /* 0x003e220000000a00 */
[----:B------:R-:W-:Y:S02]  /*2e10*/  IADD3 R5, R0, R18, RZ ;  /* 0x0000001200057210 */ /* 0x000fe40007ffe0ff */
[----:B------:R-:W-:-:S03]  /*2e20*/  IADD3 R18, R18, 0x80, RZ ;  /* 0x0000008012127810 */ /* 0x000fc60007ffe0ff */
[----:B0-----:R-:W-:-:S05]  /*2e30*/  IMAD.WIDE.U32 R2, R5, 0x2, R2 ;  /* 0x0000000205027825 */ /* 0x001fca00078e0002 */
[----:B------:R2:W-:Y:S02]  /*2e40*/  STG.E.U16 desc[UR4][R2.64], R7 ;  /* 0x0000000702007986 */ /* 0x0005e4000c101504 */
.L_x_5599:
[----:B------:R-:W-:Y:S05]  /*2e50*/  BSYNC B1 ;  /* 0x0000000000017941 */ /* 0x000fea0003800000 */
.L_x_5595:
[----:B------:R-:W-:-:S13]  /*2e60*/  ISETP.GE.AND P0, PT, R18, R17, PT ;  /* 0x000000111200720c */ /* 0x000fda0003f06270 */
[----:B012---:R-:W0:Y:S01]  /*2e70*/  @!P0 LDC.64 R2, c[0x0][0x218] ;  /* 0x00008600ff028b82 */ /* 0x007e220000000a00 */
[----:B------:R-:W-:Y:S02]  /*2e80*/  @!P0 IADD3 R5, R0, R18, RZ ;  /* 0x0000001200058210 */ /* 0x000fe40007ffe0ff */
[----:B------:R-:W-:-:S03]  /*2e90*/  @!P0 IADD3 R18, R18, 0x80, RZ ;  /* 0x0000008012128810 */ /* 0x000fc60007ffe0ff */
[----:B0-----:R-:W-:-:S05]  /*2ea0*/  @!P0 IMAD.WIDE.U32 R2, R5, 0x2, R2 ;  /* 0x0000000205028825 */ /* 0x001fca00078e0002 */
[----:B------:R2:W-:Y:S02]  /*2eb0*/  @!P0 STG.E.U16 desc[UR4][R2.64], R8 ;  /* 0x0000000802008986 */ /* 0x0005e4000c101504 */
.L_x_5600:
[----:B------:R-:W-:Y:S05]  /*2ec0*/  BSYNC B0 ;  /* 0x0000000000007941 */ /* 0x000fea0003800000 */
.L_x_5594:
[----:B------:R-:W-:Y:S05]  /*2ed0*/  WARPSYNC.ALL ;  /* 0x0000000000007948 */ /* 0x000fea0003800000 */
[----:B------:R-:W-:-:S13]  /*2ee0*/  ISETP.GE.AND P0, PT, R18, R17, PT ;  /* 0x000000111200720c */ /* 0x000fda0003f06270 */
[----:B------:R-:W-:Y:S05]  /*2ef0*/  @P0 EXIT ;  /* 0x000000000000094d */ /* 0x000fea0003800000 */
[----:B012---:R-:W0:Y:S01]  /*2f00*/  LDC.64 R2, c[0x0][0x218] ;  /* 0x00008600ff027b82 */ /* 0x007e220000000a00 */
[----:B------:R-:W-:-:S05]  /*2f10*/  IADD3 R5, R0, R18, RZ ;  /* 0x0000001200057210 */ /* 0x000fca0007ffe0ff */
[----:B0-----:R-:W-:-:S05]  /*2f20*/  IMAD.WIDE.U32 R2, R5, 0x2, R2 ;  /* 0x0000000205027825 */ /* 0x001fca00078e0002 */
[----:B------:R-:W-:Y:S01]  /*2f30*/  STG.E.U16 desc[UR4][R2.64], R9 ;  /* 0x0000000902007986 */ /* 0x000fe2000c101504 */
[----:B------:R-:W-:Y:S05]  /*2f40*/  EXIT ;  /* 0x000000000000794d */ /* 0x000fea0003800000 */
.L_x_5601:
        /* <DEDUP_REMOVED lines=11> */
.L_x_8606:


//--------------------- .text._ZN2at6native29vectorized_elementwise_kernelILi4EZZZNS0_61_GLOBAL__N__b29612f4_23_ActivationMishKernel_cu_f5210f67_354811mish_kernelERNS_18TensorIteratorBaseEENKUlvE_clEvENKUlvE2_clEvEUlN3c108BFloat16EE_St5arrayIPcLm2EEEEviT0_T1_ --------------------------
	.section	.text._ZN2at6native29vectorized_elementwise_kernelILi4EZZZNS0_61_GLOBAL__N__b29612f4_23_ActivationMishKernel_cu_f5210f67_354811mish_kernelERNS_18TensorIteratorBaseEENKUlvE_clEvENKUlvE2_clEvEUlN3c108BFloat16EE_St5arrayIPcLm2EEEEviT0_T1_,"ax",@progbits
	.align	128
        .global         _ZN2at6native29vectorized_elementwise_kernelILi4EZZZNS0_61_GLOBAL__N__b29612f4_23_ActivationMishKernel_cu_f5210f67_354811mish_kernelERNS_18TensorIteratorBaseEENKUlvE_clEvENKUlvE2_clEvEUlN3c108BFloat16EE_St5arrayIPcLm2EEEEviT0_T1_
        .type           _ZN2at6native29vectorized_elementwise_kernelILi4EZZZNS0_61_GLOBAL__N__b29612f4_23_ActivationMishKernel_cu_f5210f67_354811mish_kernelERNS_18TensorIteratorBaseEENKUlvE_clEvENKUlvE2_clEvEUlN3c108BFloat16EE_St5arrayIPcLm2EEEEviT0_T1_,@function
        .size           _ZN2at6native29vectorized_elementwise_kernelILi4EZZZNS0_61_GLOBAL__N__b29612f4_23_ActivationMishKernel_cu_f5210f67_354811mish_kernelERNS_18TensorIteratorBaseEENKUlvE_clEvENKUlvE2_clEvEUlN3c108BFloat16EE_St5arrayIPcLm2EEEEviT0_T1_,(.L_x_8607 - _ZN2at6native29vectorized_elementwise_kernelILi4EZZZNS0_61_GLOBAL__N__b29612f4_23_ActivationMishKernel_cu_f5210f67_354811mish_kernelERNS_18TensorIteratorBaseEENKUlvE_clEvENKUlvE2_clEvEUlN3c108BFloat16EE_St5arrayIPcLm2EEEEviT0_T1_)
        .other          _ZN2at6native29vectorized_elementwise_kernelILi4EZZZNS0_61_GLOBAL__N__b29612f4_23_ActivationMishKernel_cu_f5210f67_354811mish_kernelERNS_18TensorIteratorBaseEENKUlvE_clEvENKUlvE2_clEvEUlN3c108BFloat16EE_St5arrayIPcLm2EEEEviT0_T1_,@"STO_CUDA_ENTRY STV_DEFAULT"
_ZN2at6native29vectorized_elementwise_kernelILi4EZZZNS0_61_GLOBAL__N__b29612f4_23_ActivationMishKernel_cu_f5210f67_354811mish_kernelERNS_18TensorIteratorBaseEENKUlvE_clEvENKUlvE2_clEvEUlN3c108BFloat16EE_St5arrayIPcLm2EEEEviT0_T1_:
.text._ZN2at6native29vectorized_elementwise_kernelILi4EZZZNS0_61_GLOBAL__N__b29612f4_23_ActivationMishKernel_cu_f5210f67_354811mish_kernelERNS_18TensorIteratorBaseEENKUlvE_clEvENKUlvE2_clEvEUlN3c108BFloat16EE_St5arrayIPcLm2EEEEviT0_T1_:
        /* <DEDUP_REMOVED lines=12> */
[----:B------:R-:W2:Y:S04]  /*00c0*/  LDG.E.64 R4, desc[UR4][R12.64] ;  /* 0x000000040c047981 */ /* 0x000ea8000c1e1b00 */
[----:B------:R0:W3:Y:S01]  /*00d0*/  LDG.E.64 R2, desc[UR4][R12.64+0x400] ;  /* 0x000400040c027981 */ /* 0x0000e2000c1e1b00 */
[----:B------:R-:W-:Y:S01]  /*00e0*/  BSSY B0, `(.L_x_5603) ;  /* 0x0000075000007945 */ /* 0x000fe20003800000 */
[----:B0-----:R-:W-:Y:S01]  /*00f0*/  HFMA2.MMA R13, -RZ, RZ, 1.625, 0 ;  /* 0x3e800000ff0d7435 */ /* 0x001fe200000001ff */
[C---:B--2---:R-:W-:Y:S02]  /*0100*/  SHF.L.U32 R8, R4.reuse, 0x10, RZ ;  /* 0x0000001004087819 */ /* 0x044fe400000006ff */
[----:B------:R-:W-:Y:S02]  /*0110*/  SHF.L.U32 R7, R5, 0x10, RZ ;  /* 0x0000001005077819 */ /* 0x000fe400000006ff */
[----:B------:R-:W-:Y:S01]  /*0120*/  PRMT R5, R4, 0x7632, R5 ;  /* 0x0000763204057816 */ /* 0x000fe20000000005 */
[----:B------:R-:W-:-:S02]  /*0130*/  FMUL.FTZ R11, R8, 1.4426950216293334961 ;  /* 0x3fb8aa3b080b7820 */ /* 0x000fc40000410000 */
[----:B------:R-:W-:-:S04]  /*0140*/  FMUL.FTZ R10, R7, 1.4426950216293334961 ;  /* 0x3fb8aa3b070a7820 */ /* 0x000fc80000410000 */
[----:B------:R-:W0:Y:S08]  /*0150*/  MUFU.EX2 R11, R11 ;  /* 0x0000000b000b7308 */ /* 0x000e300000000800 */
[----:B------:R-:W1:Y:S01]  /*0160*/  MUFU.EX2 R10, R10 ;  /* 0x0000000a000a7308 */ /* 0x000e620000000800 */
[C---:B0-----:R-:W-:Y:S01]  /*0170*/  FADD.FTZ.RZ R6, R11.reuse, 1 ;  /* 0x3f8000000b067421 */ /* 0x041fe2000001c000 */
[----:B------:R-:W-:-:S04]  /*0180*/  ISETP.GE.U32.AND P0, PT, R11, 0x7f800000, PT ;  /* 0x7f8000000b00780c */ /* 0x000fc80003f06070 */
[----:B------:R-:W-:Y:S01]  /*0190*/  IADD3 R6, R6, -0x3f400000, RZ ;  /* 0xc0c0000006067810 */ /* 0x000fe20007ffe0ff */
[----:B-1----:R-:W-:-:S03]  /*01a0*/  FADD.FTZ.RZ R14, R10, 1 ;  /* 0x3f8000000a0e7421 */ /* 0x002fc6000001c000 */
[----:B------:R-:W-:Y:S02]  /*01b0*/  LOP3.LUT R4, R6, 0xff800000, RZ, 0xc0, !PT ;  /* 0xff80000006047812 */ /* 0x000fe400078ec0ff */
[C---:B------:R-:W-:Y:S02]  /*01c0*/  SHF.L.U32 R6, R5.reuse, 0x10, RZ ;  /* 0x0000001005067819 */ /* 0x040fe400000006ff */
[----:B------:R-:W-:Y:S02]  /*01d0*/  IADD3 R12, -R4, 0x40800000, RZ ;  /* 0x40800000040c7810 */ /* 0x000fe40007ffe1ff */
[----:B------:R-:W-:Y:S01]  /*01e0*/  IADD3 R15, R14, -0x3f400000, RZ ;  /* 0xc0c000000e0f7810 */ /* 0x000fe20007ffe0ff */
[----:B------:R-:W-:Y:S01]  /*01f0*/  FMUL.FTZ R21, R6, 1.4426950216293334961 ;  /* 0x3fb8aa3b06157820 */ /* 0x000fe20000410000 */
[----:B------:R-:W-:Y:S01]  /*0200*/  PRMT R5, R5, 0x7632, R5 ;  /* 0x0000763205057816 */ /* 0x000fe20000000005 */
[----:B------:R-:W-:Y:S01]  /*0210*/  FFMA.FTZ R12, R12, R13, -1 ;  /* 0xbf8000000c0c7423 */ /* 0x000fe2000001000d */
[----:B------:R-:W-:-:S02]  /*0220*/  IADD3 R23, R11, -R4, RZ ;  /* 0x800000040b177210 */ /* 0x000fc40007ffe0ff */
[----:B------:R-:W-:Y:S01]  /*0230*/  LOP3.LUT R15, R15, 0xff800000, RZ, 0xc0, !PT ;  /* 0xff8000000f0f7812 */ /* 0x000fe200078ec0ff */
[----:B------:R-:W0:Y:S01]  /*0240*/  MUFU.EX2 R21, R21 ;  /* 0x0000001500157308 */ /* 0x000e220000000800 */
[----:B------:R-:W-:Y:S01]  /*0250*/  SHF.L.U32 R5, R5, 0x10, RZ ;  /* 0x0000001005057819 */ /* 0x000fe200000006ff */
[----:B------:R-:W-:Y:S01]  /*0260*/  FADD.FTZ R23, R23, R12 ;  /* 0x0000000c17177221 */ /* 0x000fe20000010000 */
[----:B------:R-:W-:Y:S02]  /*0270*/  MOV R14, 0x3d39bf78 ;  /* 0x3d39bf78000e7802 */ /* 0x000fe40000000f00 */
[----:B------:R-:W-:Y:S01]  /*0280*/  IADD3 R16, -R15, 0x40800000, RZ ;  /* 0x408000000f107810 */ /* 0x000fe20007ffe1ff */
[----:B------:R-:W-:Y:S01]  /*0290*/  FMUL.FTZ R20, R5, 1.4426950216293334961 ;  /* 0x3fb8aa3b05147820 */ /* 0x000fe20000410000 */
[----:B------:R-:W-:Y:S01]  /*02a0*/  IADD3 R19, R10, -R15, RZ ;  /* 0x8000000f0a137210 */ /* 0x000fe20007ffe0ff */
[C---:B------:R-:W-:Y:S01]  /*02b0*/  FFMA.FTZ R12, R23.reuse, -R14, 0.10546888411045074463 ;  /* 0x3dd80012170c7423 */ /* 0x040fe2000001080e */
[----:B------:R-:W-:Y:S01]  /*02c0*/  I2FP.F32.S32 R4, R4 ;  /* 0x0000000400047245 */ /* 0x000fe20000201400 */
[----:B------:R-:W-:Y:S01]  /*02d0*/  FFMA.FTZ R16, R16, R13, -1 ;  /* 0xbf80000010107423 */ /* 0x000fe2000001000d */
[----:B------:R-:W-:Y:S01]  /*02e0*/  I2FP.F32.S32 R15, R15 ;  /* 0x0000000f000f7245 */ /* 0x000fe20000201400 */
[----:B------:R-:W1:Y:S01]  /*02f0*/  MUFU.EX2 R20, R20 ;  /* 0x0000001400147308 */ /* 0x000e620000000800 */
[----:B------:R-:W-:Y:S01]  /*0300*/  FFMA.FTZ R12, R23, R12, -0.13229703903198242188 ;  /* 0xbe0778e0170c7423 */ /* 0x000fe2000001000c */
[----:B------:R-:W-:-:S02]  /*0310*/  FADD.FTZ R19, R19, R16 ;  /* 0x0000001013137221 */ /* 0x000fc40000010000 */
[----:B------:R-:W-:Y:S01]  /*0320*/  FMUL.FTZ R15, R15, 1.1920928955078125e-07 ;  /* 0x340000000f0f7820 */ /* 0x000fe20000410000 */
[----:B0-----:R-:W-:Y:S01]  /*0330*/  FADD.FTZ.RZ R16, R21, 1 ;  /* 0x3f80000015107421 */ /* 0x001fe2000001c000 */
[----:B------:R-:W-:Y:S01]  /*0340*/  FFMA.FTZ R12, R23, R12, 0.14491446316242218018 ;  /* 0x3e146475170c7423 */ /* 0x000fe2000001000c */
[----:B------:R-:W-:-:S03]  /*0350*/  FFMA.FTZ R18, R19, -R14, 0.10546888411045074463 ;  /* 0x3dd8001213127423 */ /* 0x000fc6000001080e */
[----:B------:R-:W-:Y:S01]  /*0360*/  IADD3 R16, R16, -0x3f400000, RZ ;  /* 0xc0c0000010107810 */ /* 0x000fe20007ffe0ff */
[----:B------:R-:W-:Y:S01]  /*0370*/  FFMA.FTZ R12, R23, R12, -0.16641564667224884033 ;  /* 0xbe2a68dd170c7423 */ /* 0x000fe2000001000c */
[----:B------:R-:W-:Y:S02]  /*0380*/  FFMA.FTZ R18, R19, R18, -0.13229703903198242188 ;  /* 0xbe0778e013127423 */ /* 0x000fe40000010012 */
[----:B------:R-:W-:Y:S01]  /*0390*/  LOP3.LUT R16, R16, 0xff800000, RZ, 0xc0, !PT ;  /* 0xff80000010107812 */ /* 0x000fe200078ec0ff */
[----:B------:R-:W-:Y:S01]  /*03a0*/  FFMA.FTZ R12, R23, R12, 0.19988867640495300293 ;  /* 0x3e4caf9e170c7423 */ /* 0x000fe2000001000c */
[----:B------:R-:W-:Y:S01]  /*03b0*/  FFMA.FTZ R22, R19, R18, 0.14491446316242218018 ;  /* 0x3e14647513167423 */ /* 0x000fe20000010012 */
[----:B-1----:R-:W-:Y:S01]  /*03c0*/  FADD.FTZ.RZ R17, R20, 1 ;  /* 0x3f80000014117421 */ /* 0x002fe2000001c000 */
[----:B------:R-:W-:Y:S01]  /*03d0*/  IADD3 R18, -R16, 0x40800000, RZ ;  /* 0x4080000010127810 */ /* 0x000fe20007ffe1ff */
[----:B------:R-:W-:Y:S01]  /*03e0*/  FFMA.FTZ R12, R23, R12, -0.25000196695327758789 ;  /* 0xbe800042170c7423 */ /* 0x000fe2000001000c */
[----:B------:R-:W-:Y:S01]  /*03f0*/  IADD3 R25, R21, -R16, RZ ;  /* 0x8000001015197210 */ /* 0x000fe20007ffe0ff */
[----:B------:R-:W-:Y:S01]  /*0400*/  FFMA.FTZ R22, R19, R22, -0.16641564667224884033 ;  /* 0xbe2a68dd13167423 */ /* 0x000fe20000010016 */
[----:B------:R-:W-:Y:S01]  /*0410*/  IADD3 R17, R17, -0x3f400000, RZ ;  /* 0xc0c0000011117810 */ /* 0x000fe20007ffe0ff */
[----:B------:R-:W-:Y:S01]  /*0420*/  FFMA.FTZ R18, R18, R13, -1 ;  /* 0xbf80000012127423 */ /* 0x000fe2000001000d */
[----:B------:R-:W-:Y:S01]  /*0430*/  FFMA.FTZ R12, R23, R12, 0.33333510160446166992 ;  /* 0x3eaaaae6170c7423 */ /* 0x000fe2000001000c */
[----:B------:R-:W-:Y:S01]  /*0440*/  FFMA.FTZ R22, R19, R22, 0.19988867640495300293 ;  /* 0x3e4caf9e13167423 */ /* 0x000fe20000010016 */
[----:B------:R-:W-:Y:S01]  /*0450*/  LOP3.LUT R17, R17, 0xff800000, RZ, 0xc0, !PT ;  /* 0xff80000011117812 */ /* 0x000fe200078ec0ff */
[----:B------:R-:W-:Y:S01]  /*0460*/  FADD.FTZ R25, R25, R18 ;  /* 0x0000001219197221 */ /* 0x000fe20000010000 */
[----:B------:R-:W-:Y:S01]  /*0470*/  FFMA.FTZ R12, R23, R12, -0.5 ;  /* 0xbf000000170c7423 */ /* 0x000fe2000001000c */
[----:B------:R-:W-:Y:S01]  /*0480*/  FFMA.FTZ R22, R19, R22, -0.25000196695327758789 ;  /* 0xbe80004213167423 */ /* 0x000fe20000010016 */
[----:B------:R-:W-:Y:S01]  /*0490*/  IADD3 R24, -R17, 0x40800000, RZ ;  /* 0x4080000011187810 */ /* 0x000fe20007ffe1ff */
[----:B------:R-:W-:Y:S01]  /*04a0*/  FFMA.FTZ R18, R25, -R14, 0.10546888411045074463 ;  /* 0x3dd8001219127423 */ /* 0x000fe2000001080e */
[----:B------:R-:W-:Y:S01]  /*04b0*/  FMUL.FTZ R12, R23, R12 ;  /* 0x0000000c170c7220 */ /* 0x000fe20000410000 */
[----:B------:R-:W-:-:S02]  /*04c0*/  FFMA.FTZ R22, R19, R22, 0.33333510160446166992 ;  /* 0x3eaaaae613167423 */ /* 0x000fc40000010016 */
[----:B------:R-:W-:Y:S01]  /*04d0*/  FFMA.FTZ R18, R25, R18, -0.13229703903198242188 ;  /* 0xbe0778e019127423 */ /* 0x000fe20000010012 */
[----:B------:R-:W-:Y:S01]  /*04e0*/  FFMA.FTZ R12, R23, R12, R23 ;  /* 0x0000000c170c7223 */ /* 0x000fe20000010017 */
[----:B------:R-:W-:Y:S01]  /*04f0*/  IADD3 R23, R20, -R17, RZ ;  /* 0x8000001114177210 */ /* 0x000fe20007ffe0ff */
[----:B------:R-:W-:Y:S01]  /*0500*/  FFMA.FTZ R24, R24, R13, -1 ;  /* 0xbf80000018187423 */ /* 0x000fe2000001000d */
[----:B------:R-:W-:Y:S01]  /*0510*/  FFMA.FTZ R18, R25, R18, 0.14491446316242218018 ;  /* 0x3e14647519127423 */ /* 0x000fe20000010012 */
[----:B------:R-:W-:Y:S02]  /*0520*/  FFMA.FTZ R22, R19, R22, -0.5 ;  /* 0xbf00000013167423 */ /* 0x000fe40000010016 */
[----:B------:R-:W-:Y:S01]  /*0530*/  FADD.FTZ R23, R23, R24 ;  /* 0x0000001817177221 */ /* 0x000fe20000010000 */
[----:B------:R-:W-:Y:S01]  /*0540*/  FFMA.FTZ R18, R25, R18, -0.16641564667224884033 ;  /* 0xbe2a68dd19127423 */ /* 0x000fe20000010012 */
[----:B------:R-:W-:Y:S02]  /*0550*/  FMUL.FTZ R22, R19, R22 ;  /* 0x0000001613167220 */ /* 0x000fe40000410000 */
[----:B------:R-:W-:Y:S01]  /*0560*/  FFMA.FTZ R24, R23, -R14, 0.10546888411045074463 ;  /* 0x3dd8001217187423 */ /* 0x000fe2000001080e */
[----:B------:R-:W-:Y:S01]  /*0570*/  FFMA.FTZ R18, R25, R18, 0.19988867640495300293 ;  /* 0x3e4caf9e19127423 */ /* 0x000fe20000010012 */
[----:B------:R-:W-:Y:S01]  /*0580*/  FFMA.FTZ R22, R19, R22, R19 ;  /* 0x0000001613167223 */ /* 0x000fe20000010013 */
[----:B------:R-:W-:Y:S01]  /*0590*/  FMUL.FTZ R19, R4, 1.1920928955078125e-07 ;  /* 0x3400000004137820 */ /* 0x000fe20000410000 */
[----:B------:R-:W-:Y:S01]  /*05a0*/  FFMA.FTZ R24, R23, R24, -0.13229703903198242188 ;  /* 0xbe0778e017187423 */ /* 0x000fe20000010018 */
[----:B------:R-:W-:Y:S01]  /*05b0*/  FFMA.FTZ R18, R25, R18, -0.25000196695327758789 ;  /* 0xbe80004219127423 */ /* 0x000fe20000010012 */
[C---:B---3--:R-:W-:Y:S01]  /*05c0*/  SHF.L.U32 R4, R2.reuse, 0x10, RZ ;  /* 0x0000001002047819 */ /* 0x048fe200000006ff */
[--C-:B------:R-:W-:Y:S01]  /*05d0*/  FFMA.FTZ R19, R19, 0.69314718246459960938, R12.reuse ;  /* 0x3f31721813137823 */ /* 0x100fe2000001000c */
[----:B------:R-:W-:Y:S01]  /*05e0*/  FFMA.FTZ R24, R23, R24, 0.14491446316242218018 ;  /* 0x3e14647517187423 */ /* 0x000fe20000010018 */
[----:B------:R-:W-:Y:S01]  /*05f0*/  FFMA.FTZ R18, R25, R18, 0.33333510160446166992 ;  /* 0x3eaaaae619127423 */ /* 0x000fe20000010012 */
[----:B------:R-:W-:Y:S01]  /*0600*/  PRMT R12, R2, 0x7632, R12 ;  /* 0x00007632020c7816 */ /* 0x000fe2000000000c */
[----:B------:R-:W-:Y:S01]  /*0610*/  FMUL.FTZ R27, R4, 1.4426950216293334961 ;  /* 0x3fb8aa3b041b7820 */ /* 0x000fe20000410000 */
[----:B------:R-:W-:Y:S01]  /*0620*/  FFMA.FTZ R24, R23, R24, -0.16641564667224884033 ;  /* 0xbe2a68dd17187423 */ /* 0x000fe20000010018 */
[----:B------:R-:W-:Y:S01]  /*0630*/  FFMA.FTZ R18, R25, R18, -0.5 ;  /* 0xbf00000019127423 */ /* 0x000fe20000010012 */
[----:B------:R-:W-:Y:S01]  /*0640*/  SHF.L.U32 R12, R12, 0x10, RZ ;  /* 0x000000100c0c7819 */ /* 0x000fe200000006ff */
[----:B------:R-:W-:Y:S01]  /*0650*/  FFMA.FTZ R15, R15, 0.69314718246459960938, R22 ;  /* 0x3f3172180f0f7823 */ /* 0x000fe20000010016 */
[----:B------:R-:W-:Y:S01]  /*0660*/  FFMA.FTZ R24, R23, R24, 0.19988867640495300293 ;  /* 0x3e4caf9e17187423 */ /* 0x000fe20000010018 */
[----:B------:R-:W-:Y:S01]  /*0670*/  FMUL.FTZ R2, R25, R18 ;  /* 0x0000001219027220 */ /* 0x000fe20000410000 */
[----:B------:R-:W-:Y:S01]  /*0680*/  I2FP.F32.S32 R22, R17 ;  /* 0x0000001100167245 */ /* 0x000fe20000201400 */
[----:B------:R-:W0:Y:S01]  /*0690*/  MUFU.EX2 R18, R27 ;  /* 0x0000001b00127308 */ /* 0x000e220000000800 */
[----:B------:R-:W-:Y:S01]  /*06a0*/  FFMA.FTZ R24, R23, R24, -0.25000196695327758789 ;  /* 0xbe80004217187423 */ /* 0x000fe20000010018 */
[----:B------:R-:W-:Y:S01]  /*06b0*/  FFMA.FTZ R25, R25, R2, R25 ;  /* 0x0000000219197223 */ /* 0x000fe20000010019 */
[----:B------:R-:W-:-:S02]  /*06c0*/  FMUL.FTZ R2, R12, 1.4426950216293334961 ;  /* 0x3fb8aa3b0c027820 */ /* 0x000fc40000410000 */
[----:B------:R-:W-:-:S04]  /*06d0*/  FFMA.FTZ R24, R23, R24, 0.33333510160446166992 ;  /* 0x3eaaaae617187423 */ /* 0x000fc80000010018 */
[----:B------:R-:W1:Y:S01]  /*06e0*/  MUFU.EX2 R2, R2 ;  /* 0x0000000200027308 */ /* 0x000e620000000800 */
[----:B------:R-:W-:Y:S01]  /*06f0*/  FFMA.FTZ R26, R23, R24, -0.5 ;  /* 0xbf000000171a7423 */ /* 0x000fe20000010018 */
[----:B------:R-:W-:-:S03]  /*0700*/  I2FP.F32.S32 R24, R16 ;  /* 0x0000001000187245 */ /* 0x000fc60000201400 */
[C---:B------:R-:W-:Y:S02]  /*0710*/  FMUL.FTZ R16, R23.reuse, R26 ;  /* 0x0000001a17107220 */ /* 0x040fe40000410000 */
[----:B------:R-:W-:Y:S02]  /*0720*/  FMUL.FTZ R24, R24, 1.1920928955078125e-07 ;  /* 0x3400000018187820 */ /* 0x000fe40000410000 */
[----:B------:R-:W-:Y:S01]  /*0730*/  FFMA.FTZ R16, R23, R16, R23 ;  /* 0x0000001017107223 */ /* 0x000fe20000010017 */
[----:B0-----:R-:W-:Y:S01]  /*0740*/  FADD.FTZ.RZ R23, R18, 1 ;  /* 0x3f80000012177421 */ /* 0x001fe2000001c000 */
[----:B------:R-:W-:Y:S01]  /*0750*/  FFMA.FTZ R17, R24, 0.69314718246459960938, R25 ;  /* 0x3f31721818117823 */ /* 0x000fe20000010019 */
[----:B------:R-:W-:-:S03]  /*0760*/  FMUL.FTZ R25, R22, 1.1920928955078125e-07 ;  /* 0x3400000016197820 */ /* 0x000fc60000410000 */
[----:B------:R-:W-:Y:S01]  /*0770*/  IADD3 R23, R23, -0x3f400000, RZ ;  /* 0xc0c0000017177810 */ /* 0x000fe20007ffe0ff */
[----:B------:R-:W-:Y:S01]  /*0780*/  FFMA.FTZ R16, R25, 0.69314718246459960938, R16 ;  /* 0x3f31721819107823 */ /* 0x000fe20000010010 */
[----:B-1----:R-:W-:Y:S02]  /*0790*/  FADD.FTZ.RZ R24, R2, 1 ;  /* 0x3f80000002187421 */ /* 0x002fe4000001c000 */
[----:B------:R-:W-:-:S03]  /*07a0*/  LOP3.LUT R23, R23, 0xff800000, RZ, 0xc0, !PT ;  /* 0xff80000017177812 */ /* 0x000fc600078ec0ff */
        /* <DEDUP_REMOVED lines=8> */
.L_x_5604:
[----:B------:R-:W-:Y:S05]  /*0830*/  BSYNC B0 ;  /* 0x0000000000007941 */ /* 0x000fea0003800000 */
.L_x_5603:
        /* <DEDUP_REMOVED lines=9> */
[----:B------:R-:W-:Y:S05]  /*08d0*/  @!P0 BRA `(.L_x_5606) ;  /* 0x0000000000148947 */ /* 0x000fea0003800000 */
[----:B------:R-:W-:-:S13]  /*08e0*/  ISETP.GE.AND P0, PT, R21, -0x407fffff, PT ;  /* 0xbf8000011500780c */ /* 0x000fda0003f06270 */
[----:B------:R-:W-:-:S05]  /*08f0*/  @P0 MOV R22, 0x7f800000 ;  /* 0x7f80000000160802 */ /* 0x000fca0000000f00 */
[C---:B------:R-:W-:Y:S01]  /*0900*/  @P0 FFMA.FTZ R17, R21.reuse, R22, +INF ;  /* 0x7f80000015110423 */ /* 0x040fe20000010016 */
[----:B------:R-:W-:-:S04]  /*0910*/  FSETP.NEU.FTZ.AND P0, PT, R21, RZ, PT ;  /* 0x000000ff1500720b */ /* 0x000fc80003f1d000 */
[----:B------:R-:W-:-:S09]  /*0920*/  FSEL R17, R17, -RZ, P0 ;  /* 0x800000ff11117208 */ /* 0x000fd20000000000 */
.L_x_5606:
[----:B------:R-:W-:Y:S05]  /*0930*/  BSYNC B0 ;  /* 0x0000000000007941 */ /* 0x000fea0003800000 */
.L_x_5605:
[----:B------:R-:W-:Y:S01]  /*0940*/  ISETP.GE.U32.AND P0, PT, R10, 0x7f800000, PT ;  /* 0x7f8000000a00780c */ /* 0x000fe20003f06070 */
[----:B------:R-:W-:Y:S01]  /*0950*/  FFMA.FTZ R22, R27, -R14, 0.10546888411045074463 ;  /* 0x3dd800121b167423 */ /* 0x000fe2000001080e */
[----:B------:R-:W-:Y:S01]  /*0960*/  FADD.FTZ R21, R11, R24 ;  /* 0x000000180b157221 */ /* 0x000fe20000010000 */
[----:B------:R-:W-:Y:S01]  /*0970*/  BSSY B0, `(.L_x_5607) ;  /* 0x000000c000007945 */ /* 0x000fe20003800000 */
[----:B------:R-:W-:Y:S01]  /*0980*/  ISETP.GE.U32.AND P1, PT, R20, 0x7f800000, PT ;  /* 0x7f8000001400780c */ /* 0x000fe20003f26070 */
[----:B------:R-:W-:Y:S01]  /*0990*/  FFMA.FTZ R22, R27, R22, -0.13229703903198242188 ;  /* 0xbe0778e01b167423 */ /* 0x000fe20000010016 */
[----:B------:R-:W-:-:S03]  /*09a0*/  FFMA.FTZ R24, R21, -R14, 0.10546888411045074463 ;  /* 0x3dd8001215187423 */ /* 0x000fc6000001080e */
[----:B------:R-:W-:Y:S01]  /*09b0*/  FFMA.FTZ R22, R27, R22, 0.14491446316242218018 ;  /* 0x3e1464751b167423 */ /* 0x000fe20000010016 */
[----:B------:R-:W-:-:S03]  /*09c0*/  FFMA.FTZ R24, R21, R24, -0.13229703903198242188 ;  /* 0xbe0778e015187423 */ /* 0x000fc60000010018 */
[----:B------:R-:W-:Y:S05]  /*09d0*/  @!P0 BRA `(.L_x_5608) ;  /* 0x0000000000148947 */ /* 0x000fea0003800000 */
[----:B------:R-:W-:-:S13]  /*09e0*/  ISETP.GE.AND P0, PT, R10, -0x407fffff, PT ;  /* 0xbf8000010a00780c */ /* 0x000fda0003f06270 */
[----:B------:R-:W-:-:S05]  /*09f0*/  @P0 MOV R11, 0x7f800000 ;  /* 0x7f800000000b0802 */ /* 0x000fca0000000f00 */
[C---:B------:R-:W-:Y:S01]  /*0a00*/  @P0 FFMA.FTZ R15, R10.reuse, R11, +INF ;  /* 0x7f8000000a0f0423 */ /* 0x040fe2000001000b */
[----:B------:R-:W-:-:S04]  /*0a10*/  FSETP.NEU.FTZ.AND P0, PT, R10, RZ, PT ;  /* 0x000000ff0a00720b */ /* 0x000fc80003f1d000 */
[----:B------:R-:W-:-:S09]  /*0a20*/  FSEL R15, R15, -RZ, P0 ;  /* 0x800000ff0f0f7208 */ /* 0x000fd20000000000 */
.L_x_5608:
[----:B------:R-:W-:Y:S05]  /*0a30*/  BSYNC B0 ;  /* 0x0000000000007941 */ /* 0x000fea0003800000 */
.L_x_5607:
[----:B------:R-:W-:Y:S01]  /*0a40*/  BSSY B0, `(.L_x_5609) ;  /* 0x0000009000007945 */ /* 0x000fe20003800000 */
[----:B------:R-:W-:Y:S01]  /*0a50*/  FFMA.FTZ R22, R27, R22, -0.16641564667224884033 ;  /* 0xbe2a68dd1b167423 */ /* 0x000fe20000010016 */
[----:B------:R-:W-:Y:S02]  /*0a60*/  FFMA.FTZ R24, R21, R24, 0.14491446316242218018 ;  /* 0x3e14647515187423 */ /* 0x000fe40000010018 */
[----:B------:R-:W-:Y:S05]  /*0a70*/  @!P1 BRA `(.L_x_5610) ;  /* 0x0000000000149947 */ /* 0x000fea0003800000 */
[----:B------:R-:W-:-:S13]  /*0a80*/  ISETP.GE.AND P0, PT, R20, -0x407fffff, PT ;  /* 0xbf8000011400780c */ /* 0x000fda0003f06270 */
[----:B------:R-:W-:-:S05]  /*0a90*/  @P0 MOV R11, 0x7f800000 ;  /* 0x7f800000000b0802 */ /* 0x000fca0000000f00 */
[C---:B------:R-:W-:Y:S01]  /*0aa0*/  @P0 FFMA.FTZ R16, R20.reuse, R11, +INF ;  /* 0x7f80000014100423 */ /* 0x040fe2000001000b */
[----:B------:R-:W-:-:S04]  /*0ab0*/  FSETP.NEU.FTZ.AND P0, PT, R20, RZ, PT ;  /* 0x000000ff1400720b */ /* 0x000fc80003f1d000 */
[----:B------:R-:W-:-:S09]  /*0ac0*/  FSEL R16, R16, -RZ, P0 ;  /* 0x800000ff10107208 */ /* 0x000fd20000000000 */
.L_x_5610:
[----:B------:R-:W-:Y:S05]  /*0ad0*/  BSYNC B0 ;  /* 0x0000000000007941 */ /* 0x000fea0003800000 */
.L_x_5609:
[----:B------:R-:W-:Y:S01]  /*0ae0*/  SHF.L.U32 R11, R3, 0x10, RZ ;  /* 0x00000010030b7819 */ /* 0x000fe200000006ff */
[----:B------:R-:W-:Y:S01]  /*0af0*/  FFMA.FTZ R22, R27, R22, 0.19988867640495300293 ;  /* 0x3e4caf9e1b167423 */ /* 0x000fe20000010016 */
[----:B------:R-:W-:Y:S01]  /*0b00*/  FFMA.FTZ R24, R21, R24, -0.16641564667224884033 ;  /* 0xbe2a68dd15187423 */ /* 0x000fe20000010018 */
[----:B------:R-:W-:Y:S01]  /*0b10*/  PRMT R20, R3, 0x7632, R20 ;  /* 0x0000763203147816 */ /* 0x000fe20000000014 */
[----:B------:R-:W-:Y:S01]  /*0b20*/  MUFU.TANH R19, R19 ;  /* 0x0000001300137308 */ /* 0x000fe20000002400 */
[----:B------:R-:W-:Y:S01]  /*0b30*/  FMUL.FTZ R10, R11, 1.4426950216293334961 ;  /* 0x3fb8aa3b0b0a7820 */ /* 0x000fe20000410000 */
[----:B------:R-:W-:Y:S01]  /*0b40*/  FFMA.FTZ R22, R27, R22, -0.25000196695327758789 ;  /* 0xbe8000421b167423 */ /* 0x000fe20000010016 */
[----:B------:R-:W-:Y:S01]  /*0b50*/  FFMA.FTZ R24, R21, R24, 0.19988867640495300293 ;  /* 0x3e4caf9e15187423 */ /* 0x000fe20000010018 */
[----:B------:R-:W-:Y:S01]  /*0b60*/  SHF.L.U32 R20, R20, 0x10, RZ ;  /* 0x0000001014147819 */ /* 0x000fe200000006ff */
[----:B------:R-:W-:Y:S01]  /*0b70*/  BSSY B0, `(.L_x_5611) ;  /* 0x0000023000007945 */ /* 0x000fe20003800000 */
[----:B------:R-:W-:Y:S01]  /*0b80*/  FFMA.FTZ R22, R27, R22, 0.33333510160446166992 ;  /* 0x3eaaaae61b167423 */ /* 0x000fe20000010016 */
[----:B------:R-:W-:Y:S01]  /*0b90*/  FFMA.FTZ R24, R21, R24, -0.25000196695327758789 ;  /* 0xbe80004215187423 */ /* 0x000fe20000010018 */
[----:B------:R-:W0:Y:S01]  /*0ba0*/  MUFU.EX2 R10, R10 ;  /* 0x0000000a000a7308 */ /* 0x000e220000000800 */
[----:B------:R-:W-:Y:S01]  /*0bb0*/  I2FP.F32.S32 R23, R23 ;  /* 0x0000001700177245 */ /* 0x000fe20000201400 */
[----:B------:R-:W-:Y:S01]  /*0bc0*/  FFMA.FTZ R22, R27, R22, -0.5 ;  /* 0xbf0000001b167423 */ /* 0x000fe20000010016 */
[----:B------:R-:W-:Y:S01]  /*0bd0*/  FFMA.FTZ R24, R21, R24, 0.33333510160446166992 ;  /* 0x3eaaaae615187423 */ /* 0x000fe20000010018 */
[----:B------:R-:W-:-:S02]  /*0be0*/  I2FP.F32.S32 R25, R25 ;  /* 0x0000001900197245 */ /* 0x000fc40000201400 */
[----:B------:R-:W-:Y:S01]  /*0bf0*/  FMUL.FTZ R22, R27, R22 ;  /* 0x000000161b167220 */ /* 0x000fe20000410000 */
[----:B------:R-:W-:Y:S01]  /*0c00*/  FFMA.FTZ R26, R21, R24, -0.5 ;  /* 0xbf000000151a7423 */ /* 0x000fe20000010018 */
[----:B------:R-:W-:Y:S01]  /*0c10*/  ISETP.GE.U32.AND P0, PT, R18, 0x7f800000, PT ;  /* 0x7f8000001200780c */ /* 0x000fe20003f06070 */
[----:B------:R-:W-:Y:S01]  /*0c20*/  FMUL.FTZ R25, R25, 1.1920928955078125e-07 ;  /* 0x3400000019197820 */ /* 0x000fe20000410000 */
[----:B------:R-:W-:Y:S01]  /*0c30*/  FFMA.FTZ R24, R27, R22, R27 ;  /* 0x000000161b187223 */ /* 0x000fe2000001001b */
[----:B------:R-:W-:Y:S01]  /*0c40*/  FMUL.FTZ R22, R21, R26 ;  /* 0x0000001a15167220 */ /* 0x000fe20000410000 */
[----:B------:R-:W-:-:S03]  /*0c50*/  FMUL.FTZ R27, R20, 1.4426950216293334961 ;  /* 0x3fb8aa3b141b7820 */ /* 0x000fc60000410000 */
[----:B------:R-:W-:Y:S01]  /*0c60*/  FFMA.FTZ R22, R21, R22, R21 ;  /* 0x0000001615167223 */ /* 0x000fe20000010015 */
[----:B0-----:R-:W-:Y:S01]  /*0c70*/  FADD.FTZ.RZ R3, R10, 1 ;  /* 0x3f8000000a037421 */ /* 0x001fe2000001c000 */
[----:B------:R-:W0:Y:S02]  /*0c80*/  MUFU.EX2 R21, R27 ;  /* 0x0000001b00157308 */ /* 0x000e240000000800 */
[----:B------:R-:W-:Y:S02]  /*0c90*/  FFMA.FTZ R22, R25, 0.69314718246459960938, R22 ;  /* 0x3f31721819167823 */ /* 0x000fe40000010016 */
[----:B------:R-:W-:Y:S01]  /*0ca0*/  IADD3 R26, R3, -0x3f400000, RZ ;  /* 0xc0c00000031a7810 */ /* 0x000fe20007ffe0ff */
[----:B------:R-:W-:-:S03]  /*0cb0*/  FMUL.FTZ R3, R23, 1.1920928955078125e-07 ;  /* 0x3400000017037820 */ /* 0x000fc60000410000 */
        /* <DEDUP_REMOVED lines=14> */
.L_x_5612:
[----:B------:R-:W-:Y:S05]  /*0da0*/  BSYNC B0 ;  /* 0x0000000000007941 */ /* 0x000fea0003800000 */
.L_x_5611:
[----:B------:R-:W-:Y:S01]  /*0db0*/  LOP3.LUT R18, R3, 0xff800000, RZ, 0xc0, !PT ;  /* 0xff80000003127812 */ /* 0x000fe200078ec0ff */
[C---:B------:R-:W-:Y:S01]  /*0dc0*/  FFMA.FTZ R26, R25.reuse, -R14, 0.10546888411045074463 ;  /* 0x3dd80012191a7423 */ /* 0x040fe2000001080e */
[----:B------:R-:W-:Y:S01]  /*0dd0*/  ISETP.GE.U32.AND P0, PT, R2, 0x7f800000, PT ;  /* 0x7f8000000200780c */ /* 0x000fe20003f06070 */
[----:B------:R-:W0:Y:S01]  /*0de0*/  MUFU.TANH R17, R17 ;  /* 0x0000001100117308 */ /* 0x000e220000002400 */
[----:B------:R-:W-:Y:S01]  /*0df0*/  IADD3 R28, -R18, 0x40800000, RZ ;  /* 0x40800000121c7810 */ /* 0x000fe20007ffe1ff */
[C---:B------:R-:W-:Y:S01]  /*0e00*/  FFMA.FTZ R26, R25.reuse, R26, -0.13229703903198242188 ;  /* 0xbe0778e0191a7423 */ /* 0x040fe2000001001a */
[----:B------:R-:W-:Y:S03]  /*0e10*/  BSSY B0, `(.L_x_5613) ;  /* 0x0000015000007945 */ /* 0x000fe60003800000 */
[----:B------:R-:W-:Y:S01]  /*0e20*/  FFMA.FTZ R3, R28, R13, -1 ;  /* 0xbf8000001c037423 */ /* 0x000fe2000001000d */
[----:B------:R-:W-:Y:S01]  /*0e30*/  FFMA.FTZ R28, R25, R26, 0.14491446316242218018 ;  /* 0x3e146475191c7423 */ /* 0x000fe2000001001a */
[----:B------:R-:W-:Y:S01]  /*0e40*/  IADD3 R13, R21, -R18, RZ ;  /* 0x80000012150d7210 */ /* 0x000fe20007ffe0ff */
[----:B------:R1:W2:Y:S02]  /*0e50*/  MUFU.TANH R26, R15 ;  /* 0x0000000f001a7308 */ /* 0x0002a40000002400 */
[----:B------:R-:W-:-:S02]  /*0e60*/  FFMA.FTZ R28, R25, R28, -0.16641564667224884033 ;  /* 0xbe2a68dd191c7423 */ /* 0x000fc4000001001c */
[----:B------:R-:W-:Y:S02]  /*0e70*/  FADD.FTZ R13, R13, R3 ;  /* 0x000000030d0d7221 */ /* 0x000fe40000010000 */
[----:B------:R-:W-:Y:S02]  /*0e80*/  FFMA.FTZ R28, R25, R28, 0.19988867640495300293 ;  /* 0x3e4caf9e191c7423 */ /* 0x000fe4000001001c */
[----:B------:R-:W3:Y:S01]  /*0e90*/  MUFU.TANH R16, R16 ;  /* 0x0000001000107308 */ /* 0x000ee20000002400 */
[----:B------:R-:W-:Y:S01]  /*0ea0*/  FFMA.FTZ R14, R13, -R14, 0.10546888411045074463 ;  /* 0x3dd800120d0e7423 */ /* 0x000fe2000001080e */
[----:B------:R-:W-:-:S03]  /*0eb0*/  FFMA.FTZ R28, R25, R28, -0.25000196695327758789 ;  /* 0xbe800042191c7423 */ /* 0x000fc6000001001c */
[----:B------:R-:W-:Y:S01]  /*0ec0*/  FFMA.FTZ R14, R13, R14, -0.13229703903198242188 ;  /* 0xbe0778e00d0e7423 */ /* 0x000fe2000001000e */
[----:B------:R-:W-:-:S03]  /*0ed0*/  FFMA.FTZ R28, R25, R28, 0.33333510160446166992 ;  /* 0x3eaaaae6191c7423 */ /* 0x000fc6000001001c */
[----:B------:R-:W-:Y:S01]  /*0ee0*/  FFMA.FTZ R14, R13, R14, 0.14491446316242218018 ;  /* 0x3e1464750d0e7423 */ /* 0x000fe2000001000e */
[----:B------:R-:W-:Y:S01]  /*0ef0*/  FFMA.FTZ R28, R25, R28, -0.5 ;  /* 0xbf000000191c7423 */ /* 0x000fe2000001001c */
[----:B012---:R-:W-:Y:S06]  /*0f00*/  @!P0 BRA `(.L_x_5614) ;  /* 0x0000000000148947 */ /* 0x007fec0003800000 */
[----:B------:R-:W-:-:S13]  /*0f10*/  ISETP.GE.AND P0, PT, R2, -0x407fffff, PT ;  /* 0xbf8000010200780c */ /* 0x000fda0003f06270 */
[----:B------:R-:W-:-:S05]  /*0f20*/  @P0 MOV R3, 0x7f800000 ;  /* 0x7f80000000030802 */ /* 0x000fca0000000f00 */
[C---:B------:R-:W-:Y:S01]  /*0f30*/  @P0 FFMA.FTZ R22, R2.reuse, R3, +INF ;  /* 0x7f80000002160423 */ /* 0x040fe20000010003 */
[----:B------:R-:W-:-:S04]  /*0f40*/  FSETP.NEU.FTZ.AND P0, PT, R2, RZ, PT ;  /* 0x000000ff0200720b */ /* 0x000fc80003f1d000 */
[----:B------:R-:W-:-:S09]  /*0f50*/  FSEL R22, R22, -RZ, P0 ;  /* 0x800000ff16167208 */ /* 0x000fd20000000000 */
.L_x_5614:
[----:B------:R-:W-:Y:S05]  /*0f60*/  BSYNC B0 ;  /* 0x0000000000007941 */ /* 0x000fea0003800000 */
.L_x_5613:
[----:B------:R-:W0:Y:S01]  /*0f70*/  LDC.64 R2, c[0x0][0x218] ;  /* 0x00008600ff027b82 */ /* 0x000e220000000a00 */
[----:B------:R-:W-:Y:S01]  /*0f80*/  FMUL.FTZ R28, R25, R28 ;  /* 0x0000001c191c7220 */ /* 0x000fe20000410000 */
[----:B------:R-:W-:Y:S01]  /*0f90*/  FFMA.FTZ R14, R13, R14, -0.16641564667224884033 ;  /* 0xbe2a68dd0d0e7423 */ /* 0x000fe2000001000e */
[----:B------:R-:W-:Y:S01]  /*0fa0*/  ISETP.GE.U32.AND P0, PT, R10, 0x7f800000, PT ;  /* 0x7f8000000a00780c */ /* 0x000fe20003f06070 */
[----:B------:R1:W2:Y:S01]  /*0fb0*/  MUFU.TANH R15, R24 ;  /* 0x00000018000f7308 */ /* 0x0002a20000002400 */
[----:B------:R-:W-:Y:S01]  /*0fc0*/  FFMA.FTZ R25, R25, R28, R25 ;  /* 0x0000001c19197223 */ /* 0x000fe20000010019 */
[C---:B------:R-:W-:Y:S01]  /*0fd0*/  FFMA.FTZ R28, R13.reuse, R14, 0.19988867640495300293 ;  /* 0x3e4caf9e0d1c7423 */ /* 0x040fe2000001000e */
[----:B------:R-:W-:Y:S01]  /*0fe0*/  I2FP.F32.S32 R14, R23 ;  /* 0x00000017000e7245 */ /* 0x000fe20000201400 */
[----:B------:R-:W-:Y:S02]  /*0ff0*/  BSSY B0, `(.L_x_5615) ;  /* 0x000000d000007945 */ /* 0x000fe40003800000 */
[----:B------:R-:W-:-:S02]  /*1000*/  FFMA.FTZ R28, R13, R28, -0.25000196695327758789 ;  /* 0xbe8000420d1c7423 */ /* 0x000fc4000001001c */
[----:B------:R1:W4:Y:S01]  /*1010*/  MUFU.TANH R23, R22 ;  /* 0x0000001600177308 */ /* 0x0003220000002400 */
[----:B------:R-:W-:Y:S01]  /*1020*/  FMUL.FTZ R14, R14, 1.1920928955078125e-07 ;  /* 0x340000000e0e7820 */ /* 0x000fe20000410000 */
[----:B------:R-:W-:-:S03]  /*1030*/  FFMA.FTZ R28, R13, R28, 0.33333510160446166992 ;  /* 0x3eaaaae60d1c7423 */ /* 0x000fc6000001001c */
[----:B------:R-:W-:Y:S01]  /*1040*/  FFMA.FTZ R14, R14, 0.69314718246459960938, R25 ;  /* 0x3f3172180e0e7823 */ /* 0x000fe20000010019 */
[----:B------:R-:W-:Y:S01]  /*1050*/  FFMA.FTZ R28, R13, R28, -0.5 ;  /* 0xbf0000000d1c7423 */ /* 0x000fe2000001001c */
[----:B------:R-:W-:Y:S06]  /*1060*/  @!P0 BRA `(.L_x_5616) ;  /* 0x0000000000148947 */ /* 0x000fec0003800000 */
[----:B------:R-:W-:-:S13]  /*1070*/  ISETP.GE.AND P0, PT, R10, -0x407fffff, PT ;  /* 0xbf8000010a00780c */ /* 0x000fda0003f06270 */
[----:B------:R-:W-:-:S05]  /*1080*/  @P0 MOV R25, 0x7f800000 ;  /* 0x7f80000000190802 */ /* 0x000fca0000000f00 */
[C---:B------:R-:W-:Y:S01]  /*1090*/  @P0 FFMA.FTZ R14, R10.reuse, R25, +INF ;  /* 0x7f8000000a0e0423 */ /* 0x040fe20000010019 */
[----:B------:R-:W-:-:S04]  /*10a0*/  FSETP.NEU.FTZ.AND P0, PT, R10, RZ, PT ;  /* 0x000000ff0a00720b */ /* 0x000fc80003f1d000 */
[----:B------:R-:W-:-:S09]  /*10b0*/  FSEL R14, R14, -RZ, P0 ;  /* 0x800000ff0e0e7208 */ /* 0x000fd20000000000 */
.L_x_5616:
[----:B------:R-:W-:Y:S05]  /*10c0*/  BSYNC B0 ;  /* 0x0000000000007941 */ /* 0x000fea0003800000 */
.L_x_5615:
        /* <DEDUP_REMOVED lines=11> */
[----:B0-----:R-:W-:-:S05]  /*1180*/  @P0 MOV R14, 0x7f800000 ;  /* 0x7f800000000e0802 */ /* 0x001fca0000000f00 */
[----:B------:R-:W-:-:S05]  /*1190*/  @P0 FFMA.FTZ R13, R21, R14, +INF ;  /* 0x7f800000150d0423 */ /* 0x000fca000001000e */
[----:B------:R-:W-:-:S07]  /*11a0*/  FSEL R13, R13, -RZ, P1 ;  /* 0x800000ff0d0d7208 */ /* 0x000fce0000800000 */
.L_x_5618:
[----:B------:R-:W-:Y:S05]  /*11b0*/  BSYNC B0 ;  /* 0x0000000000007941 */ /* 0x000fea0003800000 */
.L_x_5617:
[----:B------:R-:W5:Y:S01]  /*11c0*/  MUFU.TANH R13, R13 ;  /* 0x0000000d000d7308 */ /* 0x000f620000002400 */
[----:B------:R-:W-:Y:S01]  /*11d0*/  FMUL.FTZ R19, R8, R19 ;  /* 0x0000001308137220 */ /* 0x000fe20000410000 */
[----:B------:R-:W-:Y:S01]  /*11e0*/  FMUL.FTZ R6, R6, R17 ;  /* 0x0000001106067220 */ /* 0x000fe20000410000 */
[----:B------:R-:W-:Y:S01]  /*11f0*/  FMUL.FTZ R26, R7, R26 ;  /* 0x0000001a071a7220 */ /* 0x000fe20000410000 */
[----:B0-----:R-:W-:-:S04]  /*1200*/  IMAD.WIDE.U32 R2, R0, 0x2, R2 ;  /* 0x0000000200027825 */ /* 0x001fc800078e0002 */
[----:B---3--:R-:W-:Y:S01]  /*1210*/  FMUL.FTZ R5, R5, R16 ;  /* 0x0000001005057220 */ /* 0x008fe20000410000 */
[----:B--2---:R-:W-:Y:S01]  /*1220*/  FMUL.FTZ R15, R4, R15 ;  /* 0x0000000f040f7220 */ /* 0x004fe20000410000 */
[----:B----4-:R-:W-:Y:S01]  /*1230*/  FMUL.FTZ R12, R12, R23 ;  /* 0x000000170c0c7220 */ /* 0x010fe20000410000 */
[----:B------:R-:W-:Y:S01]  /*1240*/  FMUL.FTZ R7, R11, R10 ;  /* 0x0000000a0b077220 */ /* 0x000fe20000410000 */
[----:B------:R-:W-:Y:S01]  /*1250*/  F2FP.BF16.F32.PACK_AB R4, R6, R19 ;  /* 0x000000130604723e */ /* 0x000fe200000010ff */
[----:B------:R-:W-:Y:S01]  /*1260*/  IMAD.WIDE R2, R9, 0x8, R2 ;  /* 0x0000000809027825 */ /* 0x000fe200078e0202 */
[----:B------:R-:W-:Y:S02]  /*1270*/  F2FP.BF16.F32.PACK_AB R5, R5, R26 ;  /* 0x0000001a0505723e */ /* 0x000fe400000010ff */
[----:B------:R-:W-:-:S03]  /*1280*/  F2FP.BF16.F32.PACK_AB R6, R12, R15 ;  /* 0x0000000f0c06723e */ /* 0x000fc600000010ff */
[----:B------:R-:W-:Y:S01]  /*1290*/  STG.E.64 desc[UR4][R2.64], R4 ;  /* 0x0000000402007986 */ /* 0x000fe2000c101b04 */
[----:B-----5:R-:W-:-:S05]  /*12a0*/  FMUL.FTZ R20, R20, R13 ;  /* 0x0000000d14147220 */ /* 0x020fca0000410000 */
[----:B------:R-:W-:-:S05]  /*12b0*/  F2FP.BF16.F32.PACK_AB R7, R20, R7 ;  /* 0x000000071407723e */ /* 0x000fca00000010ff */
[----:B------:R-:W-:Y:S01]  /*12c0*/  STG.E.64 desc[UR4][R2.64+0x400], R6 ;  /* 0x0004000602007986 */ /* 0x000fe2000c101b04 */
[----:B------:R-:W-:Y:S05]  /*12d0*/  EXIT ;  /* 0x000000000000794d */ /* 0x000fea0003800000 */
.L_x_5602:
        /* <DEDUP_REMOVED lines=92> */
.L_x_5622:
[----:B------:R-:W-:Y:S05]  /*18a0*/  BSYNC B1 ;  /* 0x0000000000017941 */ /* 0x000fea0003800000 */
.L_x_5621:
[----:B------:R-:W0:Y:S02]  /*18b0*/  MUFU.TANH R3, R3 ;  /* 0x0000000300037308 */ /* 0x000e240000002400 */
[----:B0-----:R-:W-:-:S05]  /*18c0*/  FMUL.FTZ R2, R20, R3 ;  /* 0x0000000314027220 */ /* 0x001fca0000410000 */
[----:B------:R-:W-:-:S07]  /*18d0*/  F2FP.BF16.F32.PACK_AB R2, RZ, R2 ;  /* 0x00000002ff02723e */ /* 0x000fce00000010ff */
.L_x_5620:
[----:B------:R-:W-:Y:S05]  /*18e0*/  BSYNC B0 ;  /* 0x0000000000007941 */ /* 0x000fea0003800000 */
.L_x_5619:
        /* <DEDUP_REMOVED lines=37> */
.L_x_5626:
[----:B------:R-:W-:Y:S05]  /*1b40*/  BSYNC B1 ;  /* 0x0000000000017941 */ /* 0x000fea0003800000 */
.L_x_5625:
[----:B------:R-:W0:Y:S02]  /*1b50*/  MUFU.TANH R3, R4 ;  /* 0x0000000400037308 */ /* 0x000e240000002400 */
[----:B0-----:R-:W-:-:S05]  /*1b60*/  FMUL.FTZ R3, R16, R3 ;  /* 0x0000000310037220 */ /* 0x001fca0000410000 */
[----:B------:R-:W-:-:S07]  /*1b70*/  F2FP.BF16.F32.PACK_AB R3, RZ, R3 ;  /* 0x00000003ff03723e */ /* 0x000fce00000010ff */
.L_x_5624:
[----:B------:R-:W-:Y:S05]  /*1b80*/  BSYNC B0 ;  /* 0x0000000000007941 */ /* 0x000fea0003800000 */
.L_x_5623:
        /* <DEDUP_REMOVED lines=37> */
.L_x_5630:
[----:B------:R-:W-:Y:S05]  /*1de0*/  BSYNC B1 ;  /* 0x0000000000017941 */ /* 0x000fea0003800000 */
.L_x_5629:
[----:B------:R-:W0:Y:S02]  /*1df0*/  MUFU.TANH R5, R5 ;  /* 0x0000000500057308 */ /* 0x000e240000002400 */
[----:B0-----:R-:W-:-:S05]  /*1e00*/  FMUL.FTZ R4, R22, R5 ;  /* 0x0000000516047220 */ /* 0x001fca0000410000 */
[----:B------:R-:W-:-:S07]  /*1e10*/  F2FP.BF16.F32.PACK_AB R4, RZ, R4 ;  /* 0x00000004ff04723e */ /* 0x000fce00000010ff */
.L_x_5628:
[----:B------:R-:W-:Y:S05]  /*1e20*/  BSYNC B0 ;  /* 0x0000000000007941 */ /* 0x000fea0003800000 */
.L_x_5627:
        /* <DEDUP_REMOVED lines=37> */
.L_x_5634:
[----:B------:R-:W-:Y:S05]  /*2080*/  BSYNC B1 ;  /* 0x0000000000017941 */ /* 0x000fea0003800000 */
.L_x_5633:
[----:B------:R-:W0:Y:S02]  /*2090*/  MUFU.TANH R6, R6 ;  /* 0x0000000600067308 */ /* 0x000e240000002400 */
[----:B0-----:R-:W-:-:S05]  /*20a0*/  FMUL.FTZ R5, R23, R6 ;  /* 0x0000000617057220 */ /* 0x001fca0000410000 */
[----:B------:R-:W-:-:S07]  /*20b0*/  F2FP.BF16.F32.PACK_AB R5, RZ, R5 ;  /* 0x00000005ff05723e */ /* 0x000fce00000010ff */
.L_x_5632:
[----:B------:R-:W-:Y:S05]  /*20c0*/  BSYNC B0 ;  /* 0x0000000000007941 */ /* 0x000fea0003800000 */
.L_x_5631:
        /* <DEDUP_REMOVED lines=37> */
.L_x_5638:
[----:B------:R-:W-:Y:S05]  /*2320*/  BSYNC B1 ;  /* 0x0000000000017941 */ /* 0x000fea0003800000 */
.L_x_5637:
[----:B------:R-:W0:Y:S02]  /*2330*/  MUFU.TANH R6, R7 ;  /* 0x0000000700067308 */ /* 0x000e240000002400 */
[----:B0-----:R-:W-:-:S05]  /*2340*/  FMUL.FTZ R6, R21, R6 ;  /* 0x0000000615067220 */ /* 0x001fca0000410000 */
[----:B------:R-:W-:-:S07]  /*2350*/  F2FP.BF16.F32.PACK_AB R6, RZ, R6 ;  /* 0x00000006ff06723e */ /* 0x000fce00000010ff */
.L_x_5636:
[----:B------:R-:W-:Y:S05]  /*2360*/  BSYNC B0 ;  /* 0x0000000000007941 */ /* 0x000fea0003800000 */
.L_x_5635:
        /* <DEDUP_REMOVED lines=37> */
.L_x_5642:
[----:B------:R-:W-:Y:S05]  /*25c0*/  BSYNC B1 ;  /* 0x0000000000017941 */ /* 0x000fea0003800000 */
.L_x_5641:
[----:B------:R-:W0:Y:S02]  /*25d0*/  MUFU.TANH R8, R8 ;  /* 0x0000000800087308 */ /* 0x000e240000002400 */
[----:B0-----:R-:W-:-:S05]  /*25e0*/  FMUL.FTZ R7, R19, R8 ;  /* 0x0000000813077220 */ /* 0x001fca0000410000 */
[----:B------:R-:W-:-:S07]  /*25f0*/  F2FP.BF16.F32.PACK_AB R7, RZ, R7 ;  /* 0x00000007ff07723e */ /* 0x000fce00000010ff */
.L_x_5640:
[----:B------:R-:W-:Y:S05]  /*2600*/  BSYNC B0 ;  /* 0x0000000000007941 */ /* 0x000fea0003800000 */
.L_x_5639:
        /* <DEDUP_REMOVED lines=37> */
.L_x_5646:
[----:B------:R-:W-:Y:S05]  /*2860*/  BSYNC B1 ;  /* 0x0000000000017941 */ /* 0x000fea0003800000 */
.L_x_5645:
[----:B------:R-:W0:Y:S02]  /*2870*/  MUFU.TANH R8, R9 ;  /* 0x0000000900087308 */ /* 0x000e240000002400 */
[----:B0-----:R-:W-:-:S05]  /*2880*/  FMUL.FTZ R8, R13, R8 ;  /* 0x000000080d087220 */ /* 0x001fca0000410000 */
[----:B------:R-:W-:-:S07]  /*2890*/  F2FP.BF16.F32.PACK_AB R8, RZ, R8 ;  /* 0x00000008ff08723e */ /* 0x000fce00000010ff */
.L_x_5644:
[----:B------:R-:W-:Y:S05]  /*28a0*/  BSYNC B0 ;  /* 0x0000000000007941 */ /* 0x000fea0003800000 */
.L_x_5643:
        /* <DEDUP_REMOVED lines=37> */
.L_x_5650:
[----:B------:R-:W-:Y:S05]  /*2b00*/  BSYNC B1 ;  /* 0x0000000000017941 */ /* 0x000fea0003800000 */
.L_x_5649:
[----:B------:R-:W0:Y:S02]  /*2b10*/  MUFU.TANH R9, R10 ;  /* 0x0000000a00097308 */ /* 0x000e240000002400 */
[----:B0-----:R-:W-:-:S05]  /*2b20*/  FMUL.FTZ R9, R12, R9 ;  /* 0x000000090c097220 */ /* 0x001fca0000410000 */
[----:B------:R-:W-:-:S07]  /*2b30*/  F2FP.BF16.F32.PACK_AB R9, RZ, R9 ;  /* 0x00000009ff09723e */ /* 0x000fce00000010ff */
.L_x_5648:
[----:B------:R-:W-:Y:S05]  /*2b40*/  BSYNC B0 ;  /* 0x0000000000007941 */ /* 0x000fea0003800000 */
.L_x_5647:
        /* <DEDUP_REMOVED lines=22> */
.L_x_5653:
[----:B------:R-:W-:-:S13]  /*2cb0*/  ISETP.GE.AND P0, PT, R18, R17, PT ;  /* 0x000000111200720c */ /* 0x000fda0003f06270 */
[----:B------:R-:W-:Y:S05]  /*2cc0*/  @P0 BRA `(.L_x_5655) ;  /* 0x0000000000300947 */ /* 0x000fea0003800000 */
[----:B0-----:R-:W0:Y:S01]  /*2cd0*/  LDC.64 R2, c[0x0][0x218] ;  /* 0x00008600ff027b82 */ /* 0x001e220000000a00 */
[----:B------:R-:W-:Y:S02]  /*2ce0*/  IADD3 R11, R0, R18, RZ ;  /* 0x00000012000b7210 */ /* 0x000fe40007ffe0ff */
[----:B------:R-:W-:-:S03]  /*2cf0*/  IADD3 R18, R18, 0x80, RZ ;  /* 0x0000008012127810 */ /* 0x000fc60007ffe0ff */
[----:B0-----:R-:W-:-:S05]  /*2d00*/  IMAD.WIDE.U32 R2, R11, 0x2, R2 ;  /* 0x000000020b027825 */ /* 0x001fca00078e0002 */
[----:B------:R1:W-:Y:S02]  /*2d10*/  STG.E.U16 desc[UR4][R2.64], R5 ;  /* 0x0000000502007986 */ /* 0x0003e4000c101504 */
.L_x_5654:
[----:B------:R-:W-:-:S13]  /*2d20*/  ISETP.GE.AND P0, PT, R18, R17, PT ;  /* 0x000000111200720c */ /* 0x000fda0003f06270 */
[----:B------:R-:W-:Y:S05]  /*2d30*/  @P0 BRA `(.L_x_5656) ;  /* 0x0000000000340947 */ /* 0x000fea0003800000 */
[----:B01----:R-:W0:Y:S01]  /*2d40*/  LDC.64 R2, c[0x0][0x218] ;  /* 0x00008600ff027b82 */ /* 0x003e220000000a00 */
[----:B------:R-:W-:Y:S02]  /*2d50*/  IADD3 R5, R0, R18, RZ ;  /* 0x0000001200057210 */ /* 0x000fe40007ffe0ff */
[----:B------:R-:W-:-:S03]  /*2d60*/  IADD3 R18, R18, 0x80, RZ ;  /* 0x0000008012127810 */ /* 0x000fc60007ffe0ff */
[----:B0-----:R-:W-:-:S05]  /*2d70*/  IMAD.WIDE.U32 R2, R5, 0x2, R2 ;  /* 0x0000000205027825 */ /* 0x001fca00078e0002 */
[----:B------:R1:W-:Y:S02]  /*2d80*/  STG.E.U16 desc[UR4][R2.64], R6 ;  /* 0x0000000602007986 */ /* 0x0003e4000c101504 */
.L_x_5655:
        /* <DEDUP_REMOVED lines=8> */
.L_x_5656:
[----:B------:R-:W-:Y:S05]  /*2e10*/  BSYNC B1 ;  /* 0x0000000000017941 */ /* 0x000fea0003800000 */
.L_x_5652:
[----:B------:R-:W-:-:S13]  /*2e20*/  ISETP.GE.AND P0, PT, R18, R17, PT ;  /* 0x000000111200720c */ /* 0x000fda0003f06270 */
[----:B012---:R-:W0:Y:S01]  /*2e30*/  @!P0 LDC.64 R2, c[0x0][0x218] ;  /* 0x00008600ff028b82 */ /* 0x007e220000000a00 */
[----:B------:R-:W-:Y:S02]  /*2e40*/  @!P0 IADD3 R5, R0, R18, RZ ;  /* 0x0000001200058210 */ /* 0x000fe40007ffe0ff */
[----:B------:R-:W-:-:S03]  /*2e50*/  @!P0 IADD3 R18, R18, 0x80, RZ ;  /* 0x0000008012128810 */ /* 0x000fc60007ffe0ff */
[----:B0-----:R-:W-:-:S05]  /*2e60*/  @!P0 IMAD.WIDE.U32 R2, R5, 0x2, R2 ;  /* 0x0000000205028825 */ /* 0x001fca00078e0002 */
[----:B------:R2:W-:Y:S02]  /*2e70*/  @!P0 STG.E.U16 desc[UR4][R2.64], R8 ;  /* 0x0000000802008986 */ /* 0x0005e4000c101504 */
.L_x_5657:
[----:B------:R-:W-:Y:S05]  /*2e80*/  BSYNC B0 ;  /* 0x0000000000007941 */ /* 0x000fea0003800000 */
.L_x_5651:
        /* <DEDUP_REMOVED lines=8> */
.L_x_5658:
        /* <DEDUP_REMOVED lines=15> */
.L_x_8607:


//--------------------- .text._ZN2at6native29vectorized_elementwise_kernelILi8EZZZNS0_61_GLOBAL__N__b29612f4_23_ActivationMishKernel_cu_f5210f67_354811mish_kernelERNS_18TensorIteratorBaseEENKUlvE_clEvENKUlvE2_clEvEUlN3c108BFloat16EE_St5arrayIPcLm2EEEEviT0_T1_ --------------------------
	.section	.text._ZN2at6native29vectorized_elementwise_kernelILi8EZZZNS0_61_GLOBAL__N__b29612f4_23_ActivationMishKernel_cu_f5210f67_354811mish_kernelERNS_18TensorIteratorBaseEENKUlvE_clEvENKUlvE2_clEvEUlN3c108BFloat16EE_St5arrayIPcLm2EEEEviT0_T1_,"ax",@progbits
	.align	128
        .global         _ZN2at6native29vectorized_elementwise_kernelILi8EZZZNS0_61_GLOBAL__N__b29612f4_23_ActivationMishKernel_cu_f5210f67_354811mish_kernelERNS_18TensorIteratorBaseEENKUlvE_clEvENKUlvE2_clEvEUlN3c108BFloat16EE_St5arrayIPcLm2EEEEviT0_T1_
        .type           _ZN2at6native29vectorized_elementwise_kernelILi8EZZZNS0_61_GLOBAL__N__b29612f4_23_ActivationMishKernel_cu_f5210f67_354811mish_kernelERNS_18TensorIteratorBaseEENKUlvE_clEvENKUlvE2_clEvEUlN3c108BFloat16EE_St5arrayIPcLm2EEEEviT0_T1_,@function
        .size           _ZN2at6native29vectorized_elementwise_kernelILi8EZZZNS0_61_GLOBAL__N__b29612f4_23_ActivationMishKernel_cu_f5210f67_354811mish_kernelERNS_18TensorIteratorBaseEENKUlvE_clEvENKUlvE2_clEvEUlN3c108BFloat16EE_St5arrayIPcLm2EEEEviT0_T1_,(.L_x_8608 - _ZN2at6native29vectorized_elementwise_kernelILi8EZZZNS0_61_GLOBAL__N__b29612f4_23_ActivationMishKernel_cu_f5210f67_354811mish_kernelERNS_18TensorIteratorBaseEENKUlvE_clEvENKUlvE2_clEvEUlN3c108BFloat16EE_St5arrayIPcLm2EEEEviT0_T1_)
        .other          _ZN2at6native29vectorized_elementwise_kernelILi8EZZZNS0_61_GLOBAL__N__b29612f4_23_ActivationMishKernel_cu_f5210f67_354811mish_kernelERNS_18TensorIteratorBaseEENKUlvE_clEvENKUlvE2_clEvEUlN3c108BFloat16EE_St5arrayIPcLm2EEEEviT0_T1_,@"STO_CUDA_ENTRY STV_DEFAULT"
_ZN2at6native29vectorized_elementwise_kernelILi8EZZZNS0_61_GLOBAL__N__b29612f4_23_ActivationMishKernel_cu_f5210f67_354811mish_kernelERNS_18TensorIteratorBaseEENKUlvE_clEvENKUlvE2_clEvEUlN3c108BFloat16EE_St5arrayIPcLm2EEEEviT0_T1_:
.text._ZN2at6native29vectorized_elementwise_kernelILi8EZZZNS0_61_GLOBAL__N__b29612f4_23_ActivationMishKernel_cu_f5210f67_354811mish_kernelERNS_18TensorIteratorBaseEENKUlvE_clEvENKUlvE2_clEvEUlN3c108BFloat16EE_St5arrayIPcLm2EEEEviT0_T1_:
        /* <DEDUP_REMOVED lines=11> */
[----:B0-----:R-:W-:-:S06]  /*00b0*/  IMAD.WIDE.U32 R4, R9, 0x10, R2 ;  /* 0x0000001009047825 */ /* 0x001fcc00078e0002 */
[----:B------:R-:W2:Y:S01]  /*00c0*/  LDG.E.128 R4, desc[UR4][R4.64] ;  /* 0x0000000404047981 */ /* 0x000ea2000c1e1d00 */
[----:B------:R-:W-:Y:S01]  /*00d0*/  HFMA2.MMA R12, -RZ, RZ, 1.625, 0 ;  /* 0x3e800000ff0c7435 */ /* 0x000fe200000001ff */
[----:B------:R-:W-:Y:S01]  /*00e0*/  MOV R10, 0x3d39bf78 ;  /* 0x3d39bf78000a7802 */ /* 0x000fe20000000f00 */
[----:B------:R-:W-:Y:S01]  /*00f0*/  BSSY B0, `(.L_x_5660) ;  /* 0x0000068000007945 */ /* 0x000fe20003800000 */
[C---:B--2---:R-:W-:Y:S02]  /*0100*/  SHF.L.U32 R8, R4.reuse, 0x10, RZ ;  /* 0x0000001004087819 */ /* 0x044fe400000006ff */
[C---:B------:R-:W-:Y:S02]  /*0110*/  SHF.L.U32 R3, R5.reuse, 0x10, RZ ;  /* 0x0000001005037819 */ /* 0x040fe400000006ff */
[----:B------:R-:W-:Y:S01]  /*0120*/  PRMT R4, R4, 0x7632, R4 ;  /* 0x0000763204047816 */ /* 0x000fe20000000004 */
[----:B------:R-:W-:Y:S01]  /*0130*/  FMUL.FTZ R14, R8, 1.4426950216293334961 ;  /* 0x3fb8aa3b080e7820 */ /* 0x000fe20000410000 */
[----:B------:R-:W-:Y:S01]  /*0140*/  PRMT R5, R5, 0x7632, R5 ;  /* 0x0000763205057816 */ /* 0x000fe20000000005 */
[----:B------:R-:W-:Y:S01]  /*0150*/  FMUL.FTZ R17, R3, 1.4426950216293334961 ;  /* 0x3fb8aa3b03117820 */ /* 0x000fe20000410000 */
[----:B------:R-:W-:-:S02]  /*0160*/  SHF.L.U32 R4, R4, 0x10, RZ ;  /* 0x0000001004047819 */ /* 0x000fc400000006ff */
[----:B------:R-:W-:Y:S01]  /*0170*/  SHF.L.U32 R5, R5, 0x10, RZ ;  /* 0x0000001005057819 */ /* 0x000fe200000006ff */
[----:B------:R-:W0:Y:S02]  /*0180*/  MUFU.EX2 R14, R14 ;  /* 0x0000000e000e7308 */ /* 0x000e240000000800 */
[----:B------:R-:W-:-:S06]  /*0190*/  FMUL.FTZ R22, R4, 1.4426950216293334961 ;  /* 0x3fb8aa3b04167820 */ /* 0x000fcc0000410000 */
[----:B------:R-:W-:Y:S01]  /*01a0*/  MUFU.EX2 R22, R22 ;  /* 0x0000001600167308 */ /* 0x000fe20000000800 */
[C---:B0-----:R-:W-:Y:S01]  /*01b0*/  FADD.FTZ.RZ R2, R14.reuse, 1 ;  /* 0x3f8000000e027421 */ /* 0x041fe2000001c000 */
[----:B------:R-:W-:-:S04]  /*01c0*/  ISETP.GE.U32.AND P0, PT, R14, 0x7f800000, PT ;  /* 0x7f8000000e00780c */ /* 0x000fc80003f06070 */
[----:B------:R-:W-:-:S04]  /*01d0*/  IADD3 R2, R2, -0x3f400000, RZ ;  /* 0xc0c0000002027810 */ /* 0x000fc80007ffe0ff */
[----:B------:R-:W-:Y:S02]  /*01e0*/  LOP3.LUT R21, R2, 0xff800000, RZ, 0xc0, !PT ;  /* 0xff80000002157812 */ /* 0x000fe400078ec0ff */
[----:B------:R-:W-:Y:S02]  /*01f0*/  SHF.L.U32 R2, R6, 0x10, RZ ;  /* 0x0000001006027819 */ /* 0x000fe400000006ff */
[----:B------:R-:W-:Y:S02]  /*0200*/  IADD3 R11, -R21, 0x40800000, RZ ;  /* 0x40800000150b7810 */ /* 0x000fe40007ffe1ff */
[-C--:B------:R-:W-:Y:S01]  /*0210*/  IADD3 R13, R14, -R21.reuse, RZ ;  /* 0x800000150e0d7210 */ /* 0x080fe20007ffe0ff */
[----:B------:R-:W-:Y:S01]  /*0220*/  FMUL.FTZ R15, R2, 1.4426950216293334961 ;  /* 0x3fb8aa3b020f7820 */ /* 0x000fe20000410000 */
[----:B------:R-:W-:Y:S01]  /*0230*/  I2FP.F32.S32 R21, R21 ;  /* 0x0000001500157245 */ /* 0x000fe20000201400 */
[----:B------:R-:W-:Y:S01]  /*0240*/  FFMA.FTZ R16, R11, R12, -1 ;  /* 0xbf8000000b107423 */ /* 0x000fe2000001000c */
[----:B------:R-:W-:Y:S01]  /*0250*/  PRMT R6, R6, 0x7632, R6 ;  /* 0x0000763206067816 */ /* 0x000fe20000000006 */
[----:B------:R-:W0:Y:S02]  /*0260*/  MUFU.EX2 R11, R17 ;  /* 0x00000011000b7308 */ /* 0x000e240000000800 */
[----:B------:R-:W-:Y:S01]  /*0270*/  FADD.FTZ R13, R13, R16 ;  /* 0x000000100d0d7221 */ /* 0x000fe20000010000 */
[----:B------:R-:W-:-:S03]  /*0280*/  FMUL.FTZ R21, R21, 1.1920928955078125e-07 ;  /* 0x3400000015157820 */ /* 0x000fc60000410000 */
[C---:B------:R-:W-:Y:S02]  /*0290*/  FFMA.FTZ R16, R13.reuse, -R10, 0.10546888411045074463 ;  /* 0x3dd800120d107423 */ /* 0x040fe4000001080a */
[----:B------:R-:W1:Y:S02]  /*02a0*/  MUFU.EX2 R15, R15 ;  /* 0x0000000f000f7308 */ /* 0x000e640000000800 */
[----:B------:R-:W-:-:S04]  /*02b0*/  FFMA.FTZ R16, R13, R16, -0.13229703903198242188 ;  /* 0xbe0778e00d107423 */ /* 0x000fc80000010010 */
[----:B------:R-:W-:Y:S01]  /*02c0*/  FFMA.FTZ R16, R13, R16, 0.14491446316242218018 ;  /* 0x3e1464750d107423 */ /* 0x000fe20000010010 */
[----:B0-----:R-:W-:-:S03]  /*02d0*/  FADD.FTZ.RZ R17, R11, 1 ;  /* 0x3f8000000b117421 */ /* 0x001fc6000001c000 */
[----:B------:R-:W-:-:S04]  /*02e0*/  FFMA.FTZ R16, R13, R16, -0.16641564667224884033 ;  /* 0xbe2a68dd0d107423 */ /* 0x000fc80000010010 */
[----:B------:R-:W-:Y:S01]  /*02f0*/  FFMA.FTZ R16, R13, R16, 0.19988867640495300293 ;  /* 0x3e4caf9e0d107423 */ /* 0x000fe20000010010 */
[----:B------:R-:W-:Y:S01]  /*0300*/  IADD3 R17, R17, -0x3f400000, RZ ;  /* 0xc0c0000011117810 */ /* 0x000fe20007ffe0ff */
[----:B-1----:R-:W-:Y:S02]  /*0310*/  FADD.FTZ.RZ R18, R15, 1 ;  /* 0x3f8000000f127421 */ /* 0x002fe4000001c000 */
[----:B------:R-:W-:Y:S01]  /*0320*/  FFMA.FTZ R16, R13, R16, -0.25000196695327758789 ;  /* 0xbe8000420d107423 */ /* 0x000fe20000010010 */
[----:B------:R-:W-:Y:S01]  /*0330*/  LOP3.LUT R20, R17, 0xff800000, RZ, 0xc0, !PT ;  /* 0xff80000011147812 */ /* 0x000fe200078ec0ff */
[----:B------:R-:W-:Y:S02]  /*0340*/  FADD.FTZ.RZ R17, R22, 1 ;  /* 0x3f80000016117421 */ /* 0x000fe4000001c000 */
[C---:B------:R-:W-:Y:S01]  /*0350*/  FFMA.FTZ R16, R13.reuse, R16, 0.33333510160446166992 ;  /* 0x3eaaaae60d107423 */ /* 0x040fe20000010010 */
[----:B------:R-:W-:Y:S02]  /*0360*/  IADD3 R18, R18, -0x3f400000, RZ ;  /* 0xc0c0000012127810 */ /* 0x000fe40007ffe0ff */
[----:B------:R-:W-:Y:S01]  /*0370*/  IADD3 R19, -R20, 0x40800000, RZ ;  /* 0x4080000014137810 */ /* 0x000fe20007ffe1ff */
[----:B------:R-:W-:Y:S01]  /*0380*/  FFMA.FTZ R16, R13, R16, -0.5 ;  /* 0xbf0000000d107423 */ /* 0x000fe20000010010 */
[----:B------:R-:W-:-:S02]  /*0390*/  LOP3.LUT R28, R18, 0xff800000, RZ, 0xc0, !PT ;  /* 0xff800000121c7812 */ /* 0x000fc400078ec0ff */
[----:B------:R-:W-:Y:S01]  /*03a0*/  IADD3 R23, R11, -R20, RZ ;  /* 0x800000140b177210 */ /* 0x000fe20007ffe0ff */
[----:B------:R-:W-:Y:S01]  /*03b0*/  FMUL.FTZ R16, R13, R16 ;  /* 0x000000100d107220 */ /* 0x000fe20000410000 */
[----:B------:R-:W-:Y:S01]  /*03c0*/  FFMA.FTZ R18, R19, R12, -1 ;  /* 0xbf80000013127423 */ /* 0x000fe2000001000c */
[----:B------:R-:W-:Y:S02]  /*03d0*/  IADD3 R17, R17, -0x3f400000, RZ ;  /* 0xc0c0000011117810 */ /* 0x000fe40007ffe0ff */
[----:B------:R-:W-:Y:S01]  /*03e0*/  IADD3 R25, -R28, 0x40800000, RZ ;  /* 0x408000001c197810 */ /* 0x000fe20007ffe1ff */
[----:B------:R-:W-:Y:S01]  /*03f0*/  FFMA.FTZ R16, R13, R16, R13 ;  /* 0x000000100d107223 */ /* 0x000fe2000001000d */
[----:B------:R-:W-:Y:S01]  /*0400*/  FADD.FTZ R23, R23, R18 ;  /* 0x0000001217177221 */ /* 0x000fe20000010000 */
[----:B------:R-:W-:Y:S02]  /*0410*/  LOP3.LUT R13, R17, 0xff800000, RZ, 0xc0, !PT ;  /* 0xff800000110d7812 */ /* 0x000fe400078ec0ff */
[----:B------:R-:W-:Y:S01]  /*0420*/  IADD3 R19, R15, -R28, RZ ;  /* 0x8000001c0f137210 */ /* 0x000fe20007ffe0ff */
[----:B------:R-:W-:Y:S01]  /*0430*/  FFMA.FTZ R24, R25, R12, -1 ;  /* 0xbf80000019187423 */ /* 0x000fe2000001000c */
[----:B------:R-:W-:Y:S01]  /*0440*/  FFMA.FTZ R18, R23, -R10, 0.10546888411045074463 ;  /* 0x3dd8001217127423 */ /* 0x000fe2000001080a */
[----:B------:R-:W-:Y:S01]  /*0450*/  IADD3 R17, -R13, 0x40800000, RZ ;  /* 0x408000000d117810 */ /* 0x000fe20007ffe1ff */
[----:B------:R-:W-:Y:S01]  /*0460*/  FFMA.FTZ R16, R21, 0.69314718246459960938, R16 ;  /* 0x3f31721815107823 */ /* 0x000fe20000010010 */
[----:B------:R-:W-:Y:S01]  /*0470*/  FADD.FTZ R19, R19, R24 ;  /* 0x0000001813137221 */ /* 0x000fe20000010000 */
[----:B------:R-:W-:Y:S01]  /*0480*/  FFMA.FTZ R24, R23, R18, -0.13229703903198242188 ;  /* 0xbe0778e017187423 */ /* 0x000fe20000010012 */
[----:B------:R-:W-:Y:S01]  /*0490*/  IADD3 R25, R22, -R13, RZ ;  /* 0x8000000d16197210 */ /* 0x000fe20007ffe0ff */
[----:B------:R-:W-:Y:S01]  /*04a0*/  FFMA.FTZ R18, R17, R12, -1 ;  /* 0xbf80000011127423 */ /* 0x000fe2000001000c */
[----:B------:R-:W-:Y:S01]  /*04b0*/  FMUL.FTZ R17, R5, 1.4426950216293334961 ;  /* 0x3fb8aa3b05117820 */ /* 0x000fe20000410000 */
[----:B------:R-:W-:-:S02]  /*04c0*/  FFMA.FTZ R24, R23, R24, 0.14491446316242218018 ;  /* 0x3e14647517187423 */ /* 0x000fc40000010018 */
[----:B------:R-:W-:Y:S01]  /*04d0*/  FADD.FTZ R25, R25, R18 ;  /* 0x0000001219197221 */ /* 0x000fe20000010000 */
[----:B------:R-:W-:Y:S01]  /*04e0*/  FFMA.FTZ R18, R19, -R10, 0.10546888411045074463 ;  /* 0x3dd8001213127423 */ /* 0x000fe2000001080a */
[----:B------:R-:W-:Y:S01]  /*04f0*/  FFMA.FTZ R24, R23, R24, -0.16641564667224884033 ;  /* 0xbe2a68dd17187423 */ /* 0x000fe20000010018 */
[----:B------:R-:W0:Y:S02]  /*0500*/  MUFU.EX2 R17, R17 ;  /* 0x0000001100117308 */ /* 0x000e240000000800 */
[----:B------:R-:W-:Y:S01]  /*0510*/  FFMA.FTZ R18, R19, R18, -0.13229703903198242188 ;  /* 0xbe0778e013127423 */ /* 0x000fe20000010012 */
[----:B------:R-:W-:-:S03]  /*0520*/  FFMA.FTZ R24, R23, R24, 0.19988867640495300293 ;  /* 0x3e4caf9e17187423 */ /* 0x000fc60000010018 */
[----:B------:R-:W-:Y:S01]  /*0530*/  FFMA.FTZ R18, R19, R18, 0.14491446316242218018 ;  /* 0x3e14647513127423 */ /* 0x000fe20000010012 */
[----:B------:R-:W-:-:S03]  /*0540*/  FFMA.FTZ R24, R23, R24, -0.25000196695327758789 ;  /* 0xbe80004217187423 */ /* 0x000fc60000010018 */
[----:B------:R-:W-:Y:S01]  /*0550*/  FFMA.FTZ R18, R19, R18, -0.16641564667224884033 ;  /* 0xbe2a68dd13127423 */ /* 0x000fe20000010012 */
[----:B------:R-:W-:-:S03]  /*0560*/  FFMA.FTZ R24, R23, R24, 0.33333510160446166992 ;  /* 0x3eaaaae617187423 */ /* 0x000fc60000010018 */
[----:B------:R-:W-:Y:S01]  /*0570*/  FFMA.FTZ R18, R19, R18, 0.19988867640495300293 ;  /* 0x3e4caf9e13127423 */ /* 0x000fe20000010012 */
[----:B------:R-:W-:Y:S01]  /*0580*/  FFMA.FTZ R24, R23, R24, -0.5 ;  /* 0xbf00000017187423 */ /* 0x000fe20000010018 */
[----:B0-----:R-:W-:Y:S02]  /*0590*/  FADD.FTZ.RZ R21, R17, 1 ;  /* 0x3f80000011157421 */ /* 0x001fe4000001c000 */
[----:B------:R-:W-:Y:S01]  /*05a0*/  FFMA.FTZ R18, R19, R18, -0.25000196695327758789 ;  /* 0xbe80004213127423 */ /* 0x000fe20000010012 */
[----:B------:R-:W-:-:S03]  /*05b0*/  FMUL.FTZ R24, R23, R24 ;  /* 0x0000001817187220 */ /* 0x000fc60000410000 */
[----:B------:R-:W-:Y:S01]  /*05c0*/  FFMA.FTZ R26, R19, R18, 0.33333510160446166992 ;  /* 0x3eaaaae6131a7423 */ /* 0x000fe20000010012 */
[----:B------:R-:W-:Y:S01]  /*05d0*/  FFMA.FTZ R18, R25, -R10, 0.10546888411045074463 ;  /* 0x3dd8001219127423 */ /* 0x000fe2000001080a */
[----:B------:R-:W-:Y:S01]  /*05e0*/  IADD3 R21, R21, -0x3f400000, RZ ;  /* 0xc0c0000015157810 */ /* 0x000fe20007ffe0ff */
[----:B------:R-:W-:Y:S01]  /*05f0*/  FFMA.FTZ R23, R23, R24, R23 ;  /* 0x0000001817177223 */ /* 0x000fe20000010017 */
[----:B------:R-:W-:Y:S01]  /*0600*/  FFMA.FTZ R26, R19, R26, -0.5 ;  /* 0xbf000000131a7423 */ /* 0x000fe2000001001a */
[----:B------:R-:W-:-:S03]  /*0610*/  FFMA.FTZ R18, R25, R18, -0.13229703903198242188 ;  /* 0xbe0778e019127423 */ /* 0x000fc60000010012 */
[----:B------:R-:W-:Y:S01]  /*0620*/  FMUL.FTZ R26, R19, R26 ;  /* 0x0000001a131a7220 */ /* 0x000fe20000410000 */
[----:B------:R-:W-:-:S03]  /*0630*/  FFMA.FTZ R18, R25, R18, 0.14491446316242218018 ;  /* 0x3e14647519127423 */ /* 0x000fc60000010012 */
[----:B------:R-:W-:Y:S01]  /*0640*/  FFMA.FTZ R19, R19, R26, R19 ;  /* 0x0000001a13137223 */ /* 0x000fe20000010013 */
[----:B------:R-:W-:Y:S01]  /*0650*/  FFMA.FTZ R18, R25, R18, -0.16641564667224884033 ;  /* 0xbe2a68dd19127423 */ /* 0x000fe20000010012 */
[----:B------:R-:W-:-:S03]  /*0660*/  LOP3.LUT R26, R21, 0xff800000, RZ, 0xc0, !PT ;  /* 0xff800000151a7812 */ /* 0x000fc600078ec0ff */
[----:B------:R-:W-:Y:S01]  /*0670*/  FFMA.FTZ R18, R25, R18, 0.19988867640495300293 ;  /* 0x3e4caf9e19127423 */ /* 0x000fe20000010012 */
[----:B------:R-:W-:-:S03]  /*0680*/  IADD3 R21, -R26, 0x40800000, RZ ;  /* 0x408000001a157810 */ /* 0x000fc60007ffe1ff */
[----:B------:R-:W-:Y:S02]  /*0690*/  FFMA.FTZ R18, R25, R18, -0.25000196695327758789 ;  /* 0xbe80004219127423 */ /* 0x000fe40000010012 */
[----:B------:R-:W-:Y:S02]  /*06a0*/  FFMA.FTZ R24, R21, R12, -1 ;  /* 0xbf80000015187423 */ /* 0x000fe4000001000c */
[----:B------:R-:W-:-:S04]  /*06b0*/  FFMA.FTZ R18, R25, R18, 0.33333510160446166992 ;  /* 0x3eaaaae619127423 */ /* 0x000fc80000010012 */
[----:B------:R-:W-:-:S04]  /*06c0*/  FFMA.FTZ R18, R25, R18, -0.5 ;  /* 0xbf00000019127423 */ /* 0x000fc80000010012 */
[----:B------:R-:W-:-:S04]  /*06d0*/  FMUL.FTZ R18, R25, R18 ;  /* 0x0000001219127220 */ /* 0x000fc80000410000 */
[----:B------:R-:W-:Y:S01]  /*06e0*/  FFMA.FTZ R18, R25, R18, R25 ;  /* 0x0000001219127223 */ /* 0x000fe20000010019 */
[----:B------:R-:W-:-:S05]  /*06f0*/  IADD3 R25, R17, -R26, RZ ;  /* 0x8000001a11197210 */ /* 0x000fca0007ffe0ff */
[----:B------:R-:W-:Y:S01]  /*0700*/  FADD.FTZ R25, R25, R24 ;  /* 0x0000001819197221 */ /* 0x000fe20000010000 */
[----:B------:R-:W-:Y:S06]  /*0710*/  @!P0 BRA `(.L_x_5661) ;  /* 0x0000000000148947 */ /* 0x000fec0003800000 */
[----:B------:R-:W-:-:S13]  /*0720*/  ISETP.GE.AND P0, PT, R14, -0x407fffff, PT ;  /* 0xbf8000010e00780c */ /* 0x000fda0003f06270 */
[----:B------:R-:W-:-:S05]  /*0730*/  @P0 MOV R21, 0x7f800000 ;  /* 0x7f80000000150802 */ /* 0x000fca0000000f00 */
[C---:B------:R-:W-:Y:S01]  /*0740*/  @P0 FFMA.FTZ R16, R14.reuse, R21, +INF ;  /* 0x7f8000000e100423 */ /* 0x040fe20000010015 */
[----:B------:R-:W-:-:S04]  /*0750*/  FSETP.NEU.FTZ.AND P0, PT, R14, RZ, PT ;  /* 0x000000ff0e00720b */ /* 0x000fc80003f1d000 */
[----:B------:R-:W-:-:S09]  /*0760*/  FSEL R16, R16, -RZ, P0 ;  /* 0x800000ff10107208 */ /* 0x000fd20000000000 */
.L_x_5661:
[----:B------:R-:W-:Y:S05]  /*0770*/  BSYNC B0 ;  /* 0x0000000000007941 */ /* 0x000fea0003800000 */
.L_x_5660:
[----:B------:R-:W-:Y:S01]  /*0780*/  SHF.L.U32 R14, R6, 0x10, RZ ;  /* 0x00000010060e7819 */ /* 0x000fe200000006ff */
[C---:B------:R-:W-:Y:S01]  /*0790*/  FFMA.FTZ R6, R25.reuse, -R10, 0.10546888411045074463 ;  /* 0x3dd8001219067423 */ /* 0x040fe2000001080a */
[----:B------:R-:W-:Y:S01]  /*07a0*/  I2FP.F32.S32 R20, R20 ;  /* 0x0000001400147245 */ /* 0x000fe20000201400 */
[----:B------:R-:W-:Y:S01]  /*07b0*/  BSSY B0, `(.L_x_5662) ;  /* 0x0000034000007945 */ /* 0x000fe20003800000 */
[----:B------:R-:W-:Y:S01]  /*07c0*/  I2FP.F32.S32 R13, R13 ;  /* 0x0000000d000d7245 */ /* 0x000fe20000201400 */
[----:B------:R-:W-:Y:S01]  /*07d0*/  FMUL.FTZ R21, R14, 1.4426950216293334961 ;  /* 0x3fb8aa3b0e157820 */ /* 0x000fe20000410000 */
[----:B------:R-:W-:Y:S01]  /*07e0*/  FFMA.FTZ R6, R25, R6, -0.13229703903198242188 ;  /* 0xbe0778e019067423 */ /* 0x000fe20000010006 */
[----:B------:R-:W-:Y:S01]  /*07f0*/  FMUL.FTZ R20, R20, 1.1920928955078125e-07 ;  /* 0x3400000014147820 */ /* 0x000fe20000410000 */
[----:B------:R-:W-:Y:S01]  /*0800*/  ISETP.GE.U32.AND P0, PT, R22, 0x7f800000, PT ;  /* 0x7f8000001600780c */ /* 0x000fe20003f06070 */
[----:B------:R-:W-:Y:S01]  /*0810*/  FMUL.FTZ R27, R13, 1.1920928955078125e-07 ;  /* 0x340000000d1b7820 */ /* 0x000fe20000410000 */
[----:B------:R-:W-:Y:S01]  /*0820*/  FFMA.FTZ R6, R25, R6, 0.14491446316242218018 ;  /* 0x3e14647519067423 */ /* 0x000fe20000010006 */
[----:B------:R-:W0:Y:S01]  /*0830*/  MUFU.EX2 R21, R21 ;  /* 0x0000001500157308 */ /* 0x000e220000000800 */
[----:B------:R-:W-:Y:S01]  /*0840*/  FFMA.FTZ R20, R20, 0.69314718246459960938, R23 ;  /* 0x3f31721814147823 */ /* 0x000fe20000010017 */
[----:B------:R-:W-:Y:S01]  /*0850*/  SHF.L.U32 R13, R7, 0x10, RZ ;  /* 0x00000010070d7819 */ /* 0x000fe200000006ff */
[----:B------:R-:W-:Y:S01]  /*0860*/  FFMA.FTZ R6, R25, R6, -0.16641564667224884033 ;  /* 0xbe2a68dd19067423 */ /* 0x000fe20000010006 */
[----:B------:R-:W-:Y:S01]  /*0870*/  I2FP.F32.S32 R28, R28 ;  /* 0x0000001c001c7245 */ /* 0x000fe20000201400 */
[----:B------:R-:W-:Y:S01]  /*0880*/  FFMA.FTZ R18, R27, 0.69314718246459960938, R18 ;  /* 0x3f3172181b127823 */ /* 0x000fe20000010012 */
[----:B------:R-:W-:Y:S01]  /*0890*/  I2FP.F32.S32 R26, R26 ;  /* 0x0000001a001a7245 */ /* 0x000fe20000201400 */
[----:B------:R-:W-:Y:S01]  /*08a0*/  FFMA.FTZ R6, R25, R6, 0.19988867640495300293 ;  /* 0x3e4caf9e19067423 */ /* 0x000fe20000010006 */
[----:B------:R-:W-:Y:S01]  /*08b0*/  PRMT R7, R7, 0x7632, R7 ;  /* 0x0000763207077816 */ /* 0x000fe20000000007 */
[----:B------:R-:W-:-:S02]  /*08c0*/  FMUL.FTZ R28, R28, 1.1920928955078125e-07 ;  /* 0x340000001c1c7820 */ /* 0x000fc40000410000 */
[----:B------:R-:W-:Y:S01]  /*08d0*/  FFMA.FTZ R6, R25, R6, -0.25000196695327758789 ;  /* 0xbe80004219067423 */ /* 0x000fe20000010006 */
[----:B------:R-:W-:Y:S01]  /*08e0*/  FMUL.FTZ R26, R26, 1.1920928955078125e-07 ;  /* 0x340000001a1a7820 */ /* 0x000fe20000410000 */
[----:B------:R-:W-:Y:S01]  /*08f0*/  FFMA.FTZ R19, R28, 0.69314718246459960938, R19 ;  /* 0x3f3172181c137823 */ /* 0x000fe20000010013 */
[----:B------:R-:W-:Y:S01]  /*0900*/  SHF.L.U32 R7, R7, 0x10, RZ ;  /* 0x0000001007077819 */ /* 0x000fe200000006ff */
[----:B------:R-:W-:Y:S01]  /*0910*/  FFMA.FTZ R6, R25, R6, 0.33333510160446166992 ;  /* 0x3eaaaae619067423 */ /* 0x000fe20000010006 */
[----:B0-----:R-:W-:-:S03]  /*0920*/  FADD.FTZ.RZ R23, R21, 1 ;  /* 0x3f80000015177421 */ /* 0x001fc6000001c000 */
[----:B------:R-:W-:Y:S02]  /*0930*/  FFMA.FTZ R6, R25, R6, -0.5 ;  /* 0xbf00000019067423 */ /* 0x000fe40000010006 */
[----:B------:R-:W-:Y:S02]  /*0940*/  IADD3 R23, R23, -0x3f400000, RZ ;  /* 0xc0c0000017177810 */ /* 0x000fe40007ffe0ff */
[----:B------:R-:W-:Y:S02]  /*0950*/  FMUL.FTZ R6, R25, R6 ;  /* 0x0000000619067220 */ /* 0x000fe40000410000 */
[----:B------:R-:W-:Y:S02]  /*0960*/  LOP3.LUT R24, R23, 0xff800000, RZ, 0xc0, !PT ;  /* 0xff80000017187812 */ /* 0x000fe400078ec0ff */
[----:B------:R-:W-:Y:S02]  /*0970*/  FFMA.FTZ R25, R25, R6, R25 ;  /* 0x0000000619197223 */ /* 0x000fe40000010019 */
[----:B------:R-:W-:-:S02]  /*0980*/  IADD3 R23, -R24, 0x40800000, RZ ;  /* 0x4080000018177810 */ /* 0x000fc40007ffe1ff */
[----:B------:R-:W-:-:S03]  /*0990*/  FFMA.FTZ R25, R26, 0.69314718246459960938, R25 ;  /* 0x3f3172181a197823 */ /* 0x000fc60000010019 */
[----:B------:R-:W-:Y:S01]  /*09a0*/  FFMA.FTZ R6, R23, R12, -1 ;  /* 0xbf80000017067423 */ /* 0x000fe2000001000c */
[----:B------:R-:W-:-:S05]  /*09b0*/  IADD3 R23, R21, -R24, RZ ;  /* 0x8000001815177210 */ /* 0x000fca0007ffe0ff */
        /* <DEDUP_REMOVED lines=11> */
[----:B------:R-:W-:-:S06]  /*0a70*/  FMUL.FTZ R6, R13, 1.4426950216293334961 ;  /* 0x3fb8aa3b0d067820 */ /* 0x000fcc0000410000 */
[----:B------:R-:W0:Y:S01]  /*0a80*/  MUFU.EX2 R6, R6 ;  /* 0x0000000600067308 */ /* 0x000e220000000800 */
[----:B------:R-:W-:Y:S05]  /*0a90*/  @!P0 BRA `(.L_x_5663) ;  /* 0x0000000000148947 */ /* 0x000fea0003800000 */
[----:B------:R-:W-:-:S13]  /*0aa0*/  ISETP.GE.AND P0, PT, R22, -0x407fffff, PT ;  /* 0xbf8000011600780c */ /* 0x000fda0003f06270 */
[----:B------:R-:W-:-:S05]  /*0ab0*/  @P0 MOV R27, 0x7f800000 ;  /* 0x7f800000001b0802 */ /* 0x000fca0000000f00 */
[C---:B------:R-:W-:Y:S01]  /*0ac0*/  @P0 FFMA.FTZ R18, R22.reuse, R27, +INF ;  /* 0x7f80000016120423 */ /* 0x040fe2000001001b */
[----:B------:R-:W-:-:S04]  /*0ad0*/  FSETP.NEU.FTZ.AND P0, PT, R22, RZ, PT ;  /* 0x000000ff1600720b */ /* 0x000fc80003f1d000 */
[----:B------:R-:W-:-:S09]  /*0ae0*/  FSEL R18, R18, -RZ, P0 ;  /* 0x800000ff12127208 */ /* 0x000fd20000000000 */
.L_x_5663:
[----:B------:R-:W-:Y:S05]  /*0af0*/  BSYNC B0 ;  /* 0x0000000000007941 */ /* 0x000fea0003800000 */
.L_x_5662:
[----:B------:R-:W-:Y:S01]  /*0b00*/  FMUL.FTZ R22, R7, 1.4426950216293334961 ;  /* 0x3fb8aa3b07167820 */ /* 0x000fe20000410000 */
[----:B------:R-:W-:Y:S01]  /*0b10*/  ISETP.GE.U32.AND P0, PT, R11, 0x7f800000, PT ;  /* 0x7f8000000b00780c */ /* 0x000fe20003f06070 */
[----:B0-----:R-:W-:Y:S01]  /*0b20*/  FADD.FTZ.RZ R26, R6, 1 ;  /* 0x3f800000061a7421 */ /* 0x001fe2000001c000 */
[----:B------:R-:W-:Y:S01]  /*0b30*/  I2FP.F32.S32 R24, R24 ;  /* 0x0000001800187245 */ /* 0x000fe20000201400 */
[----:B------:R-:W-:Y:S01]  /*0b40*/  BSSY B0, `(.L_x_5664) ;  /* 0x000000c000007945 */ /* 0x000fe20003800000 */
[----:B------:R-:W-:Y:S01]  /*0b50*/  ISETP.GE.U32.AND P1, PT, R17, 0x7f800000, PT ;  /* 0x7f8000001100780c */ /* 0x000fe20003f26070 */
[----:B------:R-:W0:Y:S01]  /*0b60*/  MUFU.EX2 R22, R22 ;  /* 0x0000001600167308 */ /* 0x000e220000000800 */
[----:B------:R-:W-:Y:S01]  /*0b70*/  IADD3 R26, R26, -0x3f400000, RZ ;  /* 0xc0c000001a1a7810 */ /* 0x000fe20007ffe0ff */
[----:B------:R-:W-:-:S04]  /*0b80*/  FMUL.FTZ R24, R24, 1.1920928955078125e-07 ;  /* 0x3400000018187820 */ /* 0x000fc80000410000 */
[----:B------:R-:W-:Y:S02]  /*0b90*/  FFMA.FTZ R23, R24, 0.69314718246459960938, R23 ;  /* 0x3f31721818177823 */ /* 0x000fe40000010017 */
[----:B------:R-:W-:Y:S05]  /*0ba0*/  @!P0 BRA `(.L_x_5665) ;  /* 0x0000000000148947 */ /* 0x000fea0003800000 */
[----:B------:R-:W-:-:S13]  /*0bb0*/  ISETP.GE.AND P0, PT, R11, -0x407fffff, PT ;  /* 0xbf8000010b00780c */ /* 0x000fda0003f06270 */
[----:B------:R-:W-:-:S05]  /*0bc0*/  @P0 MOV R24, 0x7f800000 ;  /* 0x7f80000000180802 */ /* 0x000fca0000000f00 */
[C---:B------:R-:W-:Y:S01]  /*0bd0*/  @P0 FFMA.FTZ R20, R11.reuse, R24, +INF ;  /* 0x7f8000000b140423 */ /* 0x040fe20000010018 */
[----:B------:R-:W-:-:S04]  /*0be0*/  FSETP.NEU.FTZ.AND P0, PT, R11, RZ, PT ;  /* 0x000000ff0b00720b */ /* 0x000fc80003f1d000 */
[----:B------:R-:W-:-:S09]  /*0bf0*/  FSEL R20, R20, -RZ, P0 ;  /* 0x800000ff14147208 */ /* 0x000fd20000000000 */
.L_x_5665:
[----:B------:R-:W-:Y:S05]  /*0c00*/  BSYNC B0 ;  /* 0x0000000000007941 */ /* 0x000fea0003800000 */
.L_x_5664:
        /* <DEDUP_REMOVED lines=8> */
.L_x_5667:
[----:B------:R-:W-:Y:S05]  /*0c90*/  BSYNC B0 ;  /* 0x0000000000007941 */ /* 0x000fea0003800000 */
.L_x_5666:
[----:B------:R-:W-:Y:S01]  /*0ca0*/  ISETP.GE.U32.AND P0, PT, R15, 0x7f800000, PT ;  /* 0x7f8000000f00780c */ /* 0x000fe20003f06070 */
[----:B------:R1:W2:Y:S01]  /*0cb0*/  MUFU.TANH R29, R16 ;  /* 0x00000010001d7308 */ /* 0x0002a20000002400 */
[----:B------:R-:W-:Y:S01]  /*0cc0*/  IADD3 R11, -R27, 0x40800000, RZ ;  /* 0x408000001b0b7810 */ /* 0x000fe20007ffe1ff */
[----:B------:R-:W-:Y:S01]  /*0cd0*/  BSSY B0, `(.L_x_5668) ;  /* 0x000000c000007945 */ /* 0x000fe20003800000 */
[----:B------:R-:W-:-:S03]  /*0ce0*/  IADD3 R17, R6, -R27, RZ ;  /* 0x8000001b06117210 */ /* 0x000fc60007ffe0ff */
[----:B------:R-:W-:Y:S01]  /*0cf0*/  FFMA.FTZ R24, R11, R12, -1 ;  /* 0xbf8000000b187423 */ /* 0x000fe2000001000c */
[----:B0-----:R-:W-:-:S03]  /*0d00*/  FADD.FTZ.RZ R11, R22, 1 ;  /* 0x3f800000160b7421 */ /* 0x001fc6000001c000 */
[----:B------:R-:W-:Y:S02]  /*0d10*/  FADD.FTZ R17, R17, R24 ;  /* 0x0000001811117221 */ /* 0x000fe40000010000 */
[----:B------:R-:W-:Y:S01]  /*0d20*/  IADD3 R11, R11, -0x3f400000, RZ ;  /* 0xc0c000000b0b7810 */ /* 0x000fe20007ffe0ff */
[----:B-1----:R-:W-:Y:S06]  /*0d30*/  @!P0 BRA `(.L_x_5669) ;  /* 0x0000000000148947 */ /* 0x002fec0003800000 */
[----:B------:R-:W-:-:S13]  /*0d40*/  ISETP.GE.AND P0, PT, R15, -0x407fffff, PT ;  /* 0xbf8000010f00780c */ /* 0x000fda0003f06270 */
[----:B------:R-:W-:-:S05]  /*0d50*/  @P0 MOV R16, 0x7f800000 ;  /* 0x7f80000000100802 */ /* 0x000fca0000000f00 */
[C---:B------:R-:W-:Y:S01]  /*0d60*/  @P0 FFMA.FTZ R19, R15.reuse, R16, +INF ;  /* 0x7f8000000f130423 */ /* 0x040fe20000010010 */
[----:B------:R-:W-:-:S04]  /*0d70*/  FSETP.NEU.FTZ.AND P0, PT, R15, RZ, PT ;  /* 0x000000ff0f00720b */ /* 0x000fc80003f1d000 */
[----:B------:R-:W-:-:S09]  /*0d80*/  FSEL R19, R19, -RZ, P0 ;  /* 0x800000ff13137208 */ /* 0x000fd20000000000 */
.L_x_5669:
[----:B------:R-:W-:Y:S05]  /*0d90*/  BSYNC B0 ;  /* 0x0000000000007941 */ /* 0x000fea0003800000 */
.L_x_5668:
[----:B------:R-:W-:Y:S01]  /*0da0*/  FFMA.FTZ R16, R17, -R10, 0.10546888411045074463 ;  /* 0x3dd8001211107423 */ /* 0x000fe2000001080a */
[----:B------:R-:W-:Y:S01]  /*0db0*/  LOP3.LUT R15, R11, 0xff800000, RZ, 0xc0, !PT ;  /* 0xff8000000b0f7812 */ /* 0x000fe200078ec0ff */
[----:B------:R-:W0:Y:S01]  /*0dc0*/  MUFU.TANH R18, R18 ;  /* 0x0000001200127308 */ /* 0x000e220000002400 */
[----:B------:R-:W-:Y:S01]  /*0dd0*/  ISETP.GE.U32.AND P0, PT, R21, 0x7f800000, PT ;  /* 0x7f8000001500780c */ /* 0x000fe20003f06070 */
[----:B------:R-:W-:Y:S01]  /*0de0*/  FFMA.FTZ R16, R17, R16, -0.13229703903198242188 ;  /* 0xbe0778e011107423 */ /* 0x000fe20000010010 */
[----:B------:R-:W-:Y:S01]  /*0df0*/  IADD3 R11, -R15, 0x40800000, RZ ;  /* 0x408000000f0b7810 */ /* 0x000fe20007ffe1ff */
[----:B------:R-:W-:Y:S02]  /*0e00*/  BSSY B0, `(.L_x_5670) ;  /* 0x0000015000007945 */ /* 0x000fe40003800000 */
[----:B------:R-:W-:Y:S02]  /*0e10*/  FFMA.FTZ R16, R17, R16, 0.14491446316242218018 ;  /* 0x3e14647511107423 */ /* 0x000fe40000010010 */
[----:B------:R-:W-:Y:S01]  /*0e20*/  FFMA.FTZ R11, R11, R12, -1 ;  /* 0xbf8000000b0b7423 */ /* 0x000fe2000001000c */
[----:B------:R-:W-:Y:S01]  /*0e30*/  IADD3 R12, R22, -R15, RZ ;  /* 0x8000000f160c7210 */ /* 0x000fe20007ffe0ff */
[C---:B------:R-:W-:Y:S01]  /*0e40*/  FFMA.FTZ R16, R17.reuse, R16, -0.16641564667224884033 ;  /* 0xbe2a68dd11107423 */ /* 0x040fe20000010010 */
[----:B------:R-:W1:Y:S03]  /*0e50*/  MUFU.TANH R20, R20 ;  /* 0x0000001400147308 */ /* 0x000e660000002400 */
[----:B------:R-:W-:Y:S01]  /*0e60*/  FFMA.FTZ R24, R17, R16, 0.19988867640495300293 ;  /* 0x3e4caf9e11187423 */ /* 0x000fe20000010010 */
[----:B------:R-:W-:-:S03]  /*0e70*/  FADD.FTZ R12, R12, R11 ;  /* 0x0000000b0c0c7221 */ /* 0x000fc60000010000 */
[C---:B------:R-:W-:Y:S01]  /*0e80*/  FFMA.FTZ R24, R17.reuse, R24, -0.25000196695327758789 ;  /* 0xbe80004211187423 */ /* 0x040fe20000010018 */
[----:B------:R3:W4:Y:S01]  /*0e90*/  MUFU.TANH R16, R25 ;  /* 0x0000001900107308 */ /* 0x0007220000002400 */
[C---:B------:R-:W-:Y:S02]  /*0ea0*/  FFMA.FTZ R11, R12.reuse, -R10, 0.10546888411045074463 ;  /* 0x3dd800120c0b7423 */ /* 0x040fe4000001080a */
[C---:B------:R-:W-:Y:S02]  /*0eb0*/  FFMA.FTZ R24, R17.reuse, R24, 0.33333510160446166992 ;  /* 0x3eaaaae611187423 */ /* 0x040fe40000010018 */
[C---:B------:R-:W-:Y:S02]  /*0ec0*/  FFMA.FTZ R11, R12.reuse, R11, -0.13229703903198242188 ;  /* 0xbe0778e00c0b7423 */ /* 0x040fe4000001000b */
[----:B------:R-:W-:Y:S02]  /*0ed0*/  FFMA.FTZ R24, R17, R24, -0.5 ;  /* 0xbf00000011187423 */ /* 0x000fe40000010018 */
[----:B------:R-:W-:Y:S01]  /*0ee0*/  FFMA.FTZ R11, R12, R11, 0.14491446316242218018 ;  /* 0x3e1464750c0b7423 */ /* 0x000fe2000001000b */
[----:B01-3--:R-:W-:Y:S06]  /*0ef0*/  @!P0 BRA `(.L_x_5671) ;  /* 0x0000000000148947 */ /* 0x00bfec0003800000 */
[----:B------:R-:W-:-:S13]  /*0f00*/  ISETP.GE.AND P0, PT, R21, -0x407fffff, PT ;  /* 0xbf8000011500780c */ /* 0x000fda0003f06270 */
[----:B------:R-:W-:-:S05]  /*0f10*/  @P0 MOV R10, 0x7f800000 ;  /* 0x7f800000000a0802 */ /* 0x000fca0000000f00 */
[C---:B------:R-:W-:Y:S01]  /*0f20*/  @P0 FFMA.FTZ R23, R21.reuse, R10, +INF ;  /* 0x7f80000015170423 */ /* 0x040fe2000001000a */
[----:B------:R-:W-:-:S04]  /*0f30*/  FSETP.NEU.FTZ.AND P0, PT, R21, RZ, PT ;  /* 0x000000ff1500720b */ /* 0x000fc80003f1d000 */
[----:B------:R-:W-:-:S09]  /*0f40*/  FSEL R23, R23, -RZ, P0 ;  /* 0x800000ff17177208 */ /* 0x000fd20000000000 */
.L_x_5671:
[----:B------:R-:W-:Y:S05]  /*0f50*/  BSYNC B0 ;  /* 0x0000000000007941 */ /* 0x000fea0003800000 */
.L_x_5670:
[----:B------:R-:W-:Y:S01]  /*0f60*/  FFMA.FTZ R21, R12, R11, -0.16641564667224884033 ;  /* 0xbe2a68dd0c157423 */ /* 0x000fe2000001000b */
[----:B------:R-:W-:Y:S01]  /*0f70*/  ISETP.GE.U32.AND P0, PT, R6, 0x7f800000, PT ;  /* 0x7f8000000600780c */ /* 0x000fe20003f06070 */
[----:B------:R-:W0:Y:S01]  /*0f80*/  LDC.64 R10, c[0x0][0x218] ;  /* 0x00008600ff0a7b82 */ /* 0x000e220000000a00 */
[----:B------:R-:W1:Y:S01]  /*0f90*/  MUFU.TANH R19, R19 ;  /* 0x0000001300137308 */ /* 0x000e620000002400 */
[C---:B------:R-:W-:Y:S01]  /*0fa0*/  FFMA.FTZ R21, R12.reuse, R21, 0.19988867640495300293 ;  /* 0x3e4caf9e0c157423 */ /* 0x040fe20000010015 */
[C---:B------:R-:W-:Y:S01]  /*0fb0*/  FMUL.FTZ R24, R17.reuse, R24 ;  /* 0x0000001811187220 */ /* 0x040fe20000410000 */
[----:B------:R-:W-:Y:S01]  /*0fc0*/  I2FP.F32.S32 R27, R27 ;  /* 0x0000001b001b7245 */ /* 0x000fe20000201400 */
[----:B------:R-:W-:Y:S01]  /*0fd0*/  BSSY B0, `(.L_x_5672) ;  /* 0x000000e000007945 */ /* 0x000fe20003800000 */
[C---:B------:R-:W-:Y:S01]  /*0fe0*/  FFMA.FTZ R21, R12.reuse, R21, -0.25000196695327758789 ;  /* 0xbe8000420c157423 */ /* 0x040fe20000010015 */
[----:B------:R-:W-:Y:S02]  /*0ff0*/  FFMA.FTZ R17, R17, R24, R17 ;  /* 0x0000001811117223 */ /* 0x000fe40000010011 */
[----:B------:R-:W3:Y:S01]  /*1000*/  MUFU.TANH R23, R23 ;  /* 0x0000001700177308 */ /* 0x000ee20000002400 */
        /* <DEDUP_REMOVED lines=10> */
.L_x_5673:
[----:B------:R-:W-:Y:S05]  /*10b0*/  BSYNC B0 ;  /* 0x0000000000007941 */ /* 0x000fea0003800000 */
.L_x_5672:
        /* <DEDUP_REMOVED lines=14> */
.L_x_5675:
[----:B------:R-:W-:Y:S05]  /*11a0*/  BSYNC B0 ;  /* 0x0000000000007941 */ /* 0x000fea0003800000 */
.L_x_5674:
[----:B------:R-:W5:Y:S01]  /*11b0*/  MUFU.TANH R12, R12 ;  /* 0x0000000c000c7308 */ /* 0x000f620000002400 */
[----:B0-----:R-:W-:-:S04]  /*11c0*/  IMAD.WIDE.U32 R10, R0, 0x2, R10 ;  /* 0x00000002000a7825 */ /* 0x001fc800078e000a */
[----:B--2---:R-:W-:Y:S01]  /*11d0*/  FMUL.FTZ R29, R8, R29 ;  /* 0x0000001d081d7220 */ /* 0x004fe20000410000 */
[----:B------:R-:W-:Y:S01]  /*11e0*/  FMUL.FTZ R4, R4, R18 ;  /* 0x0000001204047220 */ /* 0x000fe20000410000 */
[----:B------:R-:W-:Y:S01]  /*11f0*/  FMUL.FTZ R20, R3, R20 ;  /* 0x0000001403147220 */ /* 0x000fe20000410000 */
[----:B----4-:R-:W-:Y:S01]  /*1200*/  FMUL.FTZ R5, R5, R16 ;  /* 0x0000001005057220 */ /* 0x010fe20000410000 */
[----:B-1----:R-:W-:Y:S01]  /*1210*/  FMUL.FTZ R19, R2, R19 ;  /* 0x0000001302137220 */ /* 0x002fe20000410000 */
[----:B---3--:R-:W-:Y:S01]  /*1220*/  FMUL.FTZ R14, R14, R23 ;  /* 0x000000170e0e7220 */ /* 0x008fe20000410000 */
[----:B------:R-:W-:Y:S01]  /*1230*/  FMUL.FTZ R0, R13, R6 ;  /* 0x000000060d007220 */ /* 0x000fe20000410000 */
[----:B------:R-:W-:Y:S01]  /*1240*/  IMAD.WIDE R10, R9, 0x10, R10 ;  /* 0x00000010090a7825 */ /* 0x000fe200078e020a */
[----:B------:R-:W-:Y:S02]  /*1250*/  F2FP.BF16.F32.PACK_AB R4, R4, R29 ;  /* 0x0000001d0404723e */ /* 0x000fe400000010ff */
[----:B------:R-:W-:-:S02]  /*1260*/  F2FP.BF16.F32.PACK_AB R5, R5, R20 ;  /* 0x000000140505723e */ /* 0x000fc400000010ff */
[----:B------:R-:W-:Y:S01]  /*1270*/  F2FP.BF16.F32.PACK_AB R6, R14, R19 ;  /* 0x000000130e06723e */ /* 0x000fe200000010ff */
[----:B-----5:R-:W-:-:S05]  /*1280*/  FMUL.FTZ R7, R7, R12 ;  /* 0x0000000c07077220 */ /* 0x020fca0000410000 */
[----:B------:R-:W-:-:S05]  /*1290*/  F2FP.BF16.F32.PACK_AB R7, R7, R0 ;  /* 0x000000000707723e */ /* 0x000fca00000010ff */
[----:B------:R-:W-:Y:S01]  /*12a0*/  STG.E.128 desc[UR4][R10.64], R4 ;  /* 0x000000040a007986 */ /* 0x000fe2000c101d04 */
[----:B------:R-:W-:Y:S05]  /*12b0*/  EXIT ;  /* 0x000000000000794d */ /* 0x000fea0003800000 */
.L_x_5659:
        /* <DEDUP_REMOVED lines=92> */
.L_x_5679:
[----:B------:R-:W-:Y:S05]  /*1880*/  BSYNC B1 ;  /* 0x0000000000017941 */ /* 0x000fea0003800000 */
.L_x_5678:
[----:B------:R-:W0:Y:S02]  /*1890*/  MUFU.TANH R3, R3 ;  /* 0x0000000300037308 */ /* 0x000e240000002400 */
[----:B0-----:R-:W-:-:S05]  /*18a0*/  FMUL.FTZ R2, R20, R3 ;  /* 0x0000000314027220 */ /* 0x001fca0000410000 */
[----:B------:R-:W-:-:S07]  /*18b0*/  F2FP.BF16.F32.PACK_AB R2, RZ, R2 ;  /* 0x00000002ff02723e */ /* 0x000fce00000010ff */
.L_x_5677:
[----:B------:R-:W-:Y:S05]  /*18c0*/  BSYNC B0 ;  /* 0x0000000000007941 */ /* 0x000fea0003800000 */
.L_x_5676:
        /* <DEDUP_REMOVED lines=37> */
.L_x_5683:
[----:B------:R-:W-:Y:S05]  /*1b20*/  BSYNC B1 ;  /* 0x0000000000017941 */ /* 0x000fea0003800000 */
.L_x_5682:
[----:B------:R-:W0:Y:S02]  /*1b30*/  MUFU.TANH R3, R4 ;  /* 0x0000000400037308 */ /* 0x000e240000002400 */
[----:B0-----:R-:W-:-:S05]  /*1b40*/  FMUL.FTZ R3, R16, R3 ;  /* 0x0000000310037220 */ /* 0x001fca0000410000 */
[----:B------:R-:W-:-:S07]  /*1b50*/  F2FP.BF16.F32.PACK_AB R3, RZ, R3 ;  /* 0x00000003ff03723e */ /* 0x000fce00000010ff */
.L_x_5681:
[----:B------:R-:W-:Y:S05]  /*1b60*/  BSYNC B0 ;  /* 0x0000000000007941 */ /* 0x000fea0003800000 */
.L_x_5680:
        /* <DEDUP_REMOVED lines=37> */
.L_x_5687:
[----:B------:R-:W-:Y:S05]  /*1dc0*/  BSYNC B1 ;  /* 0x0000000000017941 */ /* 0x000fea0003800000 */
.L_x_5686:
[----:B------:R-:W0:Y:S02]  /*1dd0*/  MUFU.TANH R5, R5 ;  /* 0x0000000500057308 */ /* 0x000e240000002400 */
[----:B0-----:R-:W-:-:S05]  /*1de0*/  FMUL.FTZ R4, R22, R5 ;  /* 0x0000000516047220 */ /* 0x001fca0000410000 */
[----:B------:R-:W-:-:S07]  /*1df0*/  F2FP.BF16.F32.PACK_AB R4, RZ, R4 ;  /* 0x00000004ff04723e */ /* 0x000fce00000010ff */
.L_x_5685:
[----:B------:R-:W-:Y:S05]  /*1e00*/  BSYNC B0 ;  /* 0x0000000000007941 */ /* 0x000fea0003800000 */
.L_x_5684:
        /* <DEDUP_REMOVED lines=37> */
.L_x_5691:
[----:B------:R-:W-:Y:S05]  /*2060*/  BSYNC B1 ;  /* 0x0000000000017941 */ /* 0x000fea0003800000 */
.L_x_5690:
[----:B------:R-:W0:Y:S02]  /*2070*/  MUFU.TANH R6, R6 ;  /* 0x0000000600067308 */ /* 0x000e240000002400 */
[----:B0-----:R-:W-:-:S05]  /*2080*/  FMUL.FTZ R5, R23, R6 ;  /* 0x0000000617057220 */ /* 0x001fca0000410000 */
[----:B------:R-:W-:-:S07]  /*2090*/  F2FP.BF16.F32.PACK_AB R5, RZ, R5 ;  /* 0x00000005ff05723e */ /* 0x000fce00000010ff */
.L_x_5689:
[----:B------:R-:W-:Y:S05]  /*20a0*/  BSYNC B0 ;  /* 0x0000000000007941 */ /* 0x000fea0003800000 */
.L_x_5688:
        /* <DEDUP_REMOVED lines=37> */
.L_x_5695:
[----:B------:R-:W-:Y:S05]  /*2300*/  BSYNC B1 ;  /* 0x0000000000017941 */ /* 0x000fea0003800000 */
.L_x_5694:
[----:B------:R-:W0:Y:S02]  /*2310*/  MUFU.TANH R6, R7 ;  /* 0x0000000700067308 */ /* 0x000e240000002400 */
[----:B0-----:R-:W-:-:S05]  /*2320*/  FMUL.FTZ R6, R21, R6 ;  /* 0x0000000615067220 */ /* 0x001fca0000410000 */
[----:B------:R-:W-:-:S07]  /*2330*/  F2FP.BF16.F32.PACK_AB R6, RZ, R6 ;  /* 0x00000006ff06723e */ /* 0x000fce00000010ff */
.L_x_5693:
[----:B------:R-:W-:Y:S05]  /*2340*/  BSYNC B0 ;  /* 0x0000000000007941 */ /* 0x000fea0003800000 */
.L_x_5692:
        /* <DEDUP_REMOVED lines=37> */
.L_x_5699:
[----:B------:R-:W-:Y:S05]  /*25a0*/  BSYNC B1 ;  /* 0x0000000000017941 */ /* 0x000fea0003800000 */
.L_x_5698:
[----:B------:R-:W0:Y:S02]  /*25b0*/  MUFU.TANH R8, R8 ;  /* 0x0000000800087308 */ /* 0x000e240000002400 */
[----:B0-----:R-:W-:-:S05]  /*25c0*/  FMUL.FTZ R7, R19, R8 ;  /* 0x0000000813077220 */ /* 0x001fca0000410000 */
[----:B------:R-:W-:-:S07]  /*25d0*/  F2FP.BF16.F32.PACK_AB R7, RZ, R7 ;  /* 0x00000007ff07723e */ /* 0x000fce00000010ff */
.L_x_5697:
[----:B------:R-:W-:Y:S05]  /*25e0*/  BSYNC B0 ;  /* 0x0000000000007941 */ /* 0x000fea0003800000 */
.L_x_5696:
        /* <DEDUP_REMOVED lines=37> */
.L_x_5703:
[----:B------:R-:W-:Y:S05]  /*2840*/  BSYNC B1 ;  /* 0x0000000000017941 */ /* 0x000fea0003800000 */
.L_x_5702:
[----:B------:R-:W0:Y:S02]  /*2850*/  MUFU.TANH R8, R9 ;  /* 0x0000000900087308 */ /* 0x000e240000002400 */
[----:B0-----:R-:W-:-:S05]  /*2860*/  FMUL.FTZ R8, R13, R8 ;  /* 0x000000080d087220 */ /* 0x001fca0000410000 */
[----:B------:R-:W-:-:S07]  /*2870*/  F2FP.BF16.F32.PACK_AB R8, RZ, R8 ;  /* 0x00000008ff08723e */ /* 0x000fce00000010ff */
.L_x_5701:
[----:B------:R-:W-:Y:S05]  /*2880*/  BSYNC B0 ;  /* 0x0000000000007941 */ /* 0x000fea0003800000 */
.L_x_5700:
        /* <DEDUP_REMOVED lines=37> */
.L_x_5707:
[----:B------:R-:W-:Y:S05]  /*2ae0*/  BSYNC B1 ;  /* 0x0000000000017941 */ /* 0x000fea0003800000 */
.L_x_5706:
[----:B------:R-:W0:Y:S02]  /*2af0*/  MUFU.TANH R9, R10 ;  /* 0x0000000a00097308 */ /* 0x000e240000002400 */
[----:B0-----:R-:W-:-:S05]  /*2b00*/  FMUL.FTZ R9, R12, R9 ;  /* 0x000000090c097220 */ /* 0x001fca0000410000 */
[----:B------:R-:W-:-:S07]  /*2b10*/  F2FP.BF16.F32.PACK_AB R9, RZ, R9 ;  /* 0x00000009ff09723e */ /* 0x000fce00000010ff */
.L_x_5705:
[----:B------:R-:W-:Y:S05]  /*2b20*/  BSYNC B0 ;  /* 0x0000000000007941 */ /* 0x000fea0003800000 */
.L_x_5704:
        /* <DEDUP_REMOVED lines=22> */
.L_x_5710:
[----:B------:R-:W-:-:S13]  /*2c90*/  ISETP.GE.AND P0, PT, R18, R17, PT ;  /* 0x000000111200720c */ /* 0x000fda0003f06270 */
[----:B------:R-:W-:Y:S05]  /*2ca0*/  @P0 BRA `(.L_x_5712) ;  /* 0x0000000000300947 */ /* 0x000fea0003800000 */
[----:B0-----:R-:W0:Y:S01]  /*2cb0*/  LDC.64 R2, c[0x0][0x218] ;  /* 0x00008600ff027b82 */ /* 0x001e220000000a00 */
[----:B------:R-:W-:Y:S02]  /*2cc0*/  IADD3 R11, R0, R18, RZ ;  /* 0x00000012000b7210 */ /* 0x000fe40007ffe0ff */
[----:B------:R-:W-:-:S03]  /*2cd0*/  IADD3 R18, R18, 0x80, RZ ;  /* 0x0000008012127810 */ /* 0x000fc60007ffe0ff */
[----:B0-----:R-:W-:-:S05]  /*2ce0*/  IMAD.WIDE.U32 R2, R11, 0x2, R2 ;  /* 0x000000020b027825 */ /* 0x001fca00078e0002 */
[----:B------:R1:W-:Y:S02]  /*2cf0*/  STG.E.U16 desc[UR4][R2.64], R5 ;  /* 0x0000000502007986 */ /* 0x0003e4000c101504 */
.L_x_5711:
[----:B------:R-:W-:-:S13]  /*2d00*/  ISETP.GE.AND P0, PT, R18, R17, PT ;  /* 0x000000111200720c */ /* 0x000fda0003f06270 */
[----:B------:R-:W-:Y:S05]  /*2d10*/  @P0 BRA `(.L_x_5713) ;  /* 0x0000000000340947 */ /* 0x000fea0003800000 */
[----:B01----:R-:W0:Y:S01]  /*2d20*/  LDC.64 R2, c[0x0][0x218] ;  /* 0x00008600ff027b82 */ /* 0x003e220000000a00 */
[----:B------:R-:W-:Y:S02]  /*2d30*/  IADD3 R5, R0, R18, RZ ;  /* 0x0000001200057210 */ /* 0x000fe40007ffe0ff */
[----:B------:R-:W-:-:S03]  /*2d40*/  IADD3 R18, R18, 0x80, RZ ;  /* 0x0000008012127810 */ /* 0x000fc60007ffe0ff */
[----:B0-----:R-:W-:-:S05]  /*2d50*/  IMAD.WIDE.U32 R2, R5, 0x2, R2 ;  /* 0x0000000205027825 */ /* 0x001fca00078e0002 */
[----:B------:R1:W-:Y:S02]  /*2d60*/  STG.E.U16 desc[UR4][R2.64], R6 ;  /* 0x0000000602007986 */ /* 0x0003e4000c101504 */
.L_x_5712:
        /* <DEDUP_REMOVED lines=8> */
.L_x_5713:
[----:B------:R-:W-:Y:S05]  /*2df0*/  BSYNC B1 ;  /* 0x0000000000017941 */ /* 0x000fea0003800000 */
.L_x_5709:
[----:B------:R-:W-:-:S13]  /*2e00*/  ISETP.GE.AND P0, PT, R18, R17, PT ;  /* 0x000000111200720c */ /* 0x000fda0003f06270 */
[----:B012---:R-:W0:Y:S01]  /*2e10*/  @!P0 LDC.64 R2, c[0x0][0x218] ;  /* 0x00008600ff028b82 */ /* 0x007e220000000a00 */
[----:B------:R-:W-:Y:S02]  /*2e20*/  @!P0 IADD3 R5, R0, R18, RZ ;  /* 0x0000001200058210 */ /* 0x000fe40007ffe0ff */
[----:B------:R-:W-:-:S03]  /*2e30*/  @!P0 IADD3 R18, R18, 0x80, RZ ;  /* 0x0000008012128810 */ /* 0x000fc60007ffe0ff */
[----:B0-----:R-:W-:-:S05]  /*2e40*/  @!P0 IMAD.WIDE.U32 R2, R5, 0x2, R2 ;  /* 0x0000000205028825 */ /* 0x001fca00078e0002 */
[----:B------:R2:W-:Y:S02]  /*2e50*/  @!P0 STG.E.U16 desc[UR4][R2.64], R8 ;  /* 0x0000000802008986 */ /* 0x0005e4000c101504 */
.L_x_5714:
[----:B------:R-:W-:Y:S05]  /*2e60*/  BSYNC B0 ;  /* 0x0000000000007941 */ /* 0x000fea0003800000 */
.L_x_5708:
        /* <DEDUP_REMOVED lines=8> */
.L_x_5715:
        /* <DEDUP_REMOVED lines=9> */
.L_x_8608:


//--------------------- .text._ZN2at6native18elementwise_kernelILi128ELi4EZNS0_15gpu_kernel_implIZZZNS0_61_GLOBAL__N__b29612f4_23_ActivationMishKernel_cu_f5210f67_354811mish_kernelERNS_18TensorIteratorBaseEENKUlvE_clEvENKUlvE1_clEvEUlN3c104HalfEE_EEvS5_RKT_EUliE_EEviT1_ --------------------------
	.section	.text._ZN2at6native18elementwise_kernelILi128ELi4EZNS0_15gpu_kernel_implIZZZNS0_61_GLOBAL__N__b29612f4_23_ActivationMishKernel_cu_f5210f67_354811mish_kernelERNS_18TensorIteratorBaseEENKUlvE_clEvENKUlvE1_clEvEUlN3c104HalfEE_EEvS5_RKT_EUliE_EEviT1_,"ax",@progbits
	.align	128
        .global         _ZN2at6native18elementwise_kernelILi128ELi4EZNS0_15gpu_kernel_implIZZZNS0_61_GLOBAL__N__b29612f4_23_ActivationMishKernel_cu_f5210f67_354811mish_kernelERNS_18TensorIteratorBaseEENKUlvE_clEvENKUlvE1_clEvEUlN3c104HalfEE_EEvS5_RKT_EUliE_EEviT1_
        .type           _ZN2at6native18elementwise_kernelILi128ELi4EZNS0_15gpu_kernel_implIZZZNS0_61_GLOBAL__N__b29612f4_23_ActivationMishKernel_cu_f5210f67_354811mish_kernelERNS_18TensorIteratorBaseEENKUlvE_clEvENKUlvE1_clEvEUlN3c104HalfEE_EEvS5_RKT_EUliE_EEviT1_,@function
        .size           _ZN2at6native18elementwise_kernelILi128ELi4EZNS0_15gpu_kernel_implIZZZNS0_61_GLOBAL__N__b29612f4_23_ActivationMishKernel_cu_f5210f67_354811mish_kernelERNS_18TensorIteratorBaseEENKUlvE_clEvENKUlvE1_clEvEUlN3c104HalfEE_EEvS5_RKT_EUliE_EEviT1_,(.L_x_8609 - _ZN2at6native18elementwise_kernelILi128ELi4EZNS0_15gpu_kernel_implIZZZNS0_61_GLOBAL__N__b29612f4_23_ActivationMishKernel_cu_f5210f67_354811mish_kernelERNS_18TensorIteratorBaseEENKUlvE_clEvENKUlvE1_clEvEUlN3c104HalfEE_EEvS5_RKT_EUliE_EEviT1_)
        .other          _ZN2at6native18elementwise_kernelILi128ELi4EZNS0_15gpu_kernel_implIZZZNS0_61_GLOBAL__N__b29612f4_23_ActivationMishKernel_cu_f5210f67_354811mish_kernelERNS_18TensorIteratorBaseEENKUlvE_clEvENKUlvE1_clEvEUlN3c104HalfEE_EEvS5_RKT_EUliE_EEviT1_,@"STO_CUDA_ENTRY STV_DEFAULT"
_ZN2at6native18elementwise_kernelILi128ELi4EZNS0_15gpu_kernel_implIZZZNS0_61_GLOBAL__N__b29612f4_23_ActivationMishKernel_cu_f5210f67_354811mish_kernelERNS_18TensorIteratorBaseEENKUlvE_clEvENKUlvE1_clEvEUlN3c104HalfEE_EEvS5_RKT_EUliE_EEviT1_:
.text._ZN2at6native18elementwise_kernelILi128ELi4EZNS0_15gpu_kernel_implIZZZNS0_61_GLOBAL__N__b29612f4_23_ActivationMishKernel_cu_f5210f67_354811mish_kernelERNS_18TensorIteratorBaseEENKUlvE_clEvENKUlvE1_clEvEUlN3c104HalfEE_EEvS5_RKT_EUliE_EEviT1_:
        /* <DEDUP_REMOVED lines=315> */
.L_x_5718:
        /* <DEDUP_REMOVED lines=22> */
.L_x_5722:
[----:B------:R-:W2:Y:S02]  /*1510*/  LDG.E.U8 R2, desc[UR36][R2.64] ;  /* 0x0000002402027981 */ /* 0x000ea4000c1e1100 */
[----:B--2---:R-:W-:-:S04]  /*1520*/  I2FP.F32.U32 R0, R2 ;  /* 0x0000000200007245 */ /* 0x004fc80000201000 */
[----:B------:R-:W-:Y:S01]  /*1530*/  F2FP.F16.F32.PACK_AB R0, RZ, R0 ;  /* 0x00000000ff00723e */ /* 0x000fe200000000ff */
[----:B------:R-:W-:Y:S06]  /*1540*/  BRA `(.L_x_5724) ;  /* 0x0000000c00887947 */ /* 0x000fec0003800000 */
.L_x_5721:
        /* <DEDUP_REMOVED lines=10> */
.L_x_5726:
[----:B------:R-:W2:Y:S02]  /*15f0*/  LDG.E R2, desc[UR36][R2.64] ;  /* 0x0000002402027981 */ /* 0x000ea4000c1e1900 */
[----:B--2---:R-:W-:-:S04]  /*1600*/  I2FP.F32.S32 R0, R2 ;  /* 0x0000000200007245 */ /* 0x004fc80000201400 */
[----:B------:R-:W-:Y:S01]  /*1610*/  F2FP.F16.F32.PACK_AB R0, RZ, R0 ;  /* 0x00000000ff00723e */ /* 0x000fe200000000ff */
[----:B------:R-:W-:Y:S06]  /*1620*/  BRA `(.L_x_5724) ;  /* 0x0000000c00507947 */ /* 0x000fec0003800000 */
.L_x_5725:
[----:B------:R-:W2:Y:S02]  /*1630*/  LDG.E.U16 R2, desc[UR36][R2.64] ;  /* 0x0000002402027981 */ /* 0x000ea4000c1e1500 */
[----:B--2---:R-:W0:Y:S02]  /*1640*/  I2F.S16 R0, R2 ;  /* 0x0000000200007306 */ /* 0x004e240000101400 */
[----:B0-----:R-:W-:Y:S01]  /*1650*/  F2FP.F16.F32.PACK_AB R0, RZ, R0 ;  /* 0x00000000ff00723e */ /* 0x001fe200000000ff */
[----:B------:R-:W-:Y:S06]  /*1660*/  BRA `(.L_x_5724) ;  /* 0x0000000c00407947 */ /* 0x000fec0003800000 */
.L_x_5720:
        /* <DEDUP_REMOVED lines=9> */
.L_x_5728:
[----:B------:R0:W5:Y:S01]  /*1700*/  LDG.E.U16 R0, desc[UR36][R2.64] ;  /* 0x0000002402007981 */ /* 0x000162000c1e1500 */
[----:B------:R-:W-:Y:S05]  /*1710*/  BRA `(.L_x_5724) ;  /* 0x0000000c00147947 */ /* 0x000fea0003800000 */
.L_x_5727:
        /* <DEDUP_REMOVED lines=9> */
.L_x_5730:
[----:B------:R1:W5:Y:S01]  /*17b0*/  LDG.E.U16 R0, desc[UR36][R2.64] ;  /* 0x0000002402007981 */ /* 0x000362000c1e1500 */
[----:B------:R-:W-:Y:S05]  /*17c0*/  BRA `(.L_x_5724) ;  /* 0x0000000800e87947 */ /* 0x000fea0003800000 */
.L_x_5729:
        /* <DEDUP_REMOVED lines=8> */
.L_x_5719:
        /* <DEDUP_REMOVED lines=13> */
.L_x_5733:
        /* <DEDUP_REMOVED lines=8> */
.L_x_5732:
        /* <DEDUP_REMOVED lines=28> */
.L_x_5735:
        /* <DEDUP_REMOVED lines=15> */
.L_x_5734:
[----:B------:R-:W2:Y:S02]  /*1c50*/  LDG.E.U16 R0, desc[UR36][R2.64] ;  /* 0x0000002402007981 */ /* 0x000ea4000c1e1500 */
[----:B--2---:R-:W-:-:S05]  /*1c60*/  IMAD.U32 R0, R0, 0x10000, RZ ;  /* 0x0001000000007824 */ /* 0x004fca00078e00ff */
[----:B------:R-:W-:Y:S01]  /*1c70*/  F2FP.F16.F32.PACK_AB R0, RZ, R0 ;  /* 0x00000000ff00723e */ /* 0x000fe200000000ff */
[----:B------:R-:W-:Y:S06]  /*1c80*/  BRA `(.L_x_5724) ;  /* 0x0000000400b87947 */ /* 0x000fec0003800000 */
.L_x_5731:
        /* <DEDUP_REMOVED lines=12> */
.L_x_5738:
        /* <DEDUP_REMOVED lines=21> */
.L_x_5742:
[----:B------:R-:W-:Y:S05]  /*1ea0*/  BSYNC B1 ;  /* 0x0000000000017941 */ /* 0x000fea0003800000 */
.L_x_5741:
[----:B------:R-:W-:Y:S01]  /*1eb0*/  LEA R3, R0, 0x3b800000, 0x17 ;  /* 0x3b80000000037811 */ /* 0x000fe200078eb8ff */
[----:B------:R-:W-:-:S05]  /*1ec0*/  IMAD.SHL.U32 R0, R2, 0x100000, RZ ;  /* 0x0010000002007824 */ /* 0x000fca00078e00ff */
[----:B------:R-:W-:-:S07]  /*1ed0*/  LOP3.LUT R0, R3, R0, R4, 0xfe, !PT ;  /* 0x0000000003007212 */ /* 0x000fce00078efe04 */
.L_x_5740:
[----:B------:R-:W-:Y:S05]  /*1ee0*/  BSYNC B0 ;  /* 0x0000000000007941 */ /* 0x000fea0003800000 */
.L_x_5739:
[----:B------:R-:W-:Y:S01]  /*1ef0*/  F2FP.F16.F32.PACK_AB R0, RZ, R0 ;  /* 0x00000000ff00723e */ /* 0x000fe200000000ff */
[----:B------:R-:W-:Y:S06]  /*1f00*/  BRA `(.L_x_5724) ;  /* 0x0000000400187947 */ /* 0x000fec0003800000 */
.L_x_5737:
        /* <DEDUP_REMOVED lines=21> */
.L_x_5746:
[----:B------:R-:W-:Y:S05]  /*2060*/  BSYNC B1 ;  /* 0x0000000000017941 */ /* 0x000fea0003800000 */
.L_x_5745:
[----:B------:R-:W-:Y:S01]  /*2070*/  LEA R3, R0, 0x37800000, 0x17 ;  /* 0x3780000000037811 */ /* 0x000fe200078eb8ff */
[----:B------:R-:W-:-:S05]  /*2080*/  IMAD.SHL.U32 R0, R2, 0x200000, RZ ;  /* 0x0020000002007824 */ /* 0x000fca00078e00ff */
[----:B------:R-:W-:-:S07]  /*2090*/  LOP3.LUT R0, R3, R0, R4, 0xfe, !PT ;  /* 0x0000000003007212 */ /* 0x000fce00078efe04 */
.L_x_5744:
[----:B------:R-:W-:Y:S05]  /*20a0*/  BSYNC B0 ;  /* 0x0000000000007941 */ /* 0x000fea0003800000 */
.L_x_5743:
[----:B------:R-:W-:Y:S01]  /*20b0*/  F2FP.F16.F32.PACK_AB R0, RZ, R0 ;  /* 0x00000000ff00723e */ /* 0x000fe200000000ff */
[----:B------:R-:W-:Y:S06]  /*20c0*/  BRA `(.L_x_5724) ;  /* 0x0000000000a87947 */ /* 0x000fec0003800000 */
.L_x_5736:
        /* <DEDUP_REMOVED lines=14> */
.L_x_5750:
[----:B------:R-:W-:Y:S05]  /*21b0*/  BSYNC B0 ;  /* 0x0000000000007941 */ /* 0x000fea0003800000 */
.L_x_5749:
[----:B------:R-:W-:Y:S01]  /*21c0*/  F2FP.F16.F32.PACK_AB R0, RZ, R0 ;  /* 0x00000000ff00723e */ /* 0x000fe200000000ff */
[----:B------:R-:W-:Y:S06]  /*21d0*/  BRA `(.L_x_5724) ;  /* 0x0000000000647947 */ /* 0x000fec0003800000 */
.L_x_5723:
        /* <DEDUP_REMOVED lines=16> */
.L_x_5751:
[----:B------:R-:W-:Y:S01]  /*22e0*/  PRMT R0, RZ, 0x7610, R0 ;  /* 0x00007610ff007816 */ /* 0x000fe20000000000 */
[----:B------:R-:W-:Y:S06]  /*22f0*/  BRA `(.L_x_5724) ;  /* 0x00000000001c7947 */ /* 0x000fec0003800000 */
.L_x_5748:
[----:B------:R-:W2:Y:S02]  /*2300*/  LDG.E.64 R2, desc[UR36][R2.64] ;  /* 0x0000002402027981 */ /* 0x000ea4000c1e1b00 */
[----:B--2---:R-:W0:Y:S02]  /*2310*/  I2F.U64 R0, R2 ;  /* 0x0000000200007312 */ /* 0x004e240000301000 */
[----:B0-----:R-:W-:Y:S01]  /*2320*/  F2FP.F16.F32.PACK_AB R0, RZ, R0 ;  /* 0x00000000ff00723e */ /* 0x001fe200000000ff */
[----:B------:R-:W-:Y:S06]  /*2330*/  BRA `(.L_x_5724) ;  /* 0x00000000000c7947 */ /* 0x000fec0003800000 */
.L_x_5747:
[----:B------:R-:W2:Y:S02]  /*2340*/  LDG.E R2, desc[UR36][R2.64] ;  /* 0x0000002402027981 */ /* 0x000ea4000c1e1900 */
[----:B--2---:R-:W-:-:S04]  /*2350*/  I2FP.F32.U32 R0, R2 ;  /* 0x0000000200007245 */ /* 0x004fc80000201000 */
[----:B------:R-:W-:-:S07]  /*2360*/  F2FP.F16.F32.PACK_AB R0, RZ, R0 ;  /* 0x00000000ff00723e */ /* 0x000fce00000000ff */
.L_x_5724:
[----:B-----5:R-:W-:Y:S01]  /*2370*/  HADD2.F32 R0, -RZ, R0.H0_H0 ;  /* 0x20000000ff007230 */ /* 0x020fe20000004100 */
[----:B------:R-:W-:Y:S01]  /*2380*/  BSSY B0, `(.L_x_5752) ;  /* 0x0000021000007945 */ /* 0x000fe20003800000 */
[----:B------:R-:W-:Y:S02]  /*2390*/  IMAD.MOV.U32 R6, RZ, RZ, 0x3e800000 ;  /* 0x3e800000ff067424 */ /* 0x000fe400078e00ff */
        /* <DEDUP_REMOVED lines=31> */
.L_x_5753:
[----:B------:R-:W-:Y:S05]  /*2590*/  BSYNC B0 ;  /* 0x0000000000007941 */ /* 0x000fea0003800000 */
.L_x_5752:
[----:B------:R-:W1:Y:S01]  /*25a0*/  MUFU.TANH R3, R3 ;  /* 0x0000000300037308 */ /* 0x000e620000002400 */
[----:B0-----:R-:W-:-:S04]  /*25b0*/  PRMT R2, R6, 0x9910, RZ ;  /* 0x0000991006027816 */ /* 0x001fc800000000ff */
[----:B------:R-:W-:Y:S01]  /*25c0*/  ISETP.GT.AND P0, PT, R2, 0x9, PT ;  /* 0x000000090200780c */ /* 0x000fe20003f04270 */
[----:B-1----:R-:W-:-:S05]  /*25d0*/  FMUL.FTZ R0, R0, R3 ;  /* 0x0000000300007220 */ /* 0x002fca0000410000 */
[----:B------:R-:W-:-:S07]  /*25e0*/  F2FP.F16.F32.PACK_AB R0, RZ, R0 ;  /* 0x00000000ff00723e */ /* 0x000fce00000000ff */
        /* <DEDUP_REMOVED lines=13> */
.L_x_5757:
[----:B------:R-:W-:-:S06]  /*26c0*/  HADD2.F32 R3, -RZ, R0.H0_H0 ;  /* 0x20000000ff037230 */ /* 0x000fcc0000004100 */
[----:B------:R-:W0:Y:S02]  /*26d0*/  F2I.S64.TRUNC R2, R3 ;  /* 0x0000000300027311 */ /* 0x000e24000020d900 */
[----:B0-----:R0:W-:Y:S01]  /*26e0*/  STG.E.U8 desc[UR36][R16.64], R2 ;  /* 0x0000000210007986 */ /* 0x0011e2000c101124 */
[----:B------:R-:W-:Y:S05]  /*26f0*/  BRA `(.L_x_5759) ;  /* 0x0000000c00847947 */ /* 0x000fea0003800000 */
.L_x_5756:
        /* <DEDUP_REMOVED lines=10> */
.L_x_5761:
[----:B------:R-:W-:-:S04]  /*27a0*/  HADD2.F32 R0, -RZ, R0.H0_H0 ;  /* 0x20000000ff007230 */ /* 0x000fc80000004100 */
[----:B------:R-:W0:Y:S02]  /*27b0*/  F2I.FTZ.TRUNC.NTZ R3, R0 ;  /* 0x0000000000037305 */ /* 0x000e24000021f100 */
[----:B0-----:R0:W-:Y:S01]  /*27c0*/  STG.E desc[UR36][R16.64], R3 ;  /* 0x0000000310007986 */ /* 0x0011e2000c101924 */
[----:B------:R-:W-:Y:S05]  /*27d0*/  BRA `(.L_x_5759) ;  /* 0x0000000c004c7947 */ /* 0x000fea0003800000 */
.L_x_5760:
[----:B------:R-:W-:-:S04]  /*27e0*/  HADD2.F32 R0, -RZ, R0.H0_H0 ;  /* 0x20000000ff007230 */ /* 0x000fc80000004100 */
[----:B------:R-:W0:Y:S02]  /*27f0*/  F2I.FTZ.TRUNC.NTZ R3, R0 ;  /* 0x0000000000037305 */ /* 0x000e24000021f100 */
[----:B0-----:R0:W-:Y:S01]  /*2800*/  STG.E.U16 desc[UR36][R16.64], R3 ;  /* 0x0000000310007986 */ /* 0x0011e2000c101524 */
[----:B------:R-:W-:Y:S05]  /*2810*/  BRA `(.L_x_5759) ;  /* 0x0000000c003c7947 */ /* 0x000fea0003800000 */
.L_x_5755:
        /* <DEDUP_REMOVED lines=9> */
.L_x_5763:
[----:B------:R0:W-:Y:S01]  /*28b0*/  STG.E.U16 desc[UR36][R16.64], R0 ;  /* 0x0000000010007986 */ /* 0x0001e2000c101524 */
[----:B------:R-:W-:Y:S05]  /*28c0*/  BRA `(.L_x_5759) ;  /* 0x0000000c00107947 */ /* 0x000fea0003800000 */
.L_x_5762:
        /* <DEDUP_REMOVED lines=10> */
.L_x_5765:
[----:B------:R-:W-:-:S05]  /*2970*/  HADD2.F32 R0, -RZ, R0.H0_H0 ;  /* 0x20000000ff007230 */ /* 0x000fca0000004100 */
[----:B------:R-:W-:-:S04]  /*2980*/  F2FP.F16.F32.PACK_AB R0, RZ, R0 ;  /* 0x00000000ff00723e */ /* 0x000fc800000000ff */
[----:B------:R-:W-:-:S05]  /*2990*/  PRMT R0, R0, 0x5410, RZ ;  /* 0x0000541000007816 */ /* 0x000fca00000000ff */
[----:B------:R0:W-:Y:S01]  /*29a0*/  STG.E desc[UR36][R16.64], R0 ;  /* 0x0000000010007986 */ /* 0x0001e2000c101924 */
[----:B------:R-:W-:Y:S05]  /*29b0*/  BRA `(.L_x_5759) ;  /* 0x0000000800d47947 */ /* 0x000fea0003800000 */
.L_x_5764:
[----:B------:R-:W-:-:S05]  /*29c0*/  HADD2.F32 R2, -RZ, R0.H0_H0 ;  /* 0x20000000ff027230 */ /* 0x000fca0000004100 */
[----:B------:R-:W-:-:S06]  /*29d0*/  FMUL.FTZ R2, R2, 1 ;  /* 0x3f80000002027820 */ /* 0x000fcc0000410000 */
[----:B------:R-:W0:Y:S02]  /*29e0*/  F2F.F64.F32 R2, R2 ;  /* 0x0000000200027310 */ /* 0x000e240000201800 */
[----:B0-----:R0:W-:Y:S01]  /*29f0*/  STG.E.64 desc[UR36][R16.64], R2 ;  /* 0x0000000210007986 */ /* 0x0011e2000c101b24 */
[----:B------:R-:W-:Y:S05]  /*2a00*/  BRA `(.L_x_5759) ;  /* 0x0000000800c07947 */ /* 0x000fea0003800000 */
.L_x_5754:
        /* <DEDUP_REMOVED lines=13> */
.L_x_5768:
[----:B------:R-:W-:Y:S01]  /*2ae0*/  HADD2.F32 R0, -RZ, R0.H0_H0 ;  /* 0x20000000ff007230 */ /* 0x000fe20000004100 */
[----:B------:R-:W-:-:S04]  /*2af0*/  CS2R R6, SRZ ;  /* 0x0000000000067805 */ /* 0x000fc8000001ff00 */
[----:B------:R-:W-:-:S04]  /*2b00*/  FMUL.FTZ R0, R0, 1 ;  /* 0x3f80000000007820 */ /* 0x000fc80000410000 */
[----:B------:R-:W0:Y:S02]  /*2b10*/  F2F.F64.F32 R4, R0 ;  /* 0x0000000000047310 */ /* 0x000e240000201800 */
[----:B0-----:R0:W-:Y:S01]  /*2b20*/  STG.E.128 desc[UR36][R16.64], R4 ;  /* 0x0000000410007986 */ /* 0x0011e2000c101d24 */
[----:B------:R-:W-:Y:S05]  /*2b30*/  BRA `(.L_x_5759) ;  /* 0x0000000800747947 */ /* 0x000fea0003800000 */
.L_x_5767:
        /* <DEDUP_REMOVED lines=21> */
.L_x_5772:
[----:B------:R-:W-:Y:S05]  /*2c90*/  BSYNC B0 ;  /* 0x0000000000007941 */ /* 0x000fea0003800000 */
.L_x_5771:
[----:B------:R-:W-:-:S05]  /*2ca0*/  LOP3.LUT R3, R0, R3, RZ, 0xfc, !PT ;  /* 0x0000000300037212 */ /* 0x000fca00078efcff */
[----:B------:R0:W-:Y:S01]  /*2cb0*/  STG.E.U8 desc[UR36][R16.64], R3 ;  /* 0x0000000310007986 */ /* 0x0001e2000c101124 */
[----:B------:R-:W-:Y:S05]  /*2cc0*/  BRA `(.L_x_5759) ;  /* 0x0000000800107947 */ /* 0x000fea0003800000 */
.L_x_5770:
        /* <DEDUP_REMOVED lines=13> */
.L_x_5774:
[----:B------:R-:W-:Y:S01]  /*2da0*/  IMAD.MOV.U32 R0, RZ, RZ, 0x7f ;  /* 0x0000007fff007424 */ /* 0x000fe200078e00ff */
[----:B------:R-:W-:-:S04]  /*2db0*/  ISETP.GT.U32.AND P0, PT, R2, 0x7f800000, PT ;  /* 0x7f8000000200780c */ /* 0x000fc80003f04070 */
[----:B------:R-:W-:-:S09]  /*2dc0*/  SEL R0, R0, 0x7c, P0 ;  /* 0x0000007c00007807 */ /* 0x000fd20000000000 */
.L_x_5775:
[----:B------:R-:W-:Y:S05]  /*2dd0*/  BSYNC B0 ;  /* 0x0000000000007941 */ /* 0x000fea0003800000 */
.L_x_5773:
[----:B------:R-:W-:-:S04]  /*2de0*/  LOP3.LUT R2, R3, 0x80000000, RZ, 0xc0, !PT ;  /* 0x8000000003027812 */ /* 0x000fc800078ec0ff */
[----:B------:R-:W-:-:S04]  /*2df0*/  SHF.R.U32.HI R3, RZ, 0x18, R2 ;  /* 0x00000018ff037819 */ /* 0x000fc80000011602 */
[----:B------:R-:W-:-:S05]  /*2e00*/  LOP3.LUT R3, R0, R3, RZ, 0xfc, !PT ;  /* 0x0000000300037212 */ /* 0x000fca00078efcff */
[----:B------:R0:W-:Y:S01]  /*2e10*/  STG.E.U8 desc[UR36][R16.64], R3 ;  /* 0x0000000310007986 */ /* 0x0001e2000c101124 */
[----:B------:R-:W-:Y:S05]  /*2e20*/  BRA `(.L_x_5759) ;  /* 0x0000000400b87947 */ /* 0x000fea0003800000 */
.L_x_5769:
[----:B------:R-:W-:-:S05]  /*2e30*/  HADD2.F32 R0, -RZ, R0.H0_H0 ;  /* 0x20000000ff007230 */ /* 0x000fca0000004100 */
[----:B------:R-:W-:-:S05]  /*2e40*/  F2FP.BF16.F32.PACK_AB R0, RZ, R0 ;  /* 0x00000000ff00723e */ /* 0x000fca00000010ff */
[----:B------:R0:W-:Y:S01]  /*2e50*/  STG.E.U16 desc[UR36][R16.64], R0 ;  /* 0x0000000010007986 */ /* 0x0001e2000c101524 */
[----:B------:R-:W-:Y:S05]  /*2e60*/  BRA `(.L_x_5759) ;  /* 0x0000000400a87947 */ /* 0x000fea0003800000 */
.L_x_5766:
        /* <DEDUP_REMOVED lines=12> */
.L_x_5778:
        /* <DEDUP_REMOVED lines=17> */
.L_x_5781:
[----:B------:R-:W-:-:S04]  /*3040*/  LOP3.LUT R2, R3, 0x80000000, RZ, 0xc0, !PT ;  /* 0x8000000003027812 */ /* 0x000fc800078ec0ff */
[----:B------:R-:W-:-:S04]  /*3050*/  SHF.R.U32.HI R3, RZ, 0x18, R2 ;  /* 0x00000018ff037819 */ /* 0x000fc80000011602 */
[----:B------:R-:W-:-:S04]  /*3060*/  LOP3.LUT R0, R0, R3, RZ, 0xfc, !PT ;  /* 0x0000000300007212 */ /* 0x000fc800078efcff */
[----:B------:R-:W-:-:S07]  /*3070*/  PRMT R8, R0, 0x7610, R8 ;  /* 0x0000761000087816 */ /* 0x000fce0000000008 */
.L_x_5780:
[----:B------:R-:W-:Y:S05]  /*3080*/  BSYNC B0 ;  /* 0x0000000000007941 */ /* 0x000fea0003800000 */
.L_x_5779:
[----:B------:R0:W-:Y:S01]  /*3090*/  STG.E.U8 desc[UR36][R16.64], R8 ;  /* 0x0000000810007986 */ /* 0x0001e2000c101124 */
[----:B------:R-:W-:Y:S05]  /*30a0*/  BRA `(.L_x_5759) ;  /* 0x0000000400187947 */ /* 0x000fea0003800000 */
.L_x_5777:
        /* <DEDUP_REMOVED lines=17> */
.L_x_5784:
[----:B------:R-:W-:-:S04]  /*31c0*/  LOP3.LUT R2, R3, 0x80000000, RZ, 0xc0, !PT ;  /* 0x8000000003027812 */ /* 0x000fc800078ec0ff */
[----:B------:R-:W-:-:S04]  /*31d0*/  SHF.R.U32.HI R3, RZ, 0x18, R2 ;  /* 0x00000018ff037819 */ /* 0x000fc80000011602 */
[----:B------:R-:W-:-:S04]  /*31e0*/  LOP3.LUT R0, R0, R3, RZ, 0xfc, !PT ;  /* 0x0000000300007212 */ /* 0x000fc800078efcff */
[----:B------:R-:W-:-:S07]  /*31f0*/  PRMT R8, R0, 0x7610, R8 ;  /* 0x0000761000087816 */ /* 0x000fce0000000008 */
.L_x_5783:
[----:B------:R-:W-:Y:S05]  /*3200*/  BSYNC B0 ;  /* 0x0000000000007941 */ /* 0x000fea0003800000 */
.L_x_5782:
[----:B------:R3:W-:Y:S01]  /*3210*/  STG.E.U8 desc[UR36][R16.64], R8 ;  /* 0x0000000810007986 */ /* 0x0007e2000c101124 */
[----:B------:R-:W-:Y:S05]  /*3220*/  BRA `(.L_x_5759) ;  /* 0x0000000000b87947 */ /* 0x000fea0003800000 */
.L_x_5776:
        /* <DEDUP_REMOVED lines=22> */
.L_x_5758:
        /* <DEDUP_REMOVED lines=16> */
.L_x_5787:
[----:B------:R-:W-:Y:S05]  /*3490*/  BRA `(.L_x_5759) ;  /* 0x00000000001c7947 */ /* 0x000fea0003800000 */
.L_x_5786:
[----:B------:R-:W-:-:S06]  /*34a0*/  HADD2.F32 R2, -RZ, R0.H0_H0 ;  /* 0x20000000ff027230 */ /* 0x000fcc0000004100 */
[----:B------:R-:W0:Y:S02]  /*34b0*/  F2I.U64.TRUNC R2, R2 ;  /* 0x0000000200027311 */ /* 0x000e24000020d800 */
[----:B0-----:R2:W-:Y:S01]  /*34c0*/  STG.E.64 desc[UR36][R16.64], R2 ;  /* 0x0000000210007986 */ /* 0x0015e2000c101b24 */
[----:B------:R-:W-:Y:S05]  /*34d0*/  BRA `(.L_x_5759) ;  /* 0x00000000000c7947 */ /* 0x000fea0003800000 */
.L_x_5785:
[----:B------:R-:W-:-:S04]  /*34e0*/  HADD2.F32 R0, -RZ, R0.H0_H0 ;  /* 0x20000000ff007230 */ /* 0x000fc80000004100 */
[----:B------:R-:W0:Y:S02]  /*34f0*/  F2I.FTZ.U32.TRUNC.NTZ R3, R0 ;  /* 0x0000000000037305 */ /* 0x000e24000021f000 */
[----:B0-----:R0:W-:Y:S02]  /*3500*/  STG.E desc[UR36][R16.64], R3 ;  /* 0x0000000310007986 */ /* 0x0011e4000c101924 */
.L_x_5759:
[----:B------:R-:W-:-:S04]  /*3510*/  IMAD R18, R23, 0x200, R18 ;  /* 0x0000020017127824 */ /* 0x000fc800078e0212 */
[----:B------:R-:W-:-:S07]  /*3520*/  VIADD R19, R18, 0x80 ;  /* 0x0000008012137836 */ /* 0x000fce0000000000 */
.L_x_5717:
[----:B------:R-:W-:Y:S05]  /*3530*/  BSYNC B6 ;  /* 0x0000000000067941 */ /* 0x000fea0003800000 */
.L_x_5716:
[----:B------:R-:W-:Y:S01]  /*3540*/  ULDC UR4, c[0x0][0x210] ;  /* 0x0000840000047ab9 */ /* 0x000fe20000000800 */
[----:B------:R-:W-:Y:S01]  /*3550*/  BSSY B6, `(.L_x_5788) ;  /* 0x0000349000067945 */ /* 0x000fe20003800000 */
[----:B------:R-:W-:-:S13]  /*3560*/  ISETP.GE.AND P0, PT, R19, UR4, PT ;  /* 0x0000000413007c0c */ /* 0x000fda000bf06270 */
[----:B------:R-:W-:Y:S05]  /*3570*/  @P0 BRA `(.L_x_5789) ;  /* 0x0000003400180947 */ /* 0x000fea0003800000 */
[----:B0-----:R-:W0:Y:S01]  /*3580*/  LDC R6, c[0x0][0x218] ;  /* 0x00008600ff067b82 */ /* 0x001e220000000800 */
[----:B-1234-:R-:W-:Y:S01]  /*3590*/  HFMA2.MMA R16, -RZ, RZ, 0, 0 ;  /* 0x00000000ff107435 */ /* 0x01efe200000001ff */
[----:B------:R-:W-:Y:S01]  /*35a0*/  IMAD.MOV.U32 R0, RZ, RZ, RZ ;  /* 0x000000ffff007224 */ /* 0x000fe200078e00ff */
[----:B0-----:R-:W-:-:S13]  /*35b0*/  ISETP.NE.AND P0, PT, R6, RZ, PT ;  /* 0x000000ff0600720c */ /* 0x001fda0003f05270 */
        /* <DEDUP_REMOVED lines=299> */
.L_x_5790:
        /* <DEDUP_REMOVED lines=22> */
.L_x_5794:
[----:B------:R-:W2:Y:S02]  /*49d0*/  LDG.E.U8 R2, desc[UR36][R2.64] ;  /* 0x0000002402027981 */ /* 0x000ea4000c1e1100 */
[----:B--2---:R-:W-:-:S04]  /*49e0*/  I2FP.F32.U32 R0, R2 ;  /* 0x0000000200007245 */ /* 0x004fc80000201000 */
[----:B------:R-:W-:Y:S01]  /*49f0*/  F2FP.F16.F32.PACK_AB R0, RZ, R0 ;  /* 0x00000000ff00723e */ /* 0x000fe200000000ff */
[----:B------:R-:W-:Y:S06]  /*4a00*/  BRA `(.L_x_5796) ;  /* 0x0000000c00887947 */ /* 0x000fec0003800000 */
.L_x_5793:
        /* <DEDUP_REMOVED lines=10> */
.L_x_5798:
[----:B------:R-:W2:Y:S02]  /*4ab0*/  LDG.E R2, desc[UR36][R2.64] ;  /* 0x0000002402027981 */ /* 0x000ea4000c1e1900 */
[----:B--2---:R-:W-:-:S04]  /*4ac0*/  I2FP.F32.S32 R0, R2 ;  /* 0x0000000200007245 */ /* 0x004fc80000201400 */
[----:B------:R-:W-:Y:S01]  /*4ad0*/  F2FP.F16.F32.PACK_AB R0, RZ, R0 ;  /* 0x00000000ff00723e */ /* 0x000fe200000000ff */
[----:B------:R-:W-:Y:S06]  /*4ae0*/  BRA `(.L_x_5796) ;  /* 0x0000000c00507947 */ /* 0x000fec0003800000 */
.L_x_5797:
[----:B------:R-:W2:Y:S02]  /*4af0*/  LDG.E.U16 R2, desc[UR36][R2.64] ;  /* 0x0000002402027981 */ /* 0x000ea4000c1e1500 */
[----:B--2---:R-:W0:Y:S02]  /*4b00*/  I2F.S16 R0, R2 ;  /* 0x0000000200007306 */ /* 0x004e240000101400 */
[----:B0-----:R-:W-:Y:S01]  /*4b10*/  F2FP.F16.F32.PACK_AB R0, RZ, R0 ;  /* 0x00000000ff00723e */ /* 0x001fe200000000ff */
[----:B------:R-:W-:Y:S06]  /*4b20*/  BRA `(.L_x_5796) ;  /* 0x0000000c00407947 */ /* 0x000fec0003800000 */
.L_x_5792:
        /* <DEDUP_REMOVED lines=9> */
.L_x_5800:
[----:B------:R1:W5:Y:S01]  /*4bc0*/  LDG.E.U16 R0, desc[UR36][R2.64] ;  /* 0x0000002402007981 */ /* 0x000362000c1e1500 */
[----:B------:R-:W-:Y:S05]  /*4bd0*/  BRA `(.L_x_5796) ;  /* 0x0000000c00147947 */ /* 0x000fea0003800000 */
.L_x_5799:
        /* <DEDUP_REMOVED lines=9> */
.L_x_5802:
[----:B------:R0:W5:Y:S01]  /*4c70*/  LDG.E.U16 R0, desc[UR36][R2.64] ;  /* 0x0000002402007981 */ /* 0x000162000c1e1500 */
[----:B------:R-:W-:Y:S05]  /*4c80*/  BRA `(.L_x_5796) ;  /* 0x0000000800e87947 */ /* 0x000fea0003800000 */
.L_x_5801:
        /* <DEDUP_REMOVED lines=8> */
.L_x_5791:
        /* <DEDUP_REMOVED lines=13> */
.L_x_5805:
        /* <DEDUP_REMOVED lines=8> */
.L_x_5804:
        /* <DEDUP_REMOVED lines=28> */
.L_x_5807:
        /* <DEDUP_REMOVED lines=15> */
.L_x_5806:
[----:B------:R-:W2:Y:S02]  /*5110*/  LDG.E.U16 R0, desc[UR36][R2.64] ;  /* 0x0000002402007981 */ /* 0x000ea4000c1e1500 */
[----:B--2---:R-:W-:-:S05]  /*5120*/  IMAD.U32 R0, R0, 0x10000, RZ ;  /* 0x0001000000007824 */ /* 0x004fca00078e00ff */
[----:B------:R-:W-:Y:S01]  /*5130*/  F2FP.F16.F32.PACK_AB R0, RZ, R0 ;  /* 0x00000000ff00723e */ /* 0x000fe200000000ff */
[----:B------:R-:W-:Y:S06]  /*5140*/  BRA `(.L_x_5796) ;  /* 0x0000000400b87947 */ /* 0x000fec0003800000 */
.L_x_5803:
        /* <DEDUP_REMOVED lines=12> */
.L_x_5810:
        /* <DEDUP_REMOVED lines=21> */
.L_x_5814:
[----:B------:R-:W-:Y:S05]  /*5360*/  BSYNC B1 ;  /* 0x0000000000017941 */ /* 0x000fea0003800000 */
.L_x_5813:
[----:B------:R-:W-:Y:S01]  /*5370*/  LEA R3, R0, 0x3b800000, 0x17 ;  /* 0x3b80000000037811 */ /* 0x000fe200078eb8ff */
[----:B------:R-:W-:-:S05]  /*5380*/  IMAD.SHL.U32 R0, R2, 0x100000, RZ ;  /* 0x0010000002007824 */ /* 0x000fca00078e00ff */
[----:B------:R-:W-:-:S07]  /*5390*/  LOP3.LUT R0, R3, R0, R4, 0xfe, !PT ;  /* 0x0000000003007212 */ /* 0x000fce00078efe04 */
.L_x_5812:
[----:B------:R-:W-:Y:S05]  /*53a0*/  BSYNC B0 ;  /* 0x0000000000007941 */ /* 0x000fea0003800000 */
.L_x_5811:
[----:B------:R-:W-:Y:S01]  /*53b0*/  F2FP.F16.F32.PACK_AB R0, RZ, R0 ;  /* 0x00000000ff00723e */ /* 0x000fe200000000ff */
[----:B------:R-:W-:Y:S06]  /*53c0*/  BRA `(.L_x_5796) ;  /* 0x0000000400187947 */ /* 0x000fec0003800000 */
.L_x_5809:
        /* <DEDUP_REMOVED lines=21> */
.L_x_5818:
[----:B------:R-:W-:Y:S05]  /*5520*/  BSYNC B1 ;  /* 0x0000000000017941 */ /* 0x000fea0003800000 */
.L_x_5817:
[----:B------:R-:W-:Y:S01]  /*5530*/  LEA R3, R0, 0x37800000, 0x17 ;  /* 0x3780000000037811 */ /* 0x000fe200078eb8ff */
[----:B------:R-:W-:-:S05]  /*5540*/  IMAD.SHL.U32 R0, R2, 0x200000, RZ ;  /* 0x0020000002007824 */ /* 0x000fca00078e00ff */
[----:B------:R-:W-:-:S07]  /*5550*/  LOP3.LUT R0, R3, R0, R4, 0xfe, !PT ;  /* 0x0000000003007212 */ /* 0x000fce00078efe04 */
.L_x_5816:
[----:B------:R-:W-:Y:S05]  /*5560*/  BSYNC B0 ;  /* 0x0000000000007941 */ /* 0x000fea0003800000 */
.L_x_5815:
[----:B------:R-:W-:Y:S01]  /*5570*/  F2FP.F16.F32.PACK_AB R0, RZ, R0 ;  /* 0x00000000ff00723e */ /* 0x000fe200000000ff */
[----:B------:R-:W-:Y:S06]  /*5580*/  BRA `(.L_x_5796) ;  /* 0x0000000000a87947 */ /* 0x000fec0003800000 */
.L_x_5808:
        /* <DEDUP_REMOVED lines=14> */
.L_x_5822:
[----:B------:R-:W-:Y:S05]  /*5670*/  BSYNC B0 ;  /* 0x0000000000007941 */ /* 0x000fea0003800000 */
.L_x_5821:
[----:B------:R-:W-:Y:S01]  /*5680*/  F2FP.F16.F32.PACK_AB R0, RZ, R0 ;  /* 0x00000000ff00723e */ /* 0x000fe200000000ff */
[----:B------:R-:W-:Y:S06]  /*5690*/  BRA `(.L_x_5796) ;  /* 0x0000000000647947 */ /* 0x000fec0003800000 */
.L_x_5795:
        /* <DEDUP_REMOVED lines=16> */
.L_x_5823:
[----:B------:R-:W-:Y:S01]  /*57a0*/  PRMT R0, RZ, 0x7610, R0 ;  /* 0x00007610ff007816 */ /* 0x000fe20000000000 */
[----:B------:R-:W-:Y:S06]  /*57b0*/  BRA `(.L_x_5796) ;  /* 0x00000000001c7947 */ /* 0x000fec0003800000 */
.L_x_5820:
[----:B------:R-:W2:Y:S02]  /*57c0*/  LDG.E.64 R2, desc[UR36][R2.64] ;  /* 0x0000002402027981 */ /* 0x000ea4000c1e1b00 */
[----:B--2---:R-:W0:Y:S02]  /*57d0*/  I2F.U64 R0, R2 ;  /* 0x0000000200007312 */ /* 0x004e240000301000 */
[----:B0-----:R-:W-:Y:S01]  /*57e0*/  F2FP.F16.F32.PACK_AB R0, RZ, R0 ;  /* 0x00000000ff00723e */ /* 0x001fe200000000ff */
[----:B------:R-:W-:Y:S06]  /*57f0*/  BRA `(.L_x_5796) ;  /* 0x00000000000c7947 */ /* 0x000fec0003800000 */
.L_x_5819:
[----:B------:R-:W2:Y:S02]  /*5800*/  LDG.E R2, desc[UR36][R2.64] ;  /* 0x0000002402027981 */ /* 0x000ea4000c1e1900 */
[----:B--2---:R-:W-:-:S04]  /*5810*/  I2FP.F32.U32 R0, R2 ;  /* 0x0000000200007245 */ /* 0x004fc80000201000 */
[----:B------:R-:W-:-:S07]  /*5820*/  F2FP.F16.F32.PACK_AB R0, RZ, R0 ;  /* 0x00000000ff00723e */ /* 0x000fce00000000ff */
.L_x_5796:
        /* <DEDUP_REMOVED lines=34> */
.L_x_5825:
[----:B------:R-:W-:Y:S05]  /*5a50*/  BSYNC B0 ;  /* 0x0000000000007941 */ /* 0x000fea0003800000 */
.L_x_5824:
        /* <DEDUP_REMOVED lines=18> */
.L_x_5829:
[----:B------:R-:W-:-:S06]  /*5b80*/  HADD2.F32 R3, -RZ, R0.H0_H0 ;  /* 0x20000000ff037230 */ /* 0x000fcc0000004100 */
[----:B------:R-:W0:Y:S02]  /*5b90*/  F2I.S64.TRUNC R2, R3 ;  /* 0x0000000300027311 */ /* 0x000e24000020d900 */
[----:B0-----:R4:W-:Y:S01]  /*5ba0*/  STG.E.U8 desc[UR36][R16.64], R2 ;  /* 0x0000000210007986 */ /* 0x0019e2000c101124 */
[----:B------:R-:W-:Y:S05]  /*5bb0*/  BRA `(.L_x_5831) ;  /* 0x0000000c00847947 */ /* 0x000fea0003800000 */
.L_x_5828:
        /* <DEDUP_REMOVED lines=10> */
.L_x_5833:
[----:B------:R-:W-:-:S04]  /*5c60*/  HADD2.F32 R0, -RZ, R0.H0_H0 ;  /* 0x20000000ff007230 */ /* 0x000fc80000004100 */
[----:B------:R-:W0:Y:S02]  /*5c70*/  F2I.FTZ.TRUNC.NTZ R3, R0 ;  /* 0x0000000000037305 */ /* 0x000e24000021f100 */
[----:B0-----:R2:W-:Y:S01]  /*5c80*/  STG.E desc[UR36][R16.64], R3 ;  /* 0x0000000310007986 */ /* 0x0015e2000c101924 */
[----:B------:R-:W-:Y:S05]  /*5c90*/  BRA `(.L_x_5831) ;  /* 0x0000000c004c7947 */ /* 0x000fea0003800000 */
.L_x_5832:
[----:B------:R-:W-:-:S04]  /*5ca0*/  HADD2.F32 R0, -RZ, R0.H0_H0 ;  /* 0x20000000ff007230 */ /* 0x000fc80000004100 */
[----:B------:R-:W0:Y:S02]  /*5cb0*/  F2I.FTZ.TRUNC.NTZ R3, R0 ;  /* 0x0000000000037305 */ /* 0x000e24000021f100 */
[----:B0-----:R0:W-:Y:S01]  /*5cc0*/  STG.E.U16 desc[UR36][R16.64], R3 ;  /* 0x0000000310007986 */ /* 0x0011e2000c101524 */
[----:B------:R-:W-:Y:S05]  /*5cd0*/  BRA `(.L_x_5831) ;  /* 0x0000000c003c7947 */ /* 0x000fea0003800000 */
.L_x_5827:
        /* <DEDUP_REMOVED lines=9> */
.L_x_5835:
[----:B------:R0:W-:Y:S01]  /*5d70*/  STG.E.U16 desc[UR36][R16.64], R0 ;  /* 0x0000000010007986 */ /* 0x0001e2000c101524 */
[----:B------:R-:W-:Y:S05]  /*5d80*/  BRA `(.L_x_5831) ;  /* 0x0000000c00107947 */ /* 0x000fea0003800000 */
.L_x_5834:
        /* <DEDUP_REMOVED lines=10> */
.L_x_5837:
[----:B------:R-:W-:-:S05]  /*5e30*/  HADD2.F32 R0, -RZ, R0.H0_H0 ;  /* 0x20000000ff007230 */ /* 0x000fca0000004100 */
[----:B------:R-:W-:-:S04]  /*5e40*/  F2FP.F16.F32.PACK_AB R0, RZ, R0 ;  /* 0x00000000ff00723e */ /* 0x000fc800000000ff */
[----:B------:R-:W-:-:S05]  /*5e50*/  PRMT R0, R0, 0x5410, RZ ;  /* 0x0000541000007816 */ /* 0x000fca00000000ff */
[----:B------:R0:W-:Y:S01]  /*5e60*/  STG.E desc[UR36][R16.64], R0 ;  /* 0x0000000010007986 */ /* 0x0001e2000c101924 */
[----:B------:R-:W-:Y:S05]  /*5e70*/  BRA `(.L_x_5831) ;  /* 0x0000000800d47947 */ /* 0x000fea0003800000 */
.L_x_5836:
[----:B------:R-:W-:-:S05]  /*5e80*/  HADD2.F32 R2, -RZ, R0.H0_H0 ;  /* 0x20000000ff027230 */ /* 0x000fca0000004100 */
[----:B------:R-:W-:-:S06]  /*5e90*/  FMUL.FTZ R2, R2, 1 ;  /* 0x3f80000002027820 */ /* 0x000fcc0000410000 */
[----:B------:R-:W0:Y:S02]  /*5ea0*/  F2F.F64.F32 R2, R2 ;  /* 0x0000000200027310 */ /* 0x000e240000201800 */
[----:B0-----:R0:W-:Y:S01]  /*5eb0*/  STG.E.64 desc[UR36][R16.64], R2 ;  /* 0x0000000210007986 */ /* 0x0011e2000c101b24 */
[----:B------:R-:W-:Y:S05]  /*5ec0*/  BRA `(.L_x_5831) ;  /* 0x0000000800c07947 */ /* 0x000fea0003800000 */
.L_x_5826:
        /* <DEDUP_REMOVED lines=13> */
.L_x_5840:
[----:B------:R-:W-:Y:S01]  /*5fa0*/  HADD2.F32 R0, -RZ, R0.H0_H0 ;  /* 0x20000000ff007230 */ /* 0x000fe20000004100 */
[----:B------:R-:W-:-:S04]  /*5fb0*/  CS2R R6, SRZ ;  /* 0x0000000000067805 */ /* 0x000fc8000001ff00 */
[----:B------:R-:W-:-:S04]  /*5fc0*/  FMUL.FTZ R0, R0, 1 ;  /* 0x3f80000000007820 */ /* 0x000fc80000410000 */
[----:B------:R-:W0:Y:S02]  /*5fd0*/  F2F.F64.F32 R4, R0 ;  /* 0x0000000000047310 */ /* 0x000e240000201800 */
[----:B0-----:R0:W-:Y:S01]  /*5fe0*/  STG.E.128 desc[UR36][R16.64], R4 ;  /* 0x0000000410007986 */ /* 0x0011e2000c101d24 */
[----:B------:R-:W-:Y:S05]  /*5ff0*/  BRA `(.L_x_5831) ;  /* 0x0000000800747947 */ /* 0x000fea0003800000 */
.L_x_5839:
        /* <DEDUP_REMOVED lines=21> */
.L_x_5844:
[----:B------:R-:W-:Y:S05]  /*6150*/  BSYNC B0 ;  /* 0x0000000000007941 */ /* 0x000fea0003800000 */
.L_x_5843:
[----:B------:R-:W-:-:S05]  /*6160*/  LOP3.LUT R3, R0, R3, RZ, 0xfc, !PT ;  /* 0x0000000300037212 */ /* 0x000fca00078efcff */
[----:B------:R0:W-:Y:S01]  /*6170*/  STG.E.U8 desc[UR36][R16.64], R3 ;  /* 0x0000000310007986 */ /* 0x0001e2000c101124 */
[----:B------:R-:W-:Y:S05]  /*6180*/  BRA `(.L_x_5831) ;  /* 0x0000000800107947 */ /* 0x000fea0003800000 */
.L_x_5842:
        /* <DEDUP_REMOVED lines=13> */
.L_x_5846:
[----:B------:R-:W-:Y:S01]  /*6260*/  IMAD.MOV.U32 R0, RZ, RZ, 0x7f ;  /* 0x0000007fff007424 */ /* 0x000fe200078e00ff */
[----:B------:R-:W-:-:S04]  /*6270*/  ISETP.GT.U32.AND P0, PT, R2, 0x7f800000, PT ;  /* 0x7f8000000200780c */ /* 0x000fc80003f04070 */
[----:B------:R-:W-:-:S09]  /*6280*/  SEL R0, R0, 0x7c, P0 ;  /* 0x0000007c00007807 */ /* 0x000fd20000000000 */
.L_x_5847:
[----:B------:R-:W-:Y:S05]  /*6290*/  BSYNC B0 ;  /* 0x0000000000007941 */ /* 0x000fea0003800000 */
.L_x_5845:
[----:B------:R-:W-:-:S04]  /*62a0*/  LOP3.LUT R2, R3, 0x80000000, RZ, 0xc0, !PT ;  /* 0x8000000003027812 */ /* 0x000fc800078ec0ff */
[----:B------:R-:W-:-:S04]  /*62b0*/  SHF.R.U32.HI R3, RZ, 0x18, R2 ;  /* 0x00000018ff037819 */ /* 0x000fc80000011602 */
[----:B------:R-:W-:-:S05]  /*62c0*/  LOP3.LUT R3, R0, R3, RZ, 0xfc, !PT ;  /* 0x0000000300037212 */ /* 0x000fca00078efcff */
[----:B------:R0:W-:Y:S01]  /*62d0*/  STG.E.U8 desc[UR36][R16.64], R3 ;  /* 0x0000000310007986 */ /* 0x0001e2000c101124 */
[----:B------:R-:W-:Y:S05]  /*62e0*/  BRA `(.L_x_5831) ;  /* 0x0000000400b87947 */ /* 0x000fea0003800000 */
.L_x_5841:
[----:B------:R-:W-:-:S05]  /*62f0*/  HADD2.F32 R0, -RZ, R0.H0_H0 ;  /* 0x20000000ff007230 */ /* 0x000fca0000004100 */
[----:B------:R-:W-:-:S05]  /*6300*/  F2FP.BF16.F32.PACK_AB R0, RZ, R0 ;  /* 0x00000000ff00723e */ /* 0x000fca00000010ff */
[----:B------:R0:W-:Y:S01]  /*6310*/  STG.E.U16 desc[UR36][R16.64], R0 ;  /* 0x0000000010007986 */ /* 0x0001e2000c101524 */
[----:B------:R-:W-:Y:S05]  /*6320*/  BRA `(.L_x_5831) ;  /* 0x0000000400a87947 */ /* 0x000fea0003800000 */
.L_x_5838:
        /* <DEDUP_REMOVED lines=12> */
.L_x_5850:
        /* <DEDUP_REMOVED lines=17> */
.L_x_5853:
[----:B------:R-:W-:-:S04]  /*6500*/  LOP3.LUT R2, R3, 0x80000000, RZ, 0xc0, !PT ;  /* 0x8000000003027812 */ /* 0x000fc800078ec0ff */
[----:B------:R-:W-:-:S04]  /*6510*/  SHF.R.U32.HI R3, RZ, 0x18, R2 ;  /* 0x00000018ff037819 */ /* 0x000fc80000011602 */
[----:B------:R-:W-:-:S04]  /*6520*/  LOP3.LUT R0, R0, R3, RZ, 0xfc, !PT ;  /* 0x0000000300007212 */ /* 0x000fc800078efcff */
[----:B------:R-:W-:-:S07]  /*6530*/  PRMT R8, R0, 0x7610, R8 ;  /* 0x0000761000087816 */ /* 0x000fce0000000008 */
.L_x_5852:
[----:B------:R-:W-:Y:S05]  /*6540*/  BSYNC B0 ;  /* 0x0000000000007941 */ /* 0x000fea0003800000 */
.L_x_5851:
[----:B------:R0:W-:Y:S01]  /*6550*/  STG.E.U8 desc[UR36][R16.64], R8 ;  /* 0x0000000810007986 */ /* 0x0001e2000c101124 */
[----:B------:R-:W-:Y:S05]  /*6560*/  BRA `(.L_x_5831) ;  /* 0x0000000400187947 */ /* 0x000fea0003800000 */
.L_x_5849:
        /* <DEDUP_REMOVED lines=17> */
.L_x_5856:
[----:B------:R-:W-:-:S04]  /*6680*/  LOP3.LUT R2, R3, 0x80000000, RZ, 0xc0, !PT ;  /* 0x8000000003027812 */ /* 0x000fc800078ec0ff */
[----:B------:R-:W-:-:S04]  /*6690*/  SHF.R.U32.HI R3, RZ, 0x18, R2 ;  /* 0x00000018ff037819 */ /* 0x000fc80000011602 */
[----:B------:R-:W-:-:S04]  /*66a0*/  LOP3.LUT R0, R0, R3, RZ, 0xfc, !PT ;  /* 0x0000000300007212 */ /* 0x000fc800078efcff */
[----:B------:R-:W-:-:S07]  /*66b0*/  PRMT R8, R0, 0x7610, R8 ;  /* 0x0000761000087816 */ /* 0x000fce0000000008 */
.L_x_5855:
[----:B------:R-:W-:Y:S05]  /*66c0*/  BSYNC B0 ;  /* 0x0000000000007941 */ /* 0x000fea0003800000 */
.L_x_5854:
[----:B------:R0:W-:Y:S01]  /*66d0*/  STG.E.U8 desc[UR36][R16.64], R8 ;  /* 0x0000000810007986 */ /* 0x0001e2000c101124 */
[----:B------:R-:W-:Y:S05]  /*66e0*/  BRA `(.L_x_5831) ;  /* 0x0000000000b87947 */ /* 0x000fea0003800000 */
.L_x_5848:
        /* <DEDUP_REMOVED lines=22> */
.L_x_5830:
        /* <DEDUP_REMOVED lines=16> */
.L_x_5859:
[----:B------:R-:W-:Y:S05]  /*6950*/  BRA `(.L_x_5831) ;  /* 0x00000000001c7947 */ /* 0x000fea0003800000 */
.L_x_5858:
[----:B------:R-:W-:-:S06]  /*6960*/  HADD2.F32 R2, -RZ, R0.H0_H0 ;  /* 0x20000000ff027230 */ /* 0x000fcc0000004100 */
[----:B------:R-:W0:Y:S02]  /*6970*/  F2I.U64.TRUNC R2, R2 ;  /* 0x0000000200027311 */ /* 0x000e24000020d800 */
[----:B0-----:R0:W-:Y:S01]  /*6980*/  STG.E.64 desc[UR36][R16.64], R2 ;  /* 0x0000000210007986 */ /* 0x0011e2000c101b24 */
[----:B------:R-:W-:Y:S05]  /*6990*/  BRA `(.L_x_5831) ;  /* 0x00000000000c7947 */ /* 0x000fea0003800000 */
.L_x_5857:
[----:B------:R-:W-:-:S04]  /*69a0*/  HADD2.F32 R0, -RZ, R0.H0_H0 ;  /* 0x20000000ff007230 */ /* 0x000fc80000004100 */
[----:B------:R-:W0:Y:S02]  /*69b0*/  F2I.FTZ.U32.TRUNC.NTZ R3, R0 ;  /* 0x0000000000037305 */ /* 0x000e24000021f000 */
[----:B0-----:R0:W-:Y:S02]  /*69c0*/  STG.E desc[UR36][R16.64], R3 ;  /* 0x0000000310007986 */ /* 0x0011e4000c101924 */
.L_x_5831:
[----:B------:R-:W-:-:S07]  /*69d0*/  VIADD R19, R19, 0x80 ;  /* 0x0000008013137836 */ /* 0x000fce0000000000 */
.L_x_5789:
[----:B------:R-:W-:Y:S05]  /*69e0*/  BSYNC B6 ;  /* 0x0000000000067941 */ /* 0x000fea0003800000 */
.L_x_5788:
[----:B------:R-:W-:Y:S01]  /*69f0*/  ULDC UR4, c[0x0][0x210] ;  /* 0x0000840000047ab9 */ /* 0x000fe20000000800 */
[----:B------:R-:W-:Y:S01]  /*6a00*/  BSSY B6, `(.L_x_5860) ;  /* 0x0000349000067945 */ /* 0x000fe20003800000 */
[----:B------:R-:W-:-:S13]  /*6a10*/  ISETP.GE.AND P0, PT, R19, UR4, PT ;  /* 0x0000000413007c0c */ /* 0x000fda000bf06270 */
[----:B------:R-:W-:Y:S05]  /*6a20*/  @P0 BRA `(.L_x_5861) ;  /* 0x0000003400180947 */ /* 0x000fea0003800000 */
[----:B0-----:R-:W0:Y:S01]  /*6a30*/  LDC R6, c[0x0][0x218] ;  /* 0x00008600ff067b82 */ /* 0x001e220000000800 */
[----:B------:R-:W-:Y:S02]  /*6a40*/  IMAD.MOV.U32 R0, RZ, RZ, RZ ;  /* 0x000000ffff007224 */ /* 0x000fe400078e00ff */
[----:B-1234-:R-:W-:Y:S01]  /*6a50*/  IMAD.MOV.U32 R16, RZ, RZ, RZ ;  /* 0x000000ffff107224 */ /* 0x01efe200078e00ff */
[----:B0-----:R-:W-:-:S13]  /*6a60*/  ISETP.NE.AND P0, PT, R6, RZ, PT ;  /* 0x000000ff0600720c */ /* 0x001fda0003f05270 */
[----:B------:R-:W-:Y:S05]  /*6a70*/  @!P0 BRA `(.L_x_5862) ;  /* 0x0000001000a88947 */ /* 0x000fea0003800000 */
        /* <DEDUP_REMOVED lines=298> */
.L_x_5862:
        /* <DEDUP_REMOVED lines=22> */
.L_x_5866:
[----:B------:R-:W2:Y:S02]  /*7e80*/  LDG.E.U8 R2, desc[UR36][R2.64] ;  /* 0x0000002402027981 */ /* 0x000ea4000c1e1100 */
[----:B--2---:R-:W-:-:S04]  /*7e90*/  I2FP.F32.U32 R0, R2 ;  /* 0x0000000200007245 */ /* 0x004fc80000201000 */
[----:B------:R-:W-:Y:S01]  /*7ea0*/  F2FP.F16.F32.PACK_AB R0, RZ, R0 ;  /* 0x00000000ff00723e */ /* 0x000fe200000000ff */
[----:B------:R-:W-:Y:S06]  /*7eb0*/  BRA `(.L_x_5868) ;  /* 0x0000000c00887947 */ /* 0x000fec0003800000 */
.L_x_5865:
        /* <DEDUP_REMOVED lines=10> */
.L_x_5870:
[----:B------:R-:W2:Y:S02]  /*7f60*/  LDG.E R2, desc[UR36][R2.64] ;  /* 0x0000002402027981 */ /* 0x000ea4000c1e1900 */
[----:B--2---:R-:W-:-:S04]  /*7f70*/  I2FP.F32.S32 R0, R2 ;  /* 0x0000000200007245 */ /* 0x004fc80000201400 */
[----:B------:R-:W-:Y:S01]  /*7f80*/  F2FP.F16.F32.PACK_AB R0, RZ, R0 ;  /* 0x00000000ff00723e */ /* 0x000fe200000000ff */
[----:B------:R-:W-:Y:S06]  /*7f90*/  BRA `(.L_x_5868) ;  /* 0x0000000c00507947 */ /* 0x000fec0003800000 */
.L_x_5869:
[----:B------:R-:W2:Y:S02]  /*7fa0*/  LDG.E.U16 R2, desc[UR36][R2.64] ;  /* 0x0000002402027981 */ /* 0x000ea4000c1e1500 */
[----:B--2---:R-:W0:Y:S02]  /*7fb0*/  I2F.S16 R0, R2 ;  /* 0x0000000200007306 */ /* 0x004e240000101400 */
[----:B0-----:R-:W-:Y:S01]  /*7fc0*/  F2FP.F16.F32.PACK_AB R0, RZ, R0 ;  /* 0x00000000ff00723e */ /* 0x001fe200000000ff */
[----:B------:R-:W-:Y:S06]  /*7fd0*/  BRA `(.L_x_5868) ;  /* 0x0000000c00407947 */ /* 0x000fec0003800000 */
.L_x_5864:
        /* <DEDUP_REMOVED lines=9> */
.L_x_5872:
[----:B------:R0:W5:Y:S01]  /*8070*/  LDG.E.U16 R0, desc[UR36][R2.64] ;  /* 0x0000002402007981 */ /* 0x000162000c1e1500 */
[----:B------:R-:W-:Y:S05]  /*8080*/  BRA `(.L_x_5868) ;  /* 0x0000000c00147947 */ /* 0x000fea0003800000 */
.L_x_5871:
        /* <DEDUP_REMOVED lines=9> */
.L_x_5874:
[----:B------:R1:W5:Y:S01]  /*8120*/  LDG.E.U16 R0, desc[UR36][R2.64] ;  /* 0x0000002402007981 */ /* 0x000362000c1e1500 */
[----:B------:R-:W-:Y:S05]  /*8130*/  BRA `(.L_x_5868) ;  /* 0x0000000800e87947 */ /* 0x000fea0003800000 */
.L_x_5873:
        /* <DEDUP_REMOVED lines=8> */
.L_x_5863:
        /* <DEDUP_REMOVED lines=13> */
.L_x_5877:
        /* <DEDUP_REMOVED lines=8> */
.L_x_5876:
        /* <DEDUP_REMOVED lines=28> */
.L_x_5879:
        /* <DEDUP_REMOVED lines=15> */
.L_x_5878:
[----:B------:R-:W2:Y:S02]  /*85c0*/  LDG.E.U16 R0, desc[UR36][R2.64] ;  /* 0x0000002402007981 */ /* 0x000ea4000c1e1500 */
[----:B--2---:R-:W-:-:S05]  /*85d0*/  IMAD.U32 R0, R0, 0x10000, RZ ;  /* 0x0001000000007824 */ /* 0x004fca00078e00ff */
[----:B------:R-:W-:Y:S01]  /*85e0*/  F2FP.F16.F32.PACK_AB R0, RZ, R0 ;  /* 0x00000000ff00723e */ /* 0x000fe200000000ff */
[----:B------:R-:W-:Y:S06]  /*85f0*/  BRA `(.L_x_5868) ;  /* 0x0000000400b87947 */ /* 0x000fec0003800000 */
.L_x_5875:
        /* <DEDUP_REMOVED lines=12> */
.L_x_5882:
        /* <DEDUP_REMOVED lines=21> */
.L_x_5886:
[----:B------:R-:W-:Y:S05]  /*8810*/  BSYNC B1 ;  /* 0x0000000000017941 */ /* 0x000fea0003800000 */
.L_x_5885:
[----:B------:R-:W-:Y:S01]  /*8820*/  LEA R3, R0, 0x3b800000, 0x17 ;  /* 0x3b80000000037811 */ /* 0x000fe200078eb8ff */
[----:B------:R-:W-:-:S05]  /*8830*/  IMAD.SHL.U32 R0, R2, 0x100000, RZ ;  /* 0x0010000002007824 */ /* 0x000fca00078e00ff */
[----:B------:R-:W-:-:S07]  /*8840*/  LOP3.LUT R0, R3, R0, R4, 0xfe, !PT ;  /* 0x0000000003007212 */ /* 0x000fce00078efe04 */
.L_x_5884:
[----:B------:R-:W-:Y:S05]  /*8850*/  BSYNC B0 ;  /* 0x0000000000007941 */ /* 0x000fea0003800000 */
.L_x_5883:
[----:B------:R-:W-:Y:S01]  /*8860*/  F2FP.F16.F32.PACK_AB R0, RZ, R0 ;  /* 0x00000000ff00723e */ /* 0x000fe200000000ff */
[----:B------:R-:W-:Y:S06]  /*8870*/  BRA `(.L_x_5868) ;  /* 0x0000000400187947 */ /* 0x000fec0003800000 */
.L_x_5881:
        /* <DEDUP_REMOVED lines=21> */
.L_x_5890:
[----:B------:R-:W-:Y:S05]  /*89d0*/  BSYNC B1 ;  /* 0x0000000000017941 */ /* 0x000fea0003800000 */
.L_x_5889:
[----:B------:R-:W-:Y:S01]  /*89e0*/  LEA R3, R0, 0x37800000, 0x17 ;  /* 0x3780000000037811 */ /* 0x000fe200078eb8ff */
[----:B------:R-:W-:-:S05]  /*89f0*/  IMAD.SHL.U32 R0, R2, 0x200000, RZ ;  /* 0x0020000002007824 */ /* 0x000fca00078e00ff */
[----:B------:R-:W-:-:S07]  /*8a00*/  LOP3.LUT R0, R3, R0, R4, 0xfe, !PT ;  /* 0x0000000003007212 */ /* 0x000fce00078efe04 */
.L_x_5888:
[----:B------:R-:W-:Y:S05]  /*8a10*/  BSYNC B0 ;  /* 0x0000000000007941 */ /* 0x000fea0003800000 */
.L_x_5887:
[----:B------:R-:W-:Y:S01]  /*8a20*/  F2FP.F16.F32.PACK_AB R0, RZ, R0 ;  /* 0x00000000ff00723e */ /* 0x000fe200000000ff */
[----:B------:R-:W-:Y:S06]  /*8a30*/  BRA `(.L_x_5868) ;  /* 0x0000000000a87947 */ /* 0x000fec0003800000 */
.L_x_5880:
        /* <DEDUP_REMOVED lines=14> */
.L_x_5894:
[----:B------:R-:W-:Y:S05]  /*8b20*/  BSYNC B0 ;  /* 0x0000000000007941 */ /* 0x000fea0003800000 */
.L_x_5893:
[----:B------:R-:W-:Y:S01]  /*8b30*/  F2FP.F16.F32.PACK_AB R0, RZ, R0 ;  /* 0x00000000ff00723e */ /* 0x000fe200000000ff */
[----:B------:R-:W-:Y:S06]  /*8b40*/  BRA `(.L_x_5868) ;  /* 0x0000000000647947 */ /* 0x000fec0003800000 */
.L_x_5867:
        /* <DEDUP_REMOVED lines=16> */
.L_x_5895:
[----:B------:R-:W-:Y:S01]  /*8c50*/  PRMT R0, RZ, 0x7610, R0 ;  /* 0x00007610ff007816 */ /* 0x000fe20000000000 */
[----:B------:R-:W-:Y:S06]  /*8c60*/  BRA `(.L_x_5868) ;  /* 0x00000000001c7947 */ /* 0x000fec0003800000 */
.L_x_5892:
[----:B------:R-:W2:Y:S02]  /*8c70*/  LDG.E.64 R2, desc[UR36][R2.64] ;  /* 0x0000002402027981 */ /* 0x000ea4000c1e1b00 */
[----:B--2---:R-:W0:Y:S02]  /*8c80*/  I2F.U64 R0, R2 ;  /* 0x0000000200007312 */ /* 0x004e240000301000 */
[----:B0-----:R-:W-:Y:S01]  /*8c90*/  F2FP.F16.F32.PACK_AB R0, RZ, R0 ;  /* 0x00000000ff00723e */ /* 0x001fe200000000ff */
[----:B------:R-:W-:Y:S06]  /*8ca0*/  BRA `(.L_x_5868) ;  /* 0x00000000000c7947 */ /* 0x000fec0003800000 */
.L_x_5891:
[----:B------:R-:W2:Y:S02]  /*8cb0*/  LDG.E R2, desc[UR36][R2.64] ;  /* 0x0000002402027981 */ /* 0x000ea4000c1e1900 */
[----:B--2---:R-:W-:-:S04]  /*8cc0*/  I2FP.F32.U32 R0, R2 ;  /* 0x0000000200007245 */ /* 0x004fc80000201000 */
[----:B------:R-:W-:-:S07]  /*8cd0*/  F2FP.F16.F32.PACK_AB R0, RZ, R0 ;  /* 0x00000000ff00723e */ /* 0x000fce00000000ff */
.L_x_5868:
        /* <DEDUP_REMOVED lines=34> */
.L_x_5897:
[----:B------:R-:W-:Y:S05]  /*8f00*/  BSYNC B0 ;  /* 0x0000000000007941 */ /* 0x000fea0003800000 */
.L_x_5896:
        /* <DEDUP_REMOVED lines=18> */
.L_x_5901:
[----:B------:R-:W-:-:S06]  /*9030*/  HADD2.F32 R3, -RZ, R0.H0_H0 ;  /* 0x20000000ff037230 */ /* 0x000fcc0000004100 */
[----:B------:R-:W0:Y:S02]  /*9040*/  F2I.S64.TRUNC R2, R3 ;  /* 0x0000000300027311 */ /* 0x000e24000020d900 */
[----:B0-----:R0:W-:Y:S01]  /*9050*/  STG.E.U8 desc[UR36][R16.64], R2 ;  /* 0x0000000210007986 */ /* 0x0011e2000c101124 */
[----:B------:R-:W-:Y:S05]  /*9060*/  BRA `(.L_x_5903) ;  /* 0x0000000c00847947 */ /* 0x000fea0003800000 */
.L_x_5900:
        /* <DEDUP_REMOVED lines=10> */
.L_x_5905:
[----:B------:R-:W-:-:S04]  /*9110*/  HADD2.F32 R0, -RZ, R0.H0_H0 ;  /* 0x20000000ff007230 */ /* 0x000fc80000004100 */
[----:B------:R-:W0:Y:S02]  /*9120*/  F2I.FTZ.TRUNC.NTZ R3, R0 ;  /* 0x0000000000037305 */ /* 0x000e24000021f100 */
[----:B0-----:R0:W-:Y:S01]  /*9130*/  STG.E desc[UR36][R16.64], R3 ;  /* 0x0000000310007986 */ /* 0x0011e2000c101924 */
[----:B------:R-:W-:Y:S05]  /*9140*/  BRA `(.L_x_5903) ;  /* 0x0000000c004c7947 */ /* 0x000fea0003800000 */
.L_x_5904:
[----:B------:R-:W-:-:S04]  /*9150*/  HADD2.F32 R0, -RZ, R0.H0_H0 ;  /* 0x20000000ff007230 */ /* 0x000fc80000004100 */
[----:B------:R-:W0:Y:S02]  /*9160*/  F2I.FTZ.TRUNC.NTZ R3, R0 ;  /* 0x0000000000037305 */ /* 0x000e24000021f100 */
[----:B0-----:R0:W-:Y:S01]  /*9170*/  STG.E.U16 desc[UR36][R16.64], R3 ;  /* 0x0000000310007986 */ /* 0x0011e2000c101524 */
[----:B------:R-:W-:Y:S05]  /*9180*/  BRA `(.L_x_5903) ;  /* 0x0000000c003c7947 */ /* 0x000fea0003800000 */
.L_x_5899:
        /* <DEDUP_REMOVED lines=9> */
.L_x_5907:
[----:B------:R0:W-:Y:S01]  /*9220*/  STG.E.U16 desc[UR36][R16.64], R0 ;  /* 0x0000000010007986 */ /* 0x0001e2000c101524 */
[----:B------:R-:W-:Y:S05]  /*9230*/  BRA `(.L_x_5903) ;  /* 0x0000000c00107947 */ /* 0x000fea0003800000 */
.L_x_5906:
        /* <DEDUP_REMOVED lines=10> */
.L_x_5909:
[----:B------:R-:W-:-:S05]  /*92e0*/  HADD2.F32 R0, -RZ, R0.H0_H0 ;  /* 0x20000000ff007230 */ /* 0x000fca0000004100 */
[----:B------:R-:W-:-:S04]  /*92f0*/  F2FP.F16.F32.PACK_AB R0, RZ, R0 ;  /* 0x00000000ff00723e */ /* 0x000fc800000000ff */
[----:B------:R-:W-:-:S05]  /*9300*/  PRMT R0, R0, 0x5410, RZ ;  /* 0x0000541000007816 */ /* 0x000fca00000000ff */
[----:B------:R0:W-:Y:S01]  /*9310*/  STG.E desc[UR36][R16.64], R0 ;  /* 0x0000000010007986 */ /* 0x0001e2000c101924 */
[----:B------:R-:W-:Y:S05]  /*9320*/  BRA `(.L_x_5903) ;  /* 0x0000000800d47947 */ /* 0x000fea0003800000 */
.L_x_5908:
[----:B------:R-:W-:-:S05]  /*9330*/  HADD2.F32 R2, -RZ, R0.H0_H0 ;  /* 0x20000000ff027230 */ /* 0x000fca0000004100 */
[----:B------:R-:W-:-:S06]  /*9340*/  FMUL.FTZ R2, R2, 1 ;  /* 0x3f80000002027820 */ /* 0x000fcc0000410000 */
[----:B------:R-:W0:Y:S02]  /*9350*/  F2F.F64.F32 R2, R2 ;  /* 0x0000000200027310 */ /* 0x000e240000201800 */
[----:B0-----:R0:W-:Y:S01]  /*9360*/  STG.E.64 desc[UR36][R16.64], R2 ;  /* 0x0000000210007986 */ /* 0x0011e2000c101b24 */
[----:B------:R-:W-:Y:S05]  /*9370*/  BRA `(.L_x_5903) ;  /* 0x0000000800c07947 */ /* 0x000fea0003800000 */
.L_x_5898:
        /* <DEDUP_REMOVED lines=13> */
.L_x_5912:
[----:B------:R-:W-:Y:S01]  /*9450*/  HADD2.F32 R0, -RZ, R0.H0_H0 ;  /* 0x20000000ff007230 */ /* 0x000fe20000004100 */
[----:B------:R-:W-:-:S04]  /*9460*/  CS2R R6, SRZ ;  /* 0x0000000000067805 */ /* 0x000fc8000001ff00 */
[----:B------:R-:W-:-:S04]  /*9470*/  FMUL.FTZ R0, R0, 1 ;  /* 0x3f80000000007820 */ /* 0x000fc80000410000 */
[----:B------:R-:W0:Y:S02]  /*9480*/  F2F.F64.F32 R4, R0 ;  /* 0x0000000000047310 */ /* 0x000e240000201800 */
[----:B0-----:R0:W-:Y:S01]  /*9490*/  STG.E.128 desc[UR36][R16.64], R4 ;  /* 0x0000000410007986 */ /* 0x0011e2000c101d24 */
[----:B------:R-:W-:Y:S05]  /*94a0*/  BRA `(.L_x_5903) ;  /* 0x0000000800747947 */ /* 0x000fea0003800000 */
.L_x_5911:
        /* <DEDUP_REMOVED lines=21> */
.L_x_5916:
[----:B------:R-:W-:Y:S05]  /*9600*/  BSYNC B0 ;  /* 0x0000000000007941 */ /* 0x000fea0003800000 */
.L_x_5915:
[----:B------:R-:W-:-:S05]  /*9610*/  LOP3.LUT R3, R0, R3, RZ, 0xfc, !PT ;  /* 0x0000000300037212 */ /* 0x000fca00078efcff */
[----:B------:R0:W-:Y:S01]  /*9620*/  STG.E.U8 desc[UR36][R16.64], R3 ;  /* 0x0000000310007986 */ /* 0x0001e2000c101124 */
[----:B------:R-:W-:Y:S05]  /*9630*/  BRA `(.L_x_5903) ;  /* 0x0000000800107947 */ /* 0x000fea0003800000 */
.L_x_5914:
        /* <DEDUP_REMOVED lines=13> */
.L_x_5918:
[----:B------:R-:W-:Y:S01]  /*9710*/  IMAD.MOV.U32 R0, RZ, RZ, 0x7f ;  /* 0x0000007fff007424 */ /* 0x000fe200078e00ff */
[----:B------:R-:W-:-:S04]  /*9720*/  ISETP.GT.U32.AND P0, PT, R2, 0x7f800000, PT ;  /* 0x7f8000000200780c */ /* 0x000fc80003f04070 */
[----:B------:R-:W-:-:S09]  /*9730*/  SEL R0, R0, 0x7c, P0 ;  /* 0x0000007c00007807 */ /* 0x000fd20000000000 */
.L_x_5919:
[----:B------:R-:W-:Y:S05]  /*9740*/  BSYNC B0 ;  /* 0x0000000000007941 */ /* 0x000fea0003800000 */
.L_x_5917:
[----:B------:R-:W-:-:S04]  /*9750*/  LOP3.LUT R2, R3, 0x80000000, RZ, 0xc0, !PT ;  /* 0x8000000003027812 */ /* 0x000fc800078ec0ff */
[----:B------:R-:W-:-:S04]  /*9760*/  SHF.R.U32.HI R3, RZ, 0x18, R2 ;  /* 0x00000018ff037819 */ /* 0x000fc80000011602 */
[----:B------:R-:W-:-:S05]  /*9770*/  LOP3.LUT R3, R0, R3, RZ, 0xfc, !PT ;  /* 0x0000000300037212 */ /* 0x000fca00078efcff */
[----:B------:R0:W-:Y:S01]  /*9780*/  STG.E.U8 desc[UR36][R16.64], R3 ;  /* 0x0000000310007986 */ /* 0x0001e2000c101124 */
[----:B------:R-:W-:Y:S05]  /*9790*/  BRA `(.L_x_5903) ;  /* 0x0000000400b87947 */ /* 0x000fea0003800000 */
.L_x_5913:
[----:B------:R-:W-:-:S05]  /*97a0*/  HADD2.F32 R0, -RZ, R0.H0_H0 ;  /* 0x20000000ff007230 */ /* 0x000fca0000004100 */
[----:B------:R-:W-:-:S05]  /*97b0*/  F2FP.BF16.F32.PACK_AB R0, RZ, R0 ;  /* 0x00000000ff00723e */ /* 0x000fca00000010ff */
[----:B------:R0:W-:Y:S01]  /*97c0*/  STG.E.U16 desc[UR36][R16.64], R0 ;  /* 0x0000000010007986 */ /* 0x0001e2000c101524 */
[----:B------:R-:W-:Y:S05]  /*97d0*/  BRA `(.L_x_5903) ;  /* 0x0000000400a87947 */ /* 0x000fea0003800000 */
.L_x_5910:
        /* <DEDUP_REMOVED lines=12> */
.L_x_5922:
        /* <DEDUP_REMOVED lines=17> */
.L_x_5925:
[----:B------:R-:W-:-:S04]  /*99b0*/  LOP3.LUT R2, R3, 0x80000000, RZ, 0xc0, !PT ;  /* 0x8000000003027812 */ /* 0x000fc800078ec0ff */
[----:B------:R-:W-:-:S04]  /*99c0*/  SHF.R.U32.HI R3, RZ, 0x18, R2 ;  /* 0x00000018ff037819 */ /* 0x000fc80000011602 */
[----:B------:R-:W-:-:S04]  /*99d0*/  LOP3.LUT R0, R0, R3, RZ, 0xfc, !PT ;  /* 0x0000000300007212 */ /* 0x000fc800078efcff */
[----:B------:R-:W-:-:S07]  /*99e0*/  PRMT R8, R0, 0x7610, R8 ;  /* 0x0000761000087816 */ /* 0x000fce0000000008 */
.L_x_5924:
[----:B------:R-:W-:Y:S05]  /*99f0*/  BSYNC B0 ;  /* 0x0000000000007941 */ /* 0x000fea0003800000 */
.L_x_5923:
[----:B------:R3:W-:Y:S01]  /*9a00*/  STG.E.U8 desc[UR36][R16.64], R8 ;  /* 0x0000000810007986 */ /* 0x0007e2000c101124 */
[----:B------:R-:W-:Y:S05]  /*9a10*/  BRA `(.L_x_5903) ;  /* 0x0000000400187947 */ /* 0x000fea0003800000 */
.L_x_5921:
        /* <DEDUP_REMOVED lines=17> */
.L_x_5928:
[----:B------:R-:W-:-:S04]  /*9b30*/  LOP3.LUT R2, R3, 0x80000000, RZ, 0xc0, !PT ;  /* 0x8000000003027812 */ /* 0x000fc800078ec0ff */
[----:B------:R-:W-:-:S04]  /*9b40*/  SHF.R.U32.HI R3, RZ, 0x18, R2 ;  /* 0x00000018ff037819 */ /* 0x000fc80000011602 */
[----:B------:R-:W-:-:S04]  /*9b50*/  LOP3.LUT R0, R0, R3, RZ, 0xfc, !PT ;  /* 0x0000000300007212 */ /* 0x000fc800078efcff */
[----:B------:R-:W-:-:S07]  /*9b60*/  PRMT R8, R0, 0x7610, R8 ;  /* 0x0000761000087816 */ /* 0x000fce0000000008 */
.L_x_5927:
[----:B------:R-:W-:Y:S05]  /*9b70*/  BSYNC B0 ;  /* 0x0000000000007941 */ /* 0x000fea0003800000 */
.L_x_5926:
[----:B------:R0:W-:Y:S01]  /*9b80*/  STG.E.U8 desc[UR36][R16.64], R8 ;  /* 0x0000000810007986 */ /* 0x0001e2000c101124 */
[----:B------:R-:W-:Y:S05]  /*9b90*/  BRA `(.L_x_5903) ;  /* 0x0000000000b87947 */ /* 0x000fea0003800000 */
.L_x_5920:
        /* <DEDUP_REMOVED lines=22> */
.L_x_5902:
        /* <DEDUP_REMOVED lines=16> */
.L_x_5931:
[----:B------:R-:W-:Y:S05]  /*9e00*/  BRA `(.L_x_5903) ;  /* 0x00000000001c7947 */ /* 0x000fea0003800000 */
.L_x_5930:
[----:B------:R-:W-:-:S06]  /*9e10*/  HADD2.F32 R2, -RZ, R0.H0_H0 ;  /* 0x20000000ff027230 */ /* 0x000fcc0000004100 */
[----:B------:R-:W0:Y:S02]  /*9e20*/  F2I.U64.TRUNC R2, R2 ;  /* 0x0000000200027311 */ /* 0x000e24000020d800 */
[----:B0-----:R0:W-:Y:S01]  /*9e30*/  STG.E.64 desc[UR36][R16.64], R2 ;  /* 0x0000000210007986 */ /* 0x0011e2000c101b24 */
[----:B------:R-:W-:Y:S05]  /*9e40*/  BRA `(.L_x_5903) ;  /* 0x00000000000c7947 */ /* 0x000fea0003800000 */
.L_x_5929:
[----:B------:R-:W-:-:S04]  /*9e50*/  HADD2.F32 R0, -RZ, R0.H0_H0 ;  /* 0x20000000ff007230 */ /* 0x000fc80000004100 */
[----:B------:R-:W0:Y:S02]  /*9e60*/  F2I.FTZ.U32.TRUNC.NTZ R3, R0 ;  /* 0x0000000000037305 */ /* 0x000e24000021f000 */
[----:B0-----:R2:W-:Y:S02]  /*9e70*/  STG.E desc[UR36][R16.64], R3 ;  /* 0x0000000310007986 */ /* 0x0015e4000c101924 */
.L_x_5903:
[----:B------:R-:W-:-:S07]  /*9e80*/  VIADD R19, R19, 0x80 ;  /* 0x0000008013137836 */ /* 0x000fce0000000000 */
.L_x_5861:
[----:B------:R-:W-:Y:S05]  /*9e90*/  BSYNC B6 ;  /* 0x0000000000067941 */ /* 0x000fea0003800000 */
.L_x_5860:
[----:B------:R-:W-:Y:S02]  /*9ea0*/  ULDC UR4, c[0x0][0x210] ;  /* 0x0000840000047ab9 */ /* 0x000fe40000000800 */
[----:B------:R-:W-:-:S13]  /*9eb0*/  ISETP.GE.AND P0, PT, R19, UR4, PT ;  /* 0x0000000413007c0c */ /* 0x000fda000bf06270 */
[----:B------:R-:W-:Y:S05]  /*9ec0*/  @P0 EXIT ;  /* 0x000000000000094d */ /* 0x000fea0003800000 */
        /* <DEDUP_REMOVED lines=303> */
.L_x_5932:
        /* <DEDUP_REMOVED lines=22> */
.L_x_5936:
[----:B------:R-:W2:Y:S02]  /*b320*/  LDG.E.U8 R2, desc[UR36][R2.64] ;  /* 0x0000002402027981 */ /* 0x000ea4000c1e1100 */
[----:B--2---:R-:W-:-:S04]  /*b330*/  I2FP.F32.U32 R0, R2 ;  /* 0x0000000200007245 */ /* 0x004fc80000201000 */
[----:B------:R-:W-:Y:S01]  /*b340*/  F2FP.F16.F32.PACK_AB R0, RZ, R0 ;  /* 0x00000000ff00723e */ /* 0x000fe200000000ff */
[----:B------:R-:W-:Y:S06]  /*b350*/  BRA `(.L_x_5938) ;  /* 0x0000000c00887947 */ /* 0x000fec0003800000 */
.L_x_5935:
        /* <DEDUP_REMOVED lines=10> */
.L_x_5940:
[----:B------:R-:W2:Y:S02]  /*b400*/  LDG.E R2, desc[UR36][R2.64] ;  /* 0x0000002402027981 */ /* 0x000ea4000c1e1900 */
[----:B--2---:R-:W-:-:S04]  /*b410*/  I2FP.F32.S32 R0, R2 ;  /* 0x0000000200007245 */ /* 0x004fc80000201400 */
[----:B------:R-:W-:Y:S01]  /*b420*/  F2FP.F16.F32.PACK_AB R0, RZ, R0 ;  /* 0x00000000ff00723e */ /* 0x000fe200000000ff */
[----:B------:R-:W-:Y:S06]  /*b430*/  BRA `(.L_x_5938) ;  /* 0x0000000c00507947 */ /* 0x000fec0003800000 */
.L_x_5939:
[----:B------:R-:W2:Y:S02]  /*b440*/  LDG.E.U16 R2, desc[UR36][R2.64] ;  /* 0x0000002402027981 */ /* 0x000ea4000c1e1500 */
[----:B--2---:R-:W0:Y:S02]  /*b450*/  I2F.S16 R0, R2 ;  /* 0x0000000200007306 */ /* 0x004e240000101400 */
[----:B0-----:R-:W-:Y:S01]  /*b460*/  F2FP.F16.F32.PACK_AB R0, RZ, R0 ;  /* 0x00000000ff00723e */ /* 0x001fe200000000ff */
[----:B------:R-:W-:Y:S06]  /*b470*/  BRA `(.L_x_5938) ;  /* 0x0000000c00407947 */ /* 0x000fec0003800000 */
.L_x_5934:
        /* <DEDUP_REMOVED lines=9> */
.L_x_5942:
[----:B------:R0:W5:Y:S01]  /*b510*/  LDG.E.U16 R0, desc[UR36][R2.64] ;  /* 0x0000002402007981 */ /* 0x000162000c1e1500 */
[----:B------:R-:W-:Y:S05]  /*b520*/  BRA `(.L_x_5938) ;  /* 0x0000000c00147947 */ /* 0x000fea0003800000 */
.L_x_5941:
        /* <DEDUP_REMOVED lines=9> */
.L_x_5944:
[----:B------:R1:W5:Y:S01]  /*b5c0*/  LDG.E.U16 R0, desc[UR36][R2.64] ;  /* 0x0000002402007981 */ /* 0x000362000c1e1500 */
[----:B------:R-:W-:Y:S05]  /*b5d0*/  BRA `(.L_x_5938) ;  /* 0x0000000800e87947 */ /* 0x000fea0003800000 */
.L_x_5943:
        /* <DEDUP_REMOVED lines=8> */
.L_x_5933:
        /* <DEDUP_REMOVED lines=13> */
.L_x_5947:
        /* <DEDUP_REMOVED lines=8> */
.L_x_5946:
        /* <DEDUP_REMOVED lines=28> */
.L_x_5949:
        /* <DEDUP_REMOVED lines=15> */
.L_x_5948:
[----:B------:R-:W2:Y:S02]  /*ba60*/  LDG.E.U16 R0, desc[UR36][R2.64] ;  /* 0x0000002402007981 */ /* 0x000ea4000c1e1500 */
[----:B--2---:R-:W-:-:S05]  /*ba70*/  IMAD.U32 R0, R0, 0x10000, RZ ;  /* 0x0001000000007824 */ /* 0x004fca00078e00ff */
[----:B------:R-:W-:Y:S01]  /*ba80*/  F2FP.F16.F32.PACK_AB R0, RZ, R0 ;  /* 0x00000000ff00723e */ /* 0x000fe200000000ff */
[----:B------:R-:W-:Y:S06]  /*ba90*/  BRA `(.L_x_5938) ;  /* 0x0000000400b87947 */ /* 0x000fec0003800000 */
.L_x_5945:
        /* <DEDUP_REMOVED lines=12> */
.L_x_5952:
        /* <DEDUP_REMOVED lines=21> */
.L_x_5956:
[----:B------:R-:W-:Y:S05]  /*bcb0*/  BSYNC B1 ;  /* 0x0000000000017941 */ /* 0x000fea0003800000 */
.L_x_5955:
[----:B------:R-:W-:Y:S01]  /*bcc0*/  LEA R3, R0, 0x3b800000, 0x17 ;  /* 0x3b80000000037811 */ /* 0x000fe200078eb8ff */
[----:B------:R-:W-:-:S05]  /*bcd0*/  IMAD.SHL.U32 R0, R2, 0x100000, RZ ;  /* 0x0010000002007824 */ /* 0x000fca00078e00ff */
[----:B------:R-:W-:-:S07]  /*bce0*/  LOP3.LUT R0, R3, R0, R4, 0xfe, !PT ;  /* 0x0000000003007212 */ /* 0x000fce00078efe04 */
.L_x_5954:
[----:B------:R-:W-:Y:S05]  /*bcf0*/  BSYNC B0 ;  /* 0x0000000000007941 */ /* 0x000fea0003800000 */
.L_x_5953:
[----:B------:R-:W-:Y:S01]  /*bd00*/  F2FP.F16.F32.PACK_AB R0, RZ, R0 ;  /* 0x00000000ff00723e */ /* 0x000fe200000000ff */
[----:B------:R-:W-:Y:S06]  /*bd10*/  BRA `(.L_x_5938) ;  /* 0x0000000400187947 */ /* 0x000fec0003800000 */
.L_x_5951:
        /* <DEDUP_REMOVED lines=21> */
.L_x_5960:
[----:B------:R-:W-:Y:S05]  /*be70*/  BSYNC B1 ;  /* 0x0000000000017941 */ /* 0x000fea0003800000 */
.L_x_5959:
[----:B------:R-:W-:Y:S01]  /*be80*/  LEA R3, R0, 0x37800000, 0x17 ;  /* 0x3780000000037811 */ /* 0x000fe200078eb8ff */
[----:B------:R-:W-:-:S05]  /*be90*/  IMAD.SHL.U32 R0, R2, 0x200000, RZ ;  /* 0x0020000002007824 */ /* 0x000fca00078e00ff */
[----:B------:R-:W-:-:S07]  /*bea0*/  LOP3.LUT R0, R3, R0, R4, 0xfe, !PT ;  /* 0x0000000003007212 */ /* 0x000fce00078efe04 */
.L_x_5958:
[----:B------:R-:W-:Y:S05]  /*beb0*/  BSYNC B0 ;  /* 0x0000000000007941 */ /* 0x000fea0003800000 */
.L_x_5957:
[----:B------:R-:W-:Y:S01]  /*bec0*/  F2FP.F16.F32.PACK_AB R0, RZ, R0 ;  /* 0x00000000ff00723e */ /* 0x000fe200000000ff */
[----:B------:R-:W-:Y:S06]  /*bed0*/  BRA `(.L_x_5938) ;  /* 0x0000000000a87947 */ /* 0x000fec0003800000 */
.L_x_5950:
        /* <DEDUP_REMOVED lines=14> */
.L_x_5964:
[----:B------:R-:W-:Y:S05]  /*bfc0*/  BSYNC B0 ;  /* 0x0000000000007941 */ /* 0x000fea0003800000 */
.L_x_5963:
[----:B------:R-:W-:Y:S01]  /*bfd0*/  F2FP.F16.F32.PACK_AB R0, RZ, R0 ;  /* 0x00000000ff00723e */ /* 0x000fe200000000ff */
[----:B------:R-:W-:Y:S06]  /*bfe0*/  BRA `(.L_x_5938) ;  /* 0x0000000000647947 */ /* 0x000fec0003800000 */
.L_x_5937:
        /* <DEDUP_REMOVED lines=16> */
.L_x_5965:
[----:B------:R-:W-:Y:S01]  /*c0f0*/  PRMT R0, RZ, 0x7610, R0 ;  /* 0x00007610ff007816 */ /* 0x000fe20000000000 */
[----:B------:R-:W-:Y:S06]  /*c100*/  BRA `(.L_x_5938) ;  /* 0x00000000001c7947 */ /* 0x000fec0003800000 */
.L_x_5962:
[----:B------:R-:W2:Y:S02]  /*c110*/  LDG.E.64 R2, desc[UR36][R2.64] ;  /* 0x0000002402027981 */ /* 0x000ea4000c1e1b00 */
[----:B--2---:R-:W0:Y:S02]  /*c120*/  I2F.U64 R0, R2 ;  /* 0x0000000200007312 */ /* 0x004e240000301000 */
[----:B0-----:R-:W-:Y:S01]  /*c130*/  F2FP.F16.F32.PACK_AB R0, RZ, R0 ;  /* 0x00000000ff00723e */ /* 0x001fe200000000ff */
[----:B------:R-:W-:Y:S06]  /*c140*/  BRA `(.L_x_5938) ;  /* 0x00000000000c7947 */ /* 0x000fec0003800000 */
.L_x_5961:
[----:B------:R-:W2:Y:S02]  /*c150*/  LDG.E R2, desc[UR36][R2.64] ;  /* 0x0000002402027981 */ /* 0x000ea4000c1e1900 */
[----:B--2---:R-:W-:-:S04]  /*c160*/  I2FP.F32.U32 R0, R2 ;  /* 0x0000000200007245 */ /* 0x004fc80000201000 */
[----:B------:R-:W-:-:S07]  /*c170*/  F2FP.F16.F32.PACK_AB R0, RZ, R0 ;  /* 0x00000000ff00723e */ /* 0x000fce00000000ff */
.L_x_5938:
        /* <DEDUP_REMOVED lines=34> */
.L_x_5967:
[----:B------:R-:W-:Y:S05]  /*c3a0*/  BSYNC B0 ;  /* 0x0000000000007941 */ /* 0x000fea0003800000 */
.L_x_5966:
        /* <DEDUP_REMOVED lines=18> */
.L_x_5971:
[----:B------:R-:W-:-:S06]  /*c4d0*/  HADD2.F32 R3, -RZ, R0.H0_H0 ;  /* 0x20000000ff037230 */ /* 0x000fcc0000004100 */
[----:B------:R-:W0:Y:S02]  /*c4e0*/  F2I.S64.TRUNC R2, R3 ;  /* 0x0000000300027311 */ /* 0x000e24000020d900 */
[----:B0-----:R-:W-:Y:S01]  /*c4f0*/  STG.E.U8 desc[UR36][R16.64], R2 ;  /* 0x0000000210007986 */ /* 0x001fe2000c101124 */
[----:B------:R-:W-:Y:S05]  /*c500*/  EXIT ;  /* 0x000000000000794d */ /* 0x000fea0003800000 */
.L_x_5970:
        /* <DEDUP_REMOVED lines=10> */
.L_x_5974:
[----:B------:R-:W-:-:S04]  /*c5b0*/  HADD2.F32 R0, -RZ, R0.H0_H0 ;  /* 0x20000000ff007230 */ /* 0x000fc80000004100 */
[----:B------:R-:W0:Y:S02]  /*c5c0*/  F2I.FTZ.TRUNC.NTZ R3, R0 ;  /* 0x0000000000037305 */ /* 0x000e24000021f100 */
[----:B0-----:R-:W-:Y:S01]  /*c5d0*/  STG.E desc[UR36][R16.64], R3 ;  /* 0x0000000310007986 */ /* 0x001fe2000c101924 */
[----:B------:R-:W-:Y:S05]  /*c5e0*/  EXIT ;  /* 0x000000000000794d */ /* 0x000fea0003800000 */
.L_x_5973:
[----:B------:R-:W-:-:S04]  /*c5f0*/  HADD2.F32 R0, -RZ, R0.H0_H0 ;  /* 0x20000000ff007230 */ /* 0x000fc80000004100 */
[----:B------:R-:W0:Y:S02]  /*c600*/  F2I.FTZ.TRUNC.NTZ R3, R0 ;  /* 0x0000000000037305 */ /* 0x000e24000021f100 */
[----:B0-----:R-:W-:Y:S01]  /*c610*/  STG.E.U16 desc[UR36][R16.64], R3 ;  /* 0x0000000310007986 */ /* 0x001fe2000c101524 */
[----:B------:R-:W-:Y:S05]  /*c620*/  EXIT ;  /* 0x000000000000794d */ /* 0x000fea0003800000 */
.L_x_5969:
        /* <DEDUP_REMOVED lines=9> */
.L_x_5976:
[----:B------:R-:W-:Y:S01]  /*c6c0*/  STG.E.U16 desc[UR36][R16.64], R0 ;  /* 0x0000000010007986 */ /* 0x000fe2000c101524 */
[----:B------:R-:W-:Y:S05]  /*c6d0*/  EXIT ;  /* 0x000000000000794d */ /* 0x000fea0003800000 */
.L_x_5975:
        /* <DEDUP_REMOVED lines=10> */
.L_x_5978:
[----:B------:R-:W-:-:S05]  /*c780*/  HADD2.F32 R0, -RZ, R0.H0_H0 ;  /* 0x20000000ff007230 */ /* 0x000fca0000004100 */
[----:B------:R-:W-:-:S04]  /*c790*/  F2FP.F16.F32.PACK_AB R0, RZ, R0 ;  /* 0x00000000ff00723e */ /* 0x000fc800000000ff */
[----:B------:R-:W-:-:S05]  /*c7a0*/  PRMT R0, R0, 0x5410, RZ ;  /* 0x0000541000007816 */ /* 0x000fca00000000ff */
[----:B------:R-:W-:Y:S01]  /*c7b0*/  STG.E desc[UR36][R16.64], R0 ;  /* 0x0000000010007986 */ /* 0x000fe2000c101924 */
[----:B------:R-:W-:Y:S05]  /*c7c0*/  EXIT ;  /* 0x000000000000794d */ /* 0x000fea0003800000 */
.L_x_5977:
[----:B------:R-:W-:-:S05]  /*c7d0*/  HADD2.F32 R2, -RZ, R0.H0_H0 ;  /* 0x20000000ff027230 */ /* 0x000fca0000004100 */
[----:B------:R-:W-:-:S06]  /*c7e0*/  FMUL.FTZ R2, R2, 1 ;  /* 0x3f80000002027820 */ /* 0x000fcc0000410000 */
[----:B------:R-:W0:Y:S02]  /*c7f0*/  F2F.F64.F32 R2, R2 ;  /* 0x0000000200027310 */ /* 0x000e240000201800 */
[----:B0-----:R-:W-:Y:S01]  /*c800*/  STG.E.64 desc[UR36][R16.64], R2 ;  /* 0x0000000210007986 */ /* 0x001fe2000c101b24 */
[----:B------:R-:W-:Y:S05]  /*c810*/  EXIT ;  /* 0x000000000000794d */ /* 0x000fea0003800000 */
.L_x_5968:
        /* <DEDUP_REMOVED lines=13> */
.L_x_5981:
[----:B------:R-:W-:Y:S01]  /*c8f0*/  HADD2.F32 R0, -RZ, R0.H0_H0 ;  /* 0x20000000ff007230 */ /* 0x000fe20000004100 */
[----:B------:R-:W-:-:S04]  /*c900*/  CS2R R6, SRZ ;  /* 0x0000000000067805 */ /* 0x000fc8000001ff00 */
[----:B------:R-:W-:-:S04]  /*c910*/  FMUL.FTZ R0, R0, 1 ;  /* 0x3f80000000007820 */ /* 0x000fc80000410000 */
[----:B------:R-:W0:Y:S02]  /*c920*/  F2F.F64.F32 R4, R0 ;  /* 0x0000000000047310 */ /* 0x000e240000201800 */
[----:B0-----:R-:W-:Y:S01]  /*c930*/  STG.E.128 desc[UR36][R16.64], R4 ;  /* 0x0000000410007986 */ /* 0x001fe2000c101d24 */
[----:B------:R-:W-:Y:S05]  /*c940*/  EXIT ;  /* 0x000000000000794d */ /* 0x000fea0003800000 */
.L_x_5980:
        /* <DEDUP_REMOVED lines=21> */
.L_x_5985:
[----:B------:R-:W-:Y:S05]  /*caa0*/  BSYNC B0 ;  /* 0x0000000000007941 */ /* 0x000fea0003800000 */
.L_x_5984:
[----:B------:R-:W-:-:S05]  /*cab0*/  LOP3.LUT R3, R0, R3, RZ, 0xfc, !PT ;  /* 0x0000000300037212 */ /* 0x000fca00078efcff */
[----:B------:R-:W-:Y:S01]  /*cac0*/  STG.E.U8 desc[UR36][R16.64], R3 ;  /* 0x0000000310007986 */ /* 0x000fe2000c101124 */
[----:B------:R-:W-:Y:S05]  /*cad0*/  EXIT ;  /* 0x000000000000794d */ /* 0x000fea0003800000 */
.L_x_5983:
        /* <DEDUP_REMOVED lines=13> */
.L_x_5987:
[----:B------:R-:W-:Y:S01]  /*cbb0*/  IMAD.MOV.U32 R0, RZ, RZ, 0x7f ;  /* 0x0000007fff007424 */ /* 0x000fe200078e00ff */
[----:B------:R-:W-:-:S04]  /*cbc0*/  ISETP.GT.U32.AND P0, PT, R2, 0x7f800000, PT ;  /* 0x7f8000000200780c */ /* 0x000fc80003f04070 */
[----:B------:R-:W-:-:S09]  /*cbd0*/  SEL R0, R0, 0x7c, P0 ;  /* 0x0000007c00007807 */ /* 0x000fd20000000000 */
.L_x_5988:
[----:B------:R-:W-:Y:S05]  /*cbe0*/  BSYNC B0 ;  /* 0x0000000000007941 */ /* 0x000fea0003800000 */
.L_x_5986:
[----:B------:R-:W-:-:S04]  /*cbf0*/  LOP3.LUT R2, R3, 0x80000000, RZ, 0xc0, !PT ;  /* 0x8000000003027812 */ /* 0x000fc800078ec0ff */
[----:B------:R-:W-:-:S04]  /*cc00*/  SHF.R.U32.HI R3, RZ, 0x18, R2 ;  /* 0x00000018ff037819 */ /* 0x000fc80000011602 */
[----:B------:R-:W-:-:S05]  /*cc10*/  LOP3.LUT R3, R0, R3, RZ, 0xfc, !PT ;  /* 0x0000000300037212 */ /* 0x000fca00078efcff */
[----:B------:R-:W-:Y:S01]  /*cc20*/  STG.E.U8 desc[UR36][R16.64], R3 ;  /* 0x0000000310007986 */ /* 0x000fe2000c101124 */
[----:B------:R-:W-:Y:S05]  /*cc30*/  EXIT ;  /* 0x000000000000794d */ /* 0x000fea0003800000 */
.L_x_5982:
[----:B------:R-:W-:-:S05]  /*cc40*/  HADD2.F32 R0, -RZ, R0.H0_H0 ;  /* 0x20000000ff007230 */ /* 0x000fca0000004100 */
[----:B------:R-:W-:-:S05]  /*cc50*/  F2FP.BF16.F32.PACK_AB R0, RZ, R0 ;  /* 0x00000000ff00723e */ /* 0x000fca00000010ff */
[----:B------:R-:W-:Y:S01]  /*cc60*/  STG.E.U16 desc[UR36][R16.64], R0 ;  /* 0x0000000010007986 */ /* 0x000fe2000c101524 */
[----:B------:R-:W-:Y:S05]  /*cc70*/  EXIT ;  /* 0x000000000000794d */ /* 0x000fea0003800000 */
.L_x_5979:
        /* <DEDUP_REMOVED lines=12> */
.L_x_5991:
        /* <DEDUP_REMOVED lines=17> */
.L_x_5994:
[----:B------:R-:W-:-:S04]  /*ce50*/  LOP3.LUT R2, R3, 0x80000000, RZ, 0xc0, !PT ;  /* 0x8000000003027812 */ /* 0x000fc800078ec0ff */
[----:B------:R-:W-:-:S04]  /*ce60*/  SHF.R.U32.HI R3, RZ, 0x18, R2 ;  /* 0x00000018ff037819 */ /* 0x000fc80000011602 */
[----:B------:R-:W-:-:S04]  /*ce70*/  LOP3.LUT R0, R0, R3, RZ, 0xfc, !PT ;  /* 0x0000000300007212 */ /* 0x000fc800078efcff */
[----:B------:R-:W-:-:S07]  /*ce80*/  PRMT R8, R0, 0x7610, R8 ;  /* 0x0000761000087816 */ /* 0x000fce0000000008 */
.L_x_5993:
[----:B------:R-:W-:Y:S05]  /*ce90*/  BSYNC B0 ;  /* 0x0000000000007941 */ /* 0x000fea0003800000 */
.L_x_5992:
[----:B------:R-:W-:Y:S01]  /*cea0*/  STG.E.U8 desc[UR36][R16.64], R8 ;  /* 0x0000000810007986 */ /* 0x000fe2000c101124 */
[----:B------:R-:W-:Y:S05]  /*ceb0*/  EXIT ;  /* 0x000000000000794d */ /* 0x000fea0003800000 */
.L_x_5990:
        /* <DEDUP_REMOVED lines=17> */
.L_x_5997:
[----:B------:R-:W-:-:S04]  /*cfd0*/  LOP3.LUT R2, R3, 0x80000000, RZ, 0xc0, !PT ;  /* 0x8000000003027812 */ /* 0x000fc800078ec0ff */
[----:B------:R-:W-:-:S04]  /*cfe0*/  SHF.R.U32.HI R3, RZ, 0x18, R2 ;  /* 0x00000018ff037819 */ /* 0x000fc80000011602 */
[----:B------:R-:W-:-:S04]  /*cff0*/  LOP3.LUT R0, R0, R3, RZ, 0xfc, !PT ;  /* 0x0000000300007212 */ /* 0x000fc800078efcff */
[----:B------:R-:W-:-:S07]  /*d000*/  PRMT R8, R0, 0x7610, R8 ;  /* 0x0000761000087816 */ /* 0x000fce0000000008 */
.L_x_5996:
[----:B------:R-:W-:Y:S05]  /*d010*/  BSYNC B0 ;  /* 0x0000000000007941 */ /* 0x000fea0003800000 */
.L_x_5995:
[----:B------:R-:W-:Y:S01]  /*d020*/  STG.E.U8 desc[UR36][R16.64], R8 ;  /* 0x0000000810007986 */ /* 0x000fe2000c101124 */
[----:B------:R-:W-:Y:S05]  /*d030*/  EXIT ;  /* 0x000000000000794d */ /* 0x000fea0003800000 */
.L_x_5989:
        /* <DEDUP_REMOVED lines=22> */
.L_x_5972:
        /* <DEDUP_REMOVED lines=16> */
.L_x_6000:
[----:B------:R-:W-:Y:S05]  /*d2a0*/  EXIT ;  /* 0x000000000000794d */ /* 0x000fea0003800000 */
.L_x_5999:
[----:B------:R-:W-:-:S06]  /*d2b0*/  HADD2.F32 R2, -RZ, R0.H0_H0 ;  /* 0x20000000ff027230 */ /* 0x000fcc0000004100 */
[----:B------:R-:W0:Y:S02]  /*d2c0*/  F2I.U64.TRUNC R2, R2 ;  /* 0x0000000200027311 */ /* 0x000e24000020d800 */
[----:B0-----:R-:W-:Y:S01]  /*d2d0*/  STG.E.64 desc[UR36][R16.64], R2 ;  /* 0x0000000210007986 */ /* 0x001fe2000c101b24 */
[----:B------:R-:W-:Y:S05]  /*d2e0*/  EXIT ;  /* 0x000000000000794d */ /* 0x000fea0003800000 */
.L_x_5998:
[----:B------:R-:W-:-:S04]  /*d2f0*/  HADD2.F32 R0, -RZ, R0.H0_H0 ;  /* 0x20000000ff007230 */ /* 0x000fc80000004100 */
[----:B------:R-:W0:Y:S02]  /*d300*/  F2I.FTZ.U32.TRUNC.NTZ R3, R0 ;  /* 0x0000000000037305 */ /* 0x000e24000021f000 */
[----:B0-----:R-:W-:Y:S01]  /*d310*/  STG.E desc[UR36][R16.64], R3 ;  /* 0x0000000310007986 */ /* 0x001fe2000c101924 */
[----:B------:R-:W-:Y:S05]  /*d320*/  EXIT ;  /* 0x000000000000794d */ /* 0x000fea0003800000 */
.L_x_6001:
        /* <DEDUP_REMOVED lines=13> */
.L_x_8609:


//--------------------- .text._ZN2at6native27unrolled_elementwise_kernelIZZZNS0_61_GLOBAL__N__b29612f4_23_ActivationMishKernel_cu_f5210f67_354811mish_kernelERNS_18TensorIteratorBaseEENKUlvE_clEvENKUlvE1_clEvEUlN3c104HalfEE_St5arrayIPcLm2EELi4E23TrivialOffsetCalculatorILi1EjESE_NS0_6memory12LoadWithCastILi1EEENSF_13StoreWithCastILi1EEEEEviT_T0_T2_T3_T4_T5_ --------------------------
	.section	.text._ZN2at6native27unrolled_elementwise_kernelIZZZNS0_61_GLOBAL__N__b29612f4_23_ActivationMishKernel_cu_f5210f67_354811mish_kernelERNS_18TensorIteratorBaseEENKUlvE_clEvENKUlvE1_clEvEUlN3c104HalfEE_St5arrayIPcLm2EELi4E23TrivialOffsetCalculatorILi1EjESE_NS0_6memory12LoadWithCastILi1EEENSF_13StoreWithCastILi1EEEEEviT_T0_T2_T3_T4_T5_,"ax",@progbits
	.align	128
        .global         _ZN2at6native27unrolled_elementwise_kernelIZZZNS0_61_GLOBAL__N__b29612f4_23_ActivationMishKernel_cu_f5210f67_354811mish_kernelERNS_18TensorIteratorBaseEENKUlvE_clEvENKUlvE1_clEvEUlN3c104HalfEE_St5arrayIPcLm2EELi4E23TrivialOffsetCalculatorILi1EjESE_NS0_6memory12LoadWithCastILi1EEENSF_13StoreWithCastILi1EEEEEviT_T0_T2_T3_T4_T5_
        .type           _ZN2at6native27unrolled_elementwise_kernelIZZZNS0_61_GLOBAL__N__b29612f4_23_ActivationMishKernel_cu_f5210f67_354811mish_kernelERNS_18TensorIteratorBaseEENKUlvE_clEvENKUlvE1_clEvEUlN3c104HalfEE_St5arrayIPcLm2EELi4E23TrivialOffsetCalculatorILi1EjESE_NS0_6memory12LoadWithCastILi1EEENSF_13StoreWithCastILi1EEEEEviT_T0_T2_T3_T4_T5_,@function
        .size           _ZN2at6native27unrolled_elementwise_kernelIZZZNS0_61_GLOBAL__N__b29612f4_23_ActivationMishKernel_cu_f5210f67_354811mish_kernelERNS_18TensorIteratorBaseEENKUlvE_clEvENKUlvE1_clEvEUlN3c104HalfEE_St5arrayIPcLm2EELi4E23TrivialOffsetCalculatorILi1EjESE_NS0_6memory12LoadWithCastILi1EEENSF_13StoreWithCastILi1EEEEEviT_T0_T2_T3_T4_T5_,(.L_x_8610 - _ZN2at6native27unrolled_elementwise_kernelIZZZNS0_61_GLOBAL__N__b29612f4_23_ActivationMishKernel_cu_f5210f67_354811mish_kernelERNS_18TensorIteratorBaseEENKUlvE_clEvENKUlvE1_clEvEUlN3c104HalfEE_St5arrayIPcLm2EELi4E23TrivialOffsetCalculatorILi1EjESE_NS0_6memory12LoadWithCastILi1EEENSF_13StoreWithCastILi1EEEEEviT_T0_T2_T3_T4_T5_)
        .other          _ZN2at6native27unrolled_elementwise_kernelIZZZNS0_61_GLOBAL__N__b29612f4_23_ActivationMishKernel_cu_f5210f67_354811mish_kernelERNS_18TensorIteratorBaseEENKUlvE_clEvENKUlvE1_clEvEUlN3c104HalfEE_St5arrayIPcLm2EELi4E23TrivialOffsetCalculatorILi1EjESE_NS0_6memory12LoadWithCastILi1EEENSF_13StoreWithCastILi1EEEEEviT_T0_T2_T3_T4_T5_,@"STO_CUDA_ENTRY STV_DEFAULT"
_ZN2at6native27unrolled_elementwise_kernelIZZZNS0_61_GLOBAL__N__b29612f4_23_ActivationMishKernel_cu_f5210f67_354811mish_kernelERNS_18TensorIteratorBaseEENKUlvE_clEvENKUlvE1_clEvEUlN3c104HalfEE_St5arrayIPcLm2EELi4E23TrivialOffsetCalculatorILi1EjESE_NS0_6memory12LoadWithCastILi1EEENSF_13StoreWithCastILi1EEEEEviT_T0_T2_T3_T4_T5_:
.text._ZN2at6native27unrolled_elementwise_kernelIZZZNS0_61_GLOBAL__N__b29612f4_23_ActivationMishKernel_cu_f5210f67_354811mish_kernelERNS_18TensorIteratorBaseEENKUlvE_clEvENKUlvE1_clEvEUlN3c104HalfEE_St5arrayIPcLm2EELi4E23TrivialOffsetCalculatorILi1EjESE_NS0_6memory12LoadWithCastILi1EEENSF_13StoreWithCastILi1EEEEEviT_T0_T2_T3_T4_T5_:
        /* <DEDUP_REMOVED lines=34> */
.L_x_6007:
[----:B------:R-:W2:Y:S02]  /*0220*/  LDG.E.U8 R2, desc[UR36][R2.64] ;  /* 0x0000002402027981 */ /* 0x000ea4000c1e1100 */
[----:B--2---:R-:W-:-:S04]  /*0230*/  I2FP.F32.U32 R0, R2 ;  /* 0x0000000200007245 */ /* 0x004fc80000201000 */
[----:B------:R-:W-:-:S04]  /*0240*/  F2FP.F16.F32.PACK_AB R0, RZ, R0 ;  /* 0x00000000ff00723e */ /* 0x000fc800000000ff */
[----:B------:R-:W-:Y:S01]  /*0250*/  PRMT R23, R0, 0x7610, R23 ;  /* 0x0000761000177816 */ /* 0x000fe20000000017 */
[----:B------:R-:W-:Y:S06]  /*0260*/  BRA `(.L_x_6009) ;  /* 0x0000000c00c07947 */ /* 0x000fec0003800000 */
.L_x_6006:
        /* <DEDUP_REMOVED lines=11> */
.L_x_6011:
[----:B------:R-:W2:Y:S02]  /*0320*/  LDG.E R2, desc[UR36][R2.64] ;  /* 0x0000002402027981 */ /* 0x000ea4000c1e1900 */
[----:B--2---:R-:W-:-:S04]  /*0330*/  I2FP.F32.S32 R0, R2 ;  /* 0x0000000200007245 */ /* 0x004fc80000201400 */
[----:B------:R-:W-:-:S04]  /*0340*/  F2FP.F16.F32.PACK_AB R0, RZ, R0 ;  /* 0x00000000ff00723e */ /* 0x000fc800000000ff */
[----:B------:R-:W-:Y:S01]  /*0350*/  PRMT R23, R0, 0x7610, R23 ;  /* 0x0000761000177816 */ /* 0x000fe20000000017 */
[----:B------:R-:W-:Y:S06]  /*0360*/  BRA `(.L_x_6009) ;  /* 0x0000000c00807947 */ /* 0x000fec0003800000 */
.L_x_6010:
[----:B------:R-:W2:Y:S02]  /*0370*/  LDG.E.U16 R2, desc[UR36][R2.64] ;  /* 0x0000002402027981 */ /* 0x000ea4000c1e1500 */
[----:B--2---:R-:W0:Y:S02]  /*0380*/  I2F.S16 R0, R2 ;  /* 0x0000000200007306 */ /* 0x004e240000101400 */
[----:B0-----:R-:W-:-:S04]  /*0390*/  F2FP.F16.F32.PACK_AB R0, RZ, R0 ;  /* 0x00000000ff00723e */ /* 0x001fc800000000ff */
[----:B------:R-:W-:Y:S01]  /*03a0*/  PRMT R23, R0, 0x7610, R23 ;  /* 0x0000761000177816 */ /* 0x000fe20000000017 */
[----:B------:R-:W-:Y:S06]  /*03b0*/  BRA `(.L_x_6009) ;  /* 0x0000000c006c7947 */ /* 0x000fec0003800000 */
.L_x_6005:
        /* <DEDUP_REMOVED lines=9> */
.L_x_6013:
[----:B------:R1:W5:Y:S01]  /*0450*/  LDG.E.U16 R23, desc[UR36][R2.64] ;  /* 0x0000002402177981 */ /* 0x000362000c1e1500 */
[----:B------:R-:W-:Y:S05]  /*0460*/  BRA `(.L_x_6009) ;  /* 0x0000000c00407947 */ /* 0x000fea0003800000 */
.L_x_6012:
        /* <DEDUP_REMOVED lines=9> */
.L_x_6015:
[----:B------:R0:W5:Y:S01]  /*0500*/  LDG.E.U16 R23, desc[UR36][R2.64] ;  /* 0x0000002402177981 */ /* 0x000162000c1e1500 */
[----:B------:R-:W-:Y:S05]  /*0510*/  BRA `(.L_x_6009) ;  /* 0x0000000c00147947 */ /* 0x000fea0003800000 */
.L_x_6014:
        /* <DEDUP_REMOVED lines=9> */
.L_x_6004:
        /* <DEDUP_REMOVED lines=14> */
.L_x_6018:
        /* <DEDUP_REMOVED lines=9> */
.L_x_6017:
        /* <DEDUP_REMOVED lines=28> */
.L_x_6020:
        /* <DEDUP_REMOVED lines=16> */
.L_x_6019:
[----:B------:R-:W2:Y:S02]  /*09e0*/  LDG.E.U16 R0, desc[UR36][R2.64] ;  /* 0x0000002402007981 */ /* 0x000ea4000c1e1500 */
[----:B--2---:R-:W-:-:S05]  /*09f0*/  IMAD.U32 R0, R0, 0x10000, RZ ;  /* 0x0001000000007824 */ /* 0x004fca00078e00ff */
[----:B------:R-:W-:-:S04]  /*0a00*/  F2FP.F16.F32.PACK_AB R0, RZ, R0 ;  /* 0x00000000ff00723e */ /* 0x000fc800000000ff */
[----:B------:R-:W-:Y:S01]  /*0a10*/  PRMT R23, R0, 0x7610, R23 ;  /* 0x0000761000177816 */ /* 0x000fe20000000017 */
[----:B------:R-:W-:Y:S06]  /*0a20*/  BRA `(.L_x_6009) ;  /* 0x0000000400d07947 */ /* 0x000fec0003800000 */
.L_x_6016:
        /* <DEDUP_REMOVED lines=13> */
.L_x_6023:
        /* <DEDUP_REMOVED lines=21> */
.L_x_6027:
[----:B------:R-:W-:Y:S05]  /*0c50*/  BSYNC B1 ;  /* 0x0000000000017941 */ /* 0x000fea0003800000 */
.L_x_6026:
[----:B------:R-:W-:Y:S01]  /*0c60*/  LEA R3, R0, 0x3b800000, 0x17 ;  /* 0x3b80000000037811 */ /* 0x000fe200078eb8ff */
[----:B------:R-:W-:-:S05]  /*0c70*/  IMAD.SHL.U32 R0, R2, 0x100000, RZ ;  /* 0x0010000002007824 */ /* 0x000fca00078e00ff */
[----:B------:R-:W-:-:S07]  /*0c80*/  LOP3.LUT R0, R3, R0, R4, 0xfe, !PT ;  /* 0x0000000003007212 */ /* 0x000fce00078efe04 */
.L_x_6025:
[----:B------:R-:W-:Y:S05]  /*0c90*/  BSYNC B0 ;  /* 0x0000000000007941 */ /* 0x000fea0003800000 */
.L_x_6024:
[----:B------:R-:W-:-:S04]  /*0ca0*/  F2FP.F16.F32.PACK_AB R0, RZ, R0 ;  /* 0x00000000ff00723e */ /* 0x000fc800000000ff */
[----:B------:R-:W-:Y:S01]  /*0cb0*/  PRMT R23, R0, 0x7610, R23 ;  /* 0x0000761000177816 */ /* 0x000fe20000000017 */
[----:B------:R-:W-:Y:S06]  /*0cc0*/  BRA `(.L_x_6009) ;  /* 0x0000000400287947 */ /* 0x000fec0003800000 */
.L_x_6022:
        /* <DEDUP_REMOVED lines=21> */
.L_x_6031:
[----:B------:R-:W-:Y:S05]  /*0e20*/  BSYNC B1 ;  /* 0x0000000000017941 */ /* 0x000fea0003800000 */
.L_x_6030:
[----:B------:R-:W-:Y:S01]  /*0e30*/  LEA R3, R0, 0x37800000, 0x17 ;  /* 0x3780000000037811 */ /* 0x000fe200078eb8ff */
[----:B------:R-:W-:-:S05]  /*0e40*/  IMAD.SHL.U32 R0, R2, 0x200000, RZ ;  /* 0x0020000002007824 */ /* 0x000fca00078e00ff */
[----:B------:R-:W-:-:S07]  /*0e50*/  LOP3.LUT R0, R3, R0, R4, 0xfe, !PT ;  /* 0x0000000003007212 */ /* 0x000fce00078efe04 */
.L_x_6029:
[----:B------:R-:W-:Y:S05]  /*0e60*/  BSYNC B0 ;  /* 0x0000000000007941 */ /* 0x000fea0003800000 */
.L_x_6028:
[----:B------:R-:W-:-:S04]  /*0e70*/  F2FP.F16.F32.PACK_AB R0, RZ, R0 ;  /* 0x00000000ff00723e */ /* 0x000fc800000000ff */
[----:B------:R-:W-:Y:S01]  /*0e80*/  PRMT R23, R0, 0x7610, R23 ;  /* 0x0000761000177816 */ /* 0x000fe20000000017 */
[----:B------:R-:W-:Y:S06]  /*0e90*/  BRA `(.L_x_6009) ;  /* 0x0000000000b47947 */ /* 0x000fec0003800000 */
.L_x_6021:
        /* <DEDUP_REMOVED lines=14> */
.L_x_6035:
[----:B------:R-:W-:Y:S05]  /*0f80*/  BSYNC B0 ;  /* 0x0000000000007941 */ /* 0x000fea0003800000 */
.L_x_6034:
[----:B------:R-:W-:-:S04]  /*0f90*/  F2FP.F16.F32.PACK_AB R0, RZ, R0 ;  /* 0x00000000ff00723e */ /* 0x000fc800000000ff */
[----:B------:R-:W-:Y:S01]  /*0fa0*/  PRMT R23, R0, 0x7610, R23 ;  /* 0x0000761000177816 */ /* 0x000fe20000000017 */
[----:B------:R-:W-:Y:S06]  /*0fb0*/  BRA `(.L_x_6009) ;  /* 0x00000000006c7947 */ /* 0x000fec0003800000 */
.L_x_6008:
        /* <DEDUP_REMOVED lines=16> */
.L_x_6036:
[----:B------:R-:W-:Y:S01]  /*10c0*/  PRMT R23, RZ, 0x7610, R23 ;  /* 0x00007610ff177816 */ /* 0x000fe20000000017 */
[----:B------:R-:W-:Y:S06]  /*10d0*/  BRA `(.L_x_6009) ;  /* 0x0000000000247947 */ /* 0x000fec0003800000 */
.L_x_6033:
[----:B------:R-:W2:Y:S02]  /*10e0*/  LDG.E.64 R2, desc[UR36][R2.64] ;  /* 0x0000002402027981 */ /* 0x000ea4000c1e1b00 */
[----:B--2---:R-:W0:Y:S02]  /*10f0*/  I2F.U64 R0, R2 ;  /* 0x0000000200007312 */ /* 0x004e240000301000 */
[----:B0-----:R-:W-:-:S04]  /*1100*/  F2FP.F16.F32.PACK_AB R0, RZ, R0 ;  /* 0x00000000ff00723e */ /* 0x001fc800000000ff */
[----:B------:R-:W-:Y:S01]  /*1110*/  PRMT R23, R0, 0x7610, R23 ;  /* 0x0000761000177816 */ /* 0x000fe20000000017 */
[----:B------:R-:W-:Y:S06]  /*1120*/  BRA `(.L_x_6009) ;  /* 0x0000000000107947 */ /* 0x000fec0003800000 */
.L_x_6032:
[----:B------:R-:W2:Y:S02]  /*1130*/  LDG.E R2, desc[UR36][R2.64] ;  /* 0x0000002402027981 */ /* 0x000ea4000c1e1900 */
[----:B--2---:R-:W-:-:S04]  /*1140*/  I2FP.F32.U32 R0, R2 ;  /* 0x0000000200007245 */ /* 0x004fc80000201000 */
[----:B------:R-:W-:-:S04]  /*1150*/  F2FP.F16.F32.PACK_AB R0, RZ, R0 ;  /* 0x00000000ff00723e */ /* 0x000fc800000000ff */
[----:B------:R-:W-:-:S07]  /*1160*/  PRMT R23, R0, 0x7610, R23 ;  /* 0x0000761000177816 */ /* 0x000fce0000000017 */
.L_x_6009:
[----:B------:R-:W2:Y:S02]  /*1170*/  S2R R24, SR_TID.X ;  /* 0x0000000000187919 */ /* 0x000ea40000002100 */
[----:B--2---:R-:W-:-:S07]  /*1180*/  VIADD R24, R24, 0x80 ;  /* 0x0000008018187836 */ /* 0x004fce0000000000 */
.L_x_6003:
[----:B------:R-:W-:Y:S05]  /*1190*/  BSYNC B6 ;  /* 0x0000000000067941 */ /* 0x000fea0003800000 */
.L_x_6002:
[----:B------:R-:W-:Y:S01]  /*11a0*/  ISETP.GE.AND P0, PT, R24, R16, PT ;  /* 0x000000101800720c */ /* 0x000fe20003f06270 */
[----:B------:R-:W-:-:S12]  /*11b0*/  BSSY B6, `(.L_x_6037) ;  /* 0x000010e000067945 */ /* 0x000fd80003800000 */
[----:B------:R-:W-:Y:S05]  /*11c0*/  @P0 BRA `(.L_x_6038) ;  /* 0x0000001000300947 */ /* 0x000fea0003800000 */
[----:B01----:R-:W0:Y:S01]  /*11d0*/  LDC.64 R2, c[0x0][0x220] ;  /* 0x00008800ff027b82 */ /* 0x003e220000000a00 */
        /* <DEDUP_REMOVED lines=22> */
.L_x_6042:
[----:B------:R-:W2:Y:S02]  /*1340*/  LDG.E.U8 R2, desc[UR36][R2.64] ;  /* 0x0000002402027981 */ /* 0x000ea4000c1e1100 */
[----:B--2---:R-:W-:-:S04]  /*1350*/  I2FP.F32.U32 R0, R2 ;  /* 0x0000000200007245 */ /* 0x004fc80000201000 */
[----:B------:R-:W-:-:S04]  /*1360*/  F2FP.F16.F32.PACK_AB R0, RZ, R0 ;  /* 0x00000000ff00723e */ /* 0x000fc800000000ff */
[----:B------:R-:W-:Y:S01]  /*1370*/  PRMT R22, R0, 0x7610, R22 ;  /* 0x0000761000167816 */ /* 0x000fe20000000016 */
[----:B------:R-:W-:Y:S06]  /*1380*/  BRA `(.L_x_6044) ;  /* 0x0000000c00bc7947 */ /* 0x000fec0003800000 */
.L_x_6041:
        /* <DEDUP_REMOVED lines=11> */
.L_x_6046:
[----:B------:R-:W2:Y:S02]  /*1440*/  LDG.E R2, desc[UR36][R2.64] ;  /* 0x0000002402027981 */ /* 0x000ea4000c1e1900 */
[----:B--2---:R-:W-:-:S04]  /*1450*/  I2FP.F32.S32 R0, R2 ;  /* 0x0000000200007245 */ /* 0x004fc80000201400 */
[----:B------:R-:W-:-:S04]  /*1460*/  F2FP.F16.F32.PACK_AB R0, RZ, R0 ;  /* 0x00000000ff00723e */ /* 0x000fc800000000ff */
[----:B------:R-:W-:Y:S01]  /*1470*/  PRMT R22, R0, 0x7610, R22 ;  /* 0x0000761000167816 */ /* 0x000fe20000000016 */
[----:B------:R-:W-:Y:S06]  /*1480*/  BRA `(.L_x_6044) ;  /* 0x0000000c007c7947 */ /* 0x000fec0003800000 */
.L_x_6045:
[----:B------:R-:W2:Y:S02]  /*1490*/  LDG.E.U16 R2, desc[UR36][R2.64] ;  /* 0x0000002402027981 */ /* 0x000ea4000c1e1500 */
[----:B--2---:R-:W0:Y:S02]  /*14a0*/  I2F.S16 R0, R2 ;  /* 0x0000000200007306 */ /* 0x004e240000101400 */
[----:B0-----:R-:W-:-:S04]  /*14b0*/  F2FP.F16.F32.PACK_AB R0, RZ, R0 ;  /* 0x00000000ff00723e */ /* 0x001fc800000000ff */
[----:B------:R-:W-:Y:S01]  /*14c0*/  PRMT R22, R0, 0x7610, R22 ;  /* 0x0000761000167816 */ /* 0x000fe20000000016 */
[----:B------:R-:W-:Y:S06]  /*14d0*/  BRA `(.L_x_6044) ;  /* 0x0000000c00687947 */ /* 0x000fec0003800000 */
.L_x_6040:
        /* <DEDUP_REMOVED lines=9> */
.L_x_6048:
[----:B------:R0:W5:Y:S01]  /*1570*/  LDG.E.U16 R22, desc[UR36][R2.64] ;  /* 0x0000002402167981 */ /* 0x000162000c1e1500 */
[----:B------:R-:W-:Y:S05]  /*1580*/  BRA `(.L_x_6044) ;  /* 0x0000000c003c7947 */ /* 0x000fea0003800000 */
.L_x_6047:
        /* <DEDUP_REMOVED lines=9> */
.L_x_6050:
[----:B------:R1:W5:Y:S01]  /*1620*/  LDG.E.U16 R22, desc[UR36][R2.64] ;  /* 0x0000002402167981 */ /* 0x000362000c1e1500 */
[----:B------:R-:W-:Y:S05]  /*1630*/  BRA `(.L_x_6044) ;  /* 0x0000000c00107947 */ /* 0x000fea0003800000 */
.L_x_6049:
        /* <DEDUP_REMOVED lines=9> */
.L_x_6039:
        /* <DEDUP_REMOVED lines=14> */
.L_x_6053:
        /* <DEDUP_REMOVED lines=9> */
.L_x_6052:
        /* <DEDUP_REMOVED lines=28> */
.L_x_6055:
        /* <DEDUP_REMOVED lines=15> */
.L_x_6054:
[----:B------:R-:W2:Y:S02]  /*1af0*/  LDG.E.U16 R0, desc[UR36][R2.64] ;  /* 0x0000002402007981 */ /* 0x000ea4000c1e1500 */
[----:B--2---:R-:W-:-:S05]  /*1b00*/  IMAD.U32 R0, R0, 0x10000, RZ ;  /* 0x0001000000007824 */ /* 0x004fca00078e00ff */
[----:B------:R-:W-:-:S04]  /*1b10*/  F2FP.F16.F32.PACK_AB R0, RZ, R0 ;  /* 0x00000000ff00723e */ /* 0x000fc800000000ff */
[----:B------:R-:W-:Y:S01]  /*1b20*/  PRMT R22, R0, 0x7610, R22 ;  /* 0x0000761000167816 */ /* 0x000fe20000000016 */
[----:B------:R-:W-:Y:S06]  /*1b30*/  BRA `(.L_x_6044) ;  /* 0x0000000400d07947 */ /* 0x000fec0003800000 */
.L_x_6051:
        /* <DEDUP_REMOVED lines=13> */
.L_x_6058:
        /* <DEDUP_REMOVED lines=21> */
.L_x_6062:
[----:B------:R-:W-:Y:S05]  /*1d60*/  BSYNC B1 ;  /* 0x0000000000017941 */ /* 0x000fea0003800000 */
.L_x_6061:
[----:B------:R-:W-:Y:S01]  /*1d70*/  LEA R3, R0, 0x3b800000, 0x17 ;  /* 0x3b80000000037811 */ /* 0x000fe200078eb8ff */
[----:B------:R-:W-:-:S05]  /*1d80*/  IMAD.SHL.U32 R0, R2, 0x100000, RZ ;  /* 0x0010000002007824 */ /* 0x000fca00078e00ff */
[----:B------:R-:W-:-:S07]  /*1d90*/  LOP3.LUT R0, R3, R0, R4, 0xfe, !PT ;  /* 0x0000000003007212 */ /* 0x000fce00078efe04 */
.L_x_6060:
[----:B------:R-:W-:Y:S05]  /*1da0*/  BSYNC B0 ;  /* 0x0000000000007941 */ /* 0x000fea0003800000 */
.L_x_6059:
[----:B------:R-:W-:-:S04]  /*1db0*/  F2FP.F16.F32.PACK_AB R0, RZ, R0 ;  /* 0x00000000ff00723e */ /* 0x000fc800000000ff */
[----:B------:R-:W-:Y:S01]  /*1dc0*/  PRMT R22, R0, 0x7610, R22 ;  /* 0x0000761000167816 */ /* 0x000fe20000000016 */
[----:B------:R-:W-:Y:S06]  /*1dd0*/  BRA `(.L_x_6044) ;  /* 0x0000000400287947 */ /* 0x000fec0003800000 */
.L_x_6057:
        /* <DEDUP_REMOVED lines=21> */
.L_x_6066:
[----:B------:R-:W-:Y:S05]  /*1f30*/  BSYNC B1 ;  /* 0x0000000000017941 */ /* 0x000fea0003800000 */
.L_x_6065:
[----:B------:R-:W-:Y:S01]  /*1f40*/  LEA R3, R0, 0x37800000, 0x17 ;  /* 0x3780000000037811 */ /* 0x000fe200078eb8ff */
[----:B------:R-:W-:-:S05]  /*1f50*/  IMAD.SHL.U32 R0, R2, 0x200000, RZ ;  /* 0x0020000002007824 */ /* 0x000fca00078e00ff */
[----:B------:R-:W-:-:S07]  /*1f60*/  LOP3.LUT R0, R3, R0, R4, 0xfe, !PT ;  /* 0x0000000003007212 */ /* 0x000fce00078efe04 */
.L_x_6064:
[----:B------:R-:W-:Y:S05]  /*1f70*/  BSYNC B0 ;  /* 0x0000000000007941 */ /* 0x000fea0003800000 */
.L_x_6063:
[----:B------:R-:W-:-:S04]  /*1f80*/  F2FP.F16.F32.PACK_AB R0, RZ, R0 ;  /* 0x00000000ff00723e */ /* 0x000fc800000000ff */
[----:B------:R-:W-:Y:S01]  /*1f90*/  PRMT R22, R0, 0x7610, R22 ;  /* 0x0000761000167816 */ /* 0x000fe20000000016 */
[----:B------:R-:W-:Y:S06]  /*1fa0*/  BRA `(.L_x_6044) ;  /* 0x0000000000b47947 */ /* 0x000fec0003800000 */
.L_x_6056:
        /* <DEDUP_REMOVED lines=14> */
.L_x_6070:
[----:B------:R-:W-:Y:S05]  /*2090*/  BSYNC B0 ;  /* 0x0000000000007941 */ /* 0x000fea0003800000 */
.L_x_6069:
[----:B------:R-:W-:-:S04]  /*20a0*/  F2FP.F16.F32.PACK_AB R0, RZ, R0 ;  /* 0x00000000ff00723e */ /* 0x000fc800000000ff */
[----:B------:R-:W-:Y:S01]  /*20b0*/  PRMT R22, R0, 0x7610, R22 ;  /* 0x0000761000167816 */ /* 0x000fe20000000016 */
[----:B------:R-:W-:Y:S06]  /*20c0*/  BRA `(.L_x_6044) ;  /* 0x00000000006c7947 */ /* 0x000fec0003800000 */
.L_x_6043:
        /* <DEDUP_REMOVED lines=16> */
.L_x_6071:
[----:B------:R-:W-:Y:S01]  /*21d0*/  PRMT R22, RZ, 0x7610, R22 ;  /* 0x00007610ff167816 */ /* 0x000fe20000000016 */
[----:B------:R-:W-:Y:S06]  /*21e0*/  BRA `(.L_x_6044) ;  /* 0x0000000000247947 */ /* 0x000fec0003800000 */
.L_x_6068:
[----:B------:R-:W2:Y:S02]  /*21f0*/  LDG.E.64 R2, desc[UR36][R2.64] ;  /* 0x0000002402027981 */ /* 0x000ea4000c1e1b00 */
[----:B--2---:R-:W0:Y:S02]  /*2200*/  I2F.U64 R0, R2 ;  /* 0x0000000200007312 */ /* 0x004e240000301000 */
[----:B0-----:R-:W-:-:S04]  /*2210*/  F2FP.F16.F32.PACK_AB R0, RZ, R0 ;  /* 0x00000000ff00723e */ /* 0x001fc800000000ff */
[----:B------:R-:W-:Y:S01]  /*2220*/  PRMT R22, R0, 0x7610, R22 ;  /* 0x0000761000167816 */ /* 0x000fe20000000016 */
[----:B------:R-:W-:Y:S06]  /*2230*/  BRA `(.L_x_6044) ;  /* 0x0000000000107947 */ /* 0x000fec0003800000 */
.L_x_6067:
[----:B------:R-:W2:Y:S02]  /*2240*/  LDG.E R2, desc[UR36][R2.64] ;  /* 0x0000002402027981 */ /* 0x000ea4000c1e1900 */
[----:B--2---:R-:W-:-:S04]  /*2250*/  I2FP.F32.U32 R0, R2 ;  /* 0x0000000200007245 */ /* 0x004fc80000201000 */
[----:B------:R-:W-:-:S04]  /*2260*/  F2FP.F16.F32.PACK_AB R0, RZ, R0 ;  /* 0x00000000ff00723e */ /* 0x000fc800000000ff */
[----:B------:R-:W-:-:S07]  /*2270*/  PRMT R22, R0, 0x7610, R22 ;  /* 0x0000761000167816 */ /* 0x000fce0000000016 */
.L_x_6044:
[----:B------:R-:W-:-:S07]  /*2280*/  VIADD R24, R24, 0x80 ;  /* 0x0000008018187836 */ /* 0x000fce0000000000 */
.L_x_6038:
[----:B------:R-:W-:Y:S05]  /*2290*/  BSYNC B6 ;  /* 0x0000000000067941 */ /* 0x000fea0003800000 */
.L_x_6037:
[----:B------:R-:W-:Y:S01]  /*22a0*/  ISETP.GE.AND P0, PT, R24, R16, PT ;  /* 0x000000101800720c */ /* 0x000fe20003f06270 */
[----:B------:R-:W-:Y:S01]  /*22b0*/  BSSY B6, `(.L_x_6072) ;  /* 0x000010f000067945 */ /* 0x000fe20003800000 */
[----:B------:R-:W-:Y:S02]  /*22c0*/  PRMT R18, RZ, 0x7610, R18 ;  /* 0x00007610ff127816 */ /* 0x000fe40000000012 */
[----:B01----:R-:W-:-:S09]  /*22d0*/  PRMT R2, RZ, 0x7610, R2 ;  /* 0x00007610ff027816 */ /* 0x003fd20000000002 */
[----:B------:R-:W-:Y:S05]  /*22e0*/  @P0 BRA `(.L_x_6073) ;  /* 0x00000010002c0947 */ /* 0x000fea0003800000 */
        /* <DEDUP_REMOVED lines=23> */
.L_x_6077:
[----:B------:R-:W2:Y:S02]  /*2460*/  LDG.E.U8 R4, desc[UR36][R4.64] ;  /* 0x0000002404047981 */ /* 0x000ea4000c1e1100 */
[----:B--2---:R-:W-:-:S04]  /*2470*/  I2FP.F32.U32 R0, R4 ;  /* 0x0000000400007245 */ /* 0x004fc80000201000 */
[----:B------:R-:W-:-:S04]  /*2480*/  F2FP.F16.F32.PACK_AB R0, RZ, R0 ;  /* 0x00000000ff00723e */ /* 0x000fc800000000ff */
[----:B------:R-:W-:Y:S01]  /*2490*/  PRMT R2, R0, 0x7610, R2 ;  /* 0x0000761000027816 */ /* 0x000fe20000000002 */
[----:B------:R-:W-:Y:S06]  /*24a0*/  BRA `(.L_x_6079) ;  /* 0x0000000c00b87947 */ /* 0x000fec0003800000 */
.L_x_6076:
        /* <DEDUP_REMOVED lines=11> */
.L_x_6081:
[----:B------:R-:W2:Y:S02]  /*2560*/  LDG.E R4, desc[UR36][R4.64] ;  /* 0x0000002404047981 */ /* 0x000ea4000c1e1900 */
[----:B--2---:R-:W-:-:S04]  /*2570*/  I2FP.F32.S32 R0, R4 ;  /* 0x0000000400007245 */ /* 0x004fc80000201400 */
[----:B------:R-:W-:-:S04]  /*2580*/  F2FP.F16.F32.PACK_AB R0, RZ, R0 ;  /* 0x00000000ff00723e */ /* 0x000fc800000000ff */
[----:B------:R-:W-:Y:S01]  /*2590*/  PRMT R2, R0, 0x7610, R2 ;  /* 0x0000761000027816 */ /* 0x000fe20000000002 */
[----:B------:R-:W-:Y:S06]  /*25a0*/  BRA `(.L_x_6079) ;  /* 0x0000000c00787947 */ /* 0x000fec0003800000 */
.L_x_6080:
[----:B------:R-:W2:Y:S02]  /*25b0*/  LDG.E.U16 R4, desc[UR36][R4.64] ;  /* 0x0000002404047981 */ /* 0x000ea4000c1e1500 */
[----:B--2---:R-:W0:Y:S02]  /*25c0*/  I2F.S16 R0, R4 ;  /* 0x0000000400007306 */ /* 0x004e240000101400 */
[----:B0-----:R-:W-:-:S04]  /*25d0*/  F2FP.F16.F32.PACK_AB R0, RZ, R0 ;  /* 0x00000000ff00723e */ /* 0x001fc800000000ff */
[----:B------:R-:W-:Y:S01]  /*25e0*/  PRMT R2, R0, 0x7610, R2 ;  /* 0x0000761000027816 */ /* 0x000fe20000000002 */
[----:B------:R-:W-:Y:S06]  /*25f0*/  BRA `(.L_x_6079) ;  /* 0x0000000c00647947 */ /* 0x000fec0003800000 */
.L_x_6075:
        /* <DEDUP_REMOVED lines=9> */
.L_x_6083:
[----:B------:R0:W5:Y:S01]  /*2690*/  LDG.E.U16 R2, desc[UR36][R4.64] ;  /* 0x0000002404027981 */ /* 0x000162000c1e1500 */
[----:B------:R-:W-:Y:S05]  /*26a0*/  BRA `(.L_x_6079) ;  /* 0x0000000c00387947 */ /* 0x000fea0003800000 */
.L_x_6082:
        /* <DEDUP_REMOVED lines=9> */
.L_x_6085:
[----:B------:R1:W5:Y:S01]  /*2740*/  LDG.E.U16 R2, desc[UR36][R4.64] ;  /* 0x0000002404027981 */ /* 0x000362000c1e1500 */
[----:B------:R-:W-:Y:S05]  /*2750*/  BRA `(.L_x_6079) ;  /* 0x0000000c000c7947 */ /* 0x000fea0003800000 */
.L_x_6084:
        /* <DEDUP_REMOVED lines=9> */
.L_x_6074:
        /* <DEDUP_REMOVED lines=14> */
.L_x_6088:
        /* <DEDUP_REMOVED lines=9> */
.L_x_6087:
        /* <DEDUP_REMOVED lines=28> */
.L_x_6090:
        /* <DEDUP_REMOVED lines=14> */
.L_x_6089:
[----:B------:R-:W2:Y:S02]  /*2c00*/  LDG.E.U16 R0, desc[UR36][R4.64] ;  /* 0x0000002404007981 */ /* 0x000ea4000c1e1500 */
[----:B--2---:R-:W-:-:S05]  /*2c10*/  IMAD.U32 R0, R0, 0x10000, RZ ;  /* 0x0001000000007824 */ /* 0x004fca00078e00ff */
[----:B------:R-:W-:-:S04]  /*2c20*/  F2FP.F16.F32.PACK_AB R0, RZ, R0 ;  /* 0x00000000ff00723e */ /* 0x000fc800000000ff */
[----:B------:R-:W-:Y:S01]  /*2c30*/  PRMT R2, R0, 0x7610, R2 ;  /* 0x0000761000027816 */ /* 0x000fe20000000002 */
[----:B------:R-:W-:Y:S06]  /*2c40*/  BRA `(.L_x_6079) ;  /* 0x0000000400d07947 */ /* 0x000fec0003800000 */
.L_x_6086:
        /* <DEDUP_REMOVED lines=13> */
.L_x_6093:
        /* <DEDUP_REMOVED lines=21> */
.L_x_6097:
[----:B------:R-:W-:Y:S05]  /*2e70*/  BSYNC B1 ;  /* 0x0000000000017941 */ /* 0x000fea0003800000 */
.L_x_6096:
[----:B------:R-:W-:Y:S01]  /*2e80*/  LEA R3, R0, 0x3b800000, 0x17 ;  /* 0x3b80000000037811 */ /* 0x000fe200078eb8ff */
[----:B------:R-:W-:-:S05]  /*2e90*/  IMAD.SHL.U32 R0, R2, 0x100000, RZ ;  /* 0x0010000002007824 */ /* 0x000fca00078e00ff */
[----:B------:R-:W-:-:S07]  /*2ea0*/  LOP3.LUT R0, R3, R0, R4, 0xfe, !PT ;  /* 0x0000000003007212 */ /* 0x000fce00078efe04 */
.L_x_6095:
[----:B------:R-:W-:Y:S05]  /*2eb0*/  BSYNC B0 ;  /* 0x0000000000007941 */ /* 0x000fea0003800000 */
.L_x_6094:
[----:B------:R-:W-:-:S04]  /*2ec0*/  F2FP.F16.F32.PACK_AB R0, RZ, R0 ;  /* 0x00000000ff00723e */ /* 0x000fc800000000ff */
[----:B------:R-:W-:Y:S01]  /*2ed0*/  PRMT R2, R0, 0x7610, R2 ;  /* 0x0000761000027816 */ /* 0x000fe20000000002 */
[----:B------:R-:W-:Y:S06]  /*2ee0*/  BRA `(.L_x_6079) ;  /* 0x0000000400287947 */ /* 0x000fec0003800000 */
.L_x_6092:
        /* <DEDUP_REMOVED lines=21> */
.L_x_6101:
[----:B------:R-:W-:Y:S05]  /*3040*/  BSYNC B1 ;  /* 0x0000000000017941 */ /* 0x000fea0003800000 */
.L_x_6100:
[----:B------:R-:W-:Y:S01]  /*3050*/  LEA R3, R0, 0x37800000, 0x17 ;  /* 0x3780000000037811 */ /* 0x000fe200078eb8ff */
[----:B------:R-:W-:-:S05]  /*3060*/  IMAD.SHL.U32 R0, R2, 0x200000, RZ ;  /* 0x0020000002007824 */ /* 0x000fca00078e00ff */
[----:B------:R-:W-:-:S07]  /*3070*/  LOP3.LUT R0, R3, R0, R4, 0xfe, !PT ;  /* 0x0000000003007212 */ /* 0x000fce00078efe04 */
.L_x_6099:
[----:B------:R-:W-:Y:S05]  /*3080*/  BSYNC B0 ;  /* 0x0000000000007941 */ /* 0x000fea0003800000 */
.L_x_6098:
[----:B------:R-:W-:-:S04]  /*3090*/  F2FP.F16.F32.PACK_AB R0, RZ, R0 ;  /* 0x00000000ff00723e */ /* 0x000fc800000000ff */
[----:B------:R-:W-:Y:S01]  /*30a0*/  PRMT R2, R0, 0x7610, R2 ;  /* 0x0000761000027816 */ /* 0x000fe20000000002 */
[----:B------:R-:W-:Y:S06]  /*30b0*/  BRA `(.L_x_6079) ;  /* 0x0000000000b47947 */ /* 0x000fec0003800000 */
.L_x_6091:
        /* <DEDUP_REMOVED lines=14> */
.L_x_6105:
[----:B------:R-:W-:Y:S05]  /*31a0*/  BSYNC B0 ;  /* 0x0000000000007941 */ /* 0x000fea0003800000 */
.L_x_6104:
[----:B------:R-:W-:-:S04]  /*31b0*/  F2FP.F16.F32.PACK_AB R0, RZ, R0 ;  /* 0x00000000ff00723e */ /* 0x000fc800000000ff */
[----:B------:R-:W-:Y:S01]  /*31c0*/  PRMT R2, R0, 0x7610, R2 ;  /* 0x0000761000027816 */ /* 0x000fe20000000002 */
[----:B------:R-:W-:Y:S06]  /*31d0*/  BRA `(.L_x_6079) ;  /* 0x00000000006c7947 */ /* 0x000fec0003800000 */
.L_x_6078:
        /* <DEDUP_REMOVED lines=16> */
.L_x_6106:
[----:B------:R-:W-:Y:S01]  /*32e0*/  PRMT R2, RZ, 0x7610, R2 ;  /* 0x00007610ff027816 */ /* 0x000fe20000000002 */
[----:B------:R-:W-:Y:S06]  /*32f0*/  BRA `(.L_x_6079) ;  /* 0x0000000000247947 */ /* 0x000fec0003800000 */
.L_x_6103:
[----:B------:R-:W2:Y:S02]  /*3300*/  LDG.E.64 R4, desc[UR36][R4.64] ;  /* 0x0000002404047981 */ /* 0x000ea4000c1e1b00 */
[----:B--2---:R-:W0:Y:S02]  /*3310*/  I2F.U64 R0, R4 ;  /* 0x0000000400007312 */ /* 0x004e240000301000 */
[----:B0-----:R-:W-:-:S04]  /*3320*/  F2FP.F16.F32.PACK_AB R0, RZ, R0 ;  /* 0x00000000ff00723e */ /* 0x001fc800000000ff */
[----:B------:R-:W-:Y:S01]  /*3330*/  PRMT R2, R0, 0x7610, R2 ;  /* 0x0000761000027816 */ /* 0x000fe20000000002 */
[----:B------:R-:W-:Y:S06]  /*3340*/  BRA `(.L_x_6079) ;  /* 0x0000000000107947 */ /* 0x000fec0003800000 */
.L_x_6102:
[----:B------:R-:W2:Y:S02]  /*3350*/  LDG.E R4, desc[UR36][R4.64] ;  /* 0x0000002404047981 */ /* 0x000ea4000c1e1900 */
[----:B--2---:R-:W-:-:S04]  /*3360*/  I2FP.F32.U32 R0, R4 ;  /* 0x0000000400007245 */ /* 0x004fc80000201000 */
[----:B------:R-:W-:-:S04]  /*3370*/  F2FP.F16.F32.PACK_AB R0, RZ, R0 ;  /* 0x00000000ff00723e */ /* 0x000fc800000000ff */
[----:B------:R-:W-:-:S07]  /*3380*/  PRMT R2, R0, 0x7610, R2 ;  /* 0x0000761000027816 */ /* 0x000fce0000000002 */
.L_x_6079:
[----:B------:R-:W-:-:S07]  /*3390*/  VIADD R24, R24, 0x80 ;  /* 0x0000008018187836 */ /* 0x000fce0000000000 */
.L_x_6073:
[----:B------:R-:W-:Y:S05]  /*33a0*/  BSYNC B6 ;  /* 0x0000000000067941 */ /* 0x000fea0003800000 */
.L_x_6072:
[----:B------:R-:W-:Y:S01]  /*33b0*/  ISETP.GE.AND P0, PT, R24, R16, PT ;  /* 0x000000101800720c */ /* 0x000fe20003f06270 */
[----:B------:R-:W-:-:S12]  /*33c0*/  BSSY B6, `(.L_x_6107) ;  /* 0x000010c000067945 */ /* 0x000fd80003800000 */
        /* <DEDUP_REMOVED lines=23> */
.L_x_6112:
[----:B------:R-:W2:Y:S02]  /*3540*/  LDG.E.U8 R4, desc[UR36][R4.64] ;  /* 0x0000002404047981 */ /* 0x000ea4000c1e1100 */
[----:B--2---:R-:W-:-:S04]  /*3550*/  I2FP.F32.U32 R0, R4 ;  /* 0x0000000400007245 */ /* 0x004fc80000201000 */
[----:B------:R-:W-:-:S04]  /*3560*/  F2FP.F16.F32.PACK_AB R0, RZ, R0 ;  /* 0x00000000ff00723e */ /* 0x000fc800000000ff */
[----:B------:R-:W-:Y:S01]  /*3570*/  PRMT R18, R0, 0x7610, R18 ;  /* 0x0000761000127816 */ /* 0x000fe20000000012 */
[----:B------:R-:W-:Y:S06]  /*3580*/  BRA `(.L_x_6108) ;  /* 0x0000000c00bc7947 */ /* 0x000fec0003800000 */
.L_x_6111:
        /* <DEDUP_REMOVED lines=11> */
.L_x_6115:
[----:B------:R-:W2:Y:S02]  /*3640*/  LDG.E R4, desc[UR36][R4.64] ;  /* 0x0000002404047981 */ /* 0x000ea4000c1e1900 */
[----:B--2---:R-:W-:-:S04]  /*3650*/  I2FP.F32.S32 R0, R4 ;  /* 0x0000000400007245 */ /* 0x004fc80000201400 */
[----:B------:R-:W-:-:S04]  /*3660*/  F2FP.F16.F32.PACK_AB R0, RZ, R0 ;  /* 0x00000000ff00723e */ /* 0x000fc800000000ff */
[----:B------:R-:W-:Y:S01]  /*3670*/  PRMT R18, R0, 0x7610, R18 ;  /* 0x0000761000127816 */ /* 0x000fe20000000012 */
[----:B------:R-:W-:Y:S06]  /*3680*/  BRA `(.L_x_6108) ;  /* 0x0000000c007c7947 */ /* 0x000fec0003800000 */
.L_x_6114:
[----:B------:R-:W2:Y:S02]  /*3690*/  LDG.E.U16 R4, desc[UR36][R4.64] ;  /* 0x0000002404047981 */ /* 0x000ea4000c1e1500 */
[----:B--2---:R-:W0:Y:S02]  /*36a0*/  I2F.S16 R0, R4 ;  /* 0x0000000400007306 */ /* 0x004e240000101400 */
[----:B0-----:R-:W-:-:S04]  /*36b0*/  F2FP.F16.F32.PACK_AB R0, RZ, R0 ;  /* 0x00000000ff00723e */ /* 0x001fc800000000ff */
[----:B------:R-:W-:Y:S01]  /*36c0*/  PRMT R18, R0, 0x7610, R18 ;  /* 0x0000761000127816 */ /* 0x000fe20000000012 */
[----:B------:R-:W-:Y:S06]  /*36d0*/  BRA `(.L_x_6108) ;  /* 0x0000000c00687947 */ /* 0x000fec0003800000 */
.L_x_6110:
        /* <DEDUP_REMOVED lines=9> */
.L_x_6117:
[----:B------:R2:W5:Y:S01]  /*3770*/  LDG.E.U16 R18, desc[UR36][R4.64] ;  /* 0x0000002404127981 */ /* 0x000562000c1e1500 */
[----:B------:R-:W-:Y:S05]  /*3780*/  BRA `(.L_x_6108) ;  /* 0x0000000c003c7947 */ /* 0x000fea0003800000 */
.L_x_6116:
        /* <DEDUP_REMOVED lines=9> */
.L_x_6119:
[----:B------:R3:W5:Y:S01]  /*3820*/  LDG.E.U16 R18, desc[UR36][R4.64] ;  /* 0x0000002404127981 */ /* 0x000762000c1e1500 */
[----:B------:R-:W-:Y:S05]  /*3830*/  BRA `(.L_x_6108) ;  /* 0x0000000c00107947 */ /* 0x000fea0003800000 */
.L_x_6118:
        /* <DEDUP_REMOVED lines=9> */
.L_x_6109:
        /* <DEDUP_REMOVED lines=14> */
.L_x_6122:
        /* <DEDUP_REMOVED lines=9> */
.L_x_6121:
        /* <DEDUP_REMOVED lines=28> */
.L_x_6124:
        /* <DEDUP_REMOVED lines=15> */
.L_x_6123:
[----:B------:R-:W2:Y:S02]  /*3cf0*/  LDG.E.U16 R0, desc[UR36][R4.64] ;  /* 0x0000002404007981 */ /* 0x000ea4000c1e1500 */
[----:B--2---:R-:W-:-:S05]  /*3d00*/  IMAD.U32 R0, R0, 0x10000, RZ ;  /* 0x0001000000007824 */ /* 0x004fca00078e00ff */
[----:B------:R-:W-:-:S04]  /*3d10*/  F2FP.F16.F32.PACK_AB R0, RZ, R0 ;  /* 0x00000000ff00723e */ /* 0x000fc800000000ff */
[----:B------:R-:W-:Y:S01]  /*3d20*/  PRMT R18, R0, 0x7610, R18 ;  /* 0x0000761000127816 */ /* 0x000fe20000000012 */
[----:B------:R-:W-:Y:S06]  /*3d30*/  BRA `(.L_x_6108) ;  /* 0x0000000400d07947 */ /* 0x000fec0003800000 */
.L_x_6120:
        /* <DEDUP_REMOVED lines=13> */
.L_x_6127:
        /* <DEDUP_REMOVED lines=21> */
.L_x_6131:
[----:B------:R-:W-:Y:S05]  /*3f60*/  BSYNC B1 ;  /* 0x0000000000017941 */ /* 0x000fea0003800000 */
.L_x_6130:
[----:B------:R-:W-:Y:S01]  /*3f70*/  LEA R5, R0, 0x3b800000, 0x17 ;  /* 0x3b80000000057811 */ /* 0x000fe200078eb8ff */
[----:B------:R-:W-:-:S05]  /*3f80*/  IMAD.SHL.U32 R0, R3, 0x100000, RZ ;  /* 0x0010000003007824 */ /* 0x000fca00078e00ff */
[----:B------:R-:W-:-:S07]  /*3f90*/  LOP3.LUT R0, R5, R0, R6, 0xfe, !PT ;  /* 0x0000000005007212 */ /* 0x000fce00078efe06 */
.L_x_6129:
[----:B------:R-:W-:Y:S05]  /*3fa0*/  BSYNC B0 ;  /* 0x0000000000007941 */ /* 0x000fea0003800000 */
.L_x_6128:
[----:B------:R-:W-:-:S04]  /*3fb0*/  F2FP.F16.F32.PACK_AB R0, RZ, R0 ;  /* 0x00000000ff00723e */ /* 0x000fc800000000ff */
[----:B------:R-:W-:Y:S01]  /*3fc0*/  PRMT R18, R0, 0x7610, R18 ;  /* 0x0000761000127816 */ /* 0x000fe20000000012 */
[----:B------:R-:W-:Y:S06]  /*3fd0*/  BRA `(.L_x_6108) ;  /* 0x0000000400287947 */ /* 0x000fec0003800000 */
.L_x_6126:
        /* <DEDUP_REMOVED lines=21> */
.L_x_6135:
[----:B------:R-:W-:Y:S05]  /*4130*/  BSYNC B1 ;  /* 0x0000000000017941 */ /* 0x000fea0003800000 */
.L_x_6134:
[----:B------:R-:W-:Y:S01]  /*4140*/  LEA R5, R0, 0x37800000, 0x17 ;  /* 0x3780000000057811 */ /* 0x000fe200078eb8ff */
[----:B------:R-:W-:-:S05]  /*4150*/  IMAD.SHL.U32 R0, R3, 0x200000, RZ ;  /* 0x0020000003007824 */ /* 0x000fca00078e00ff */
[----:B------:R-:W-:-:S07]  /*4160*/  LOP3.LUT R0, R5, R0, R6, 0xfe, !PT ;  /* 0x0000000005007212 */ /* 0x000fce00078efe06 */
.L_x_6133:
[----:B------:R-:W-:Y:S05]  /*4170*/  BSYNC B0 ;  /* 0x0000000000007941 */ /* 0x000fea0003800000 */
.L_x_6132:
[----:B------:R-:W-:-:S04]  /*4180*/  F2FP.F16.F32.PACK_AB R0, RZ, R0 ;  /* 0x00000000ff00723e */ /* 0x000fc800000000ff */
[----:B------:R-:W-:Y:S01]  /*4190*/  PRMT R18, R0, 0x7610, R18 ;  /* 0x0000761000127816 */ /* 0x000fe20000000012 */
[----:B------:R-:W-:Y:S06]  /*41a0*/  BRA `(.L_x_6108) ;  /* 0x0000000000b47947 */ /* 0x000fec0003800000 */
.L_x_6125:
        /* <DEDUP_REMOVED lines=14> */
.L_x_6139:
[----:B------:R-:W-:Y:S05]  /*4290*/  BSYNC B0 ;  /* 0x0000000000007941 */ /* 0x000fea0003800000 */
.L_x_6138:
[----:B------:R-:W-:-:S04]  /*42a0*/  F2FP.F16.F32.PACK_AB R0, RZ, R0 ;  /* 0x00000000ff00723e */ /* 0x000fc800000000ff */
[----:B------:R-:W-:Y:S01]  /*42b0*/  PRMT R18, R0, 0x7610, R18 ;  /* 0x0000761000127816 */ /* 0x000fe20000000012 */
[----:B------:R-:W-:Y:S06]  /*42c0*/  BRA `(.L_x_6108) ;  /* 0x00000000006c7947 */ /* 0x000fec0003800000 */
.L_x_6113:
        /* <DEDUP_REMOVED lines=16> */
.L_x_6140:
[----:B------:R-:W-:Y:S01]  /*43d0*/  PRMT R18, RZ, 0x7610, R18 ;  /* 0x00007610ff127816 */ /* 0x000fe20000000012 */
[----:B------:R-:W-:Y:S06]  /*43e0*/  BRA `(.L_x_6108) ;  /* 0x0000000000247947 */ /* 0x000fec0003800000 */
.L_x_6137:
[----:B------:R-:W2:Y:S02]  /*43f0*/  LDG.E.64 R4, desc[UR36][R4.64] ;  /* 0x0000002404047981 */ /* 0x000ea4000c1e1b00 */
[----:B--2---:R-:W0:Y:S02]  /*4400*/  I2F.U64 R0, R4 ;  /* 0x0000000400007312 */ /* 0x004e240000301000 */
[----:B0-----:R-:W-:-:S04]  /*4410*/  F2FP.F16.F32.PACK_AB R0, RZ, R0 ;  /* 0x00000000ff00723e */ /* 0x001fc800000000ff */
[----:B------:R-:W-:Y:S01]  /*4420*/  PRMT R18, R0, 0x7610, R18 ;  /* 0x0000761000127816 */ /* 0x000fe20000000012 */
[----:B------:R-:W-:Y:S06]  /*4430*/  BRA `(.L_x_6108) ;  /* 0x0000000000107947 */ /* 0x000fec0003800000 */
.L_x_6136:
[----:B------:R-:W2:Y:S02]  /*4440*/  LDG.E R4, desc[UR36][R4.64] ;  /* 0x0000002404047981 */ /* 0x000ea4000c1e1900 */
[----:B--2---:R-:W-:-:S04]  /*4450*/  I2FP.F32.U32 R0, R4 ;  /* 0x0000000400007245 */ /* 0x004fc80000201000 */
[----:B------:R-:W-:-:S04]  /*4460*/  F2FP.F16.F32.PACK_AB R0, RZ, R0 ;  /* 0x00000000ff00723e */ /* 0x000fc800000000ff */
[----:B------:R-:W-:-:S07]  /*4470*/  PRMT R18, R0, 0x7610, R18 ;  /* 0x0000761000127816 */ /* 0x000fce0000000012 */
.L_x_6108:
[----:B------:R-:W-:Y:S05]  /*4480*/  BSYNC B6 ;  /* 0x0000000000067941 */ /* 0x000fea0003800000 */
.L_x_6107:
        /* <DEDUP_REMOVED lines=9> */
[----:B------:R-:W4:Y:S02]  /*4520*/  MUFU.EX2 R0, R0 ;  /* 0x0000000000007308 */ /* 0x000f240000000800 */
[C---:B----4-:R-:W-:Y:S01]  /*4530*/  FADD.FTZ.RZ R3, R0.reuse, 1 ;  /* 0x3f80000000037421 */ /* 0x050fe2000001c000 */
[----:B------:R-:W-:-:S03]  /*4540*/  ISETP.GE.U32.AND P1, PT, R0, 0x7f800000, PT ;  /* 0x7f8000000000780c */ /* 0x000fc60003f26070 */
[----:B------:R-:W-:-:S05]  /*4550*/  VIADD R3, R3, 0xc0c00000 ;  /* 0xc0c0000003037836 */ /* 0x000fca0000000000 */
[----:B------:R-:W-:-:S04]  /*4560*/  LOP3.LUT R3, R3, 0xff800000, RZ, 0xc0, !PT ;  /* 0xff80000003037812 */ /* 0x000fc800078ec0ff */
[----:B0123--:R-:W-:Y:S01]  /*4570*/  IADD3 R5, -R3, 0x40800000, RZ ;  /* 0x4080000003057810 */ /* 0x00ffe20007ffe1ff */
        /* <DEDUP_REMOVED lines=22> */
.L_x_6144:
[----:B------:R-:W-:Y:S05]  /*46e0*/  BSYNC B1 ;  /* 0x0000000000017941 */ /* 0x000fea0003800000 */
.L_x_6143:
[----:B------:R-:W0:Y:S02]  /*46f0*/  MUFU.TANH R0, R3 ;  /* 0x0000000300007308 */ /* 0x000e240000002400 */
[----:B0-----:R-:W-:-:S05]  /*4700*/  FMUL.FTZ R0, R23, R0 ;  /* 0x0000000017007220 */ /* 0x001fca0000410000 */
[----:B------:R-:W-:-:S07]  /*4710*/  F2FP.F16.F32.PACK_AB R0, RZ, R0 ;  /* 0x00000000ff00723e */ /* 0x000fce00000000ff */
.L_x_6142:
[----:B------:R-:W-:Y:S05]  /*4720*/  BSYNC B0 ;  /* 0x0000000000007941 */ /* 0x000fea0003800000 */
.L_x_6141:
        /* <DEDUP_REMOVED lines=37> */
.L_x_6148:
[----:B------:R-:W-:Y:S05]  /*4980*/  BSYNC B1 ;  /* 0x0000000000017941 */ /* 0x000fea0003800000 */
.L_x_6147:
[----:B------:R-:W0:Y:S02]  /*4990*/  MUFU.TANH R3, R4 ;  /* 0x0000000400037308 */ /* 0x000e240000002400 */
[----:B0-----:R-:W-:-:S05]  /*49a0*/  FMUL.FTZ R25, R22, R3 ;  /* 0x0000000316197220 */ /* 0x001fca0000410000 */
[----:B------:R-:W-:-:S07]  /*49b0*/  F2FP.F16.F32.PACK_AB R25, RZ, R25 ;  /* 0x00000019ff19723e */ /* 0x000fce00000000ff */
.L_x_6146:
[----:B------:R-:W-:Y:S05]  /*49c0*/  BSYNC B0 ;  /* 0x0000000000007941 */ /* 0x000fea0003800000 */
.L_x_6145:
        /* <DEDUP_REMOVED lines=37> */
.L_x_6152:
[----:B------:R-:W-:Y:S05]  /*4c20*/  BSYNC B1 ;  /* 0x0000000000017941 */ /* 0x000fea0003800000 */
.L_x_6151:
[----:B------:R-:W0:Y:S02]  /*4c30*/  MUFU.TANH R3, R4 ;  /* 0x0000000400037308 */ /* 0x000e240000002400 */
[----:B0-----:R-:W-:-:S05]  /*4c40*/  FMUL.FTZ R24, R2, R3 ;  /* 0x0000000302187220 */ /* 0x001fca0000410000 */
[----:B------:R-:W-:-:S07]  /*4c50*/  F2FP.F16.F32.PACK_AB R24, RZ, R24 ;  /* 0x00000018ff18723e */ /* 0x000fce00000000ff */
.L_x_6150:
[----:B------:R-:W-:Y:S05]  /*4c60*/  BSYNC B0 ;  /* 0x0000000000007941 */ /* 0x000fea0003800000 */
.L_x_6149:
        /* <DEDUP_REMOVED lines=37> */
.L_x_6156:
[----:B------:R-:W-:Y:S05]  /*4ec0*/  BSYNC B1 ;  /* 0x0000000000017941 */ /* 0x000fea0003800000 */
.L_x_6155:
[----:B------:R-:W0:Y:S02]  /*4ed0*/  MUFU.TANH R3, R3 ;  /* 0x0000000300037308 */ /* 0x000e240000002400 */
[----:B0-----:R-:W-:-:S05]  /*4ee0*/  FMUL.FTZ R22, R18, R3 ;  /* 0x0000000312167220 */ /* 0x001fca0000410000 */
[----:B------:R-:W-:-:S07]  /*4ef0*/  F2FP.F16.F32.PACK_AB R22, RZ, R22 ;  /* 0x00000016ff16723e */ /* 0x000fce00000000ff */
.L_x_6154:
[----:B------:R-:W-:Y:S05]  /*4f00*/  BSYNC B0 ;  /* 0x0000000000007941 */ /* 0x000fea0003800000 */
.L_x_6153:
[----:B------:R-:W4:Y:S01]  /*4f10*/  LDC.U8 R18, c[0x0][0x234] ;  /* 0x00008d00ff127b82 */ /* 0x000f220000000000 */
[----:B------:R-:W-:Y:S04]  /*4f20*/  BSSY B6, `(.L_x_6157) ;  /* 0x0000112000067945 */ /* 0x000fe80003800000 */
[----:B------:R-:W-:Y:S05]  /*4f30*/  @P0 BRA `(.L_x_6158) ;  /* 0x0000001000400947 */ /* 0x000fea0003800000 */
[----:B------:R-:W5:Y:S01]  /*4f40*/  LDC.64 R2, c[0x0][0x218] ;  /* 0x00008600ff027b82 */ /* 0x000f620000000a00 */
[----:B01234-:R-:W-:Y:S01]  /*4f50*/  PRMT R4, R18, 0x9910, RZ ;  /* 0x0000991012047816 */ /* 0x01ffe200000000ff */
        /* <DEDUP_REMOVED lines=20> */
.L_x_6162:
[----:B------:R-:W-:Y:S02]  /*50a0*/  HADD2.F32 R5, -RZ, R0.H0_H0 ;  /* 0x20000000ff057230 */ /* 0x000fe40000004100 */
[----:B------:R-:W-:-:S04]  /*50b0*/  IMAD.MOV.U32 R19, RZ, RZ, R23 ;  /* 0x000000ffff137224 */ /* 0x000fc800078e0017 */
[----:B------:R-:W0:Y:S02]  /*50c0*/  F2I.S64.TRUNC R4, R5 ;  /* 0x0000000500047311 */ /* 0x000e24000020d900 */
[----:B0-----:R0:W-:Y:S01]  /*50d0*/  STG.E.U8 desc[UR36][R2.64], R4 ;  /* 0x0000000402007986 */ /* 0x0011e2000c101124 */
[----:B------:R-:W-:Y:S05]  /*50e0*/  BRA `(.L_x_6158) ;  /* 0x0000000c00d47947 */ /* 0x000fea0003800000 */
.L_x_6161:
        /* <DEDUP_REMOVED lines=11> */
.L_x_6165:
[----:B------:R-:W-:Y:S02]  /*51a0*/  HADD2.F32 R0, -RZ, R0.H0_H0 ;  /* 0x20000000ff007230 */ /* 0x000fe40000004100 */
[----:B------:R-:W-:Y:S02]  /*51b0*/  IMAD.MOV.U32 R19, RZ, RZ, R23 ;  /* 0x000000ffff137224 */ /* 0x000fe400078e0017 */
[----:B------:R-:W0:Y:S02]  /*51c0*/  F2I.FTZ.TRUNC.NTZ R5, R0 ;  /* 0x0000000000057305 */ /* 0x000e24000021f100 */
[----:B0-----:R0:W-:Y:S01]  /*51d0*/  STG.E desc[UR36][R2.64], R5 ;  /* 0x0000000502007986 */ /* 0x0011e2000c101924 */
[----:B------:R-:W-:Y:S05]  /*51e0*/  BRA `(.L_x_6158) ;  /* 0x0000000c00947947 */ /* 0x000fea0003800000 */
.L_x_6164:
[----:B------:R-:W-:Y:S02]  /*51f0*/  HADD2.F32 R0, -RZ, R0.H0_H0 ;  /* 0x20000000ff007230 */ /* 0x000fe40000004100 */
[----:B------:R-:W-:Y:S02]  /*5200*/  IMAD.MOV.U32 R19, RZ, RZ, R23 ;  /* 0x000000ffff137224 */ /* 0x000fe400078e0017 */
[----:B------:R-:W0:Y:S02]  /*5210*/  F2I.FTZ.TRUNC.NTZ R5, R0 ;  /* 0x0000000000057305 */ /* 0x000e24000021f100 */
[----:B0-----:R0:W-:Y:S01]  /*5220*/  STG.E.U16 desc[UR36][R2.64], R5 ;  /* 0x0000000502007986 */ /* 0x0011e2000c101524 */
[----:B------:R-:W-:Y:S05]  /*5230*/  BRA `(.L_x_6158) ;  /* 0x0000000c00807947 */ /* 0x000fea0003800000 */
.L_x_6160:
        /* <DEDUP_REMOVED lines=10> */
.L_x_6167:
[----:B------:R0:W-:Y:S01]  /*52e0*/  STG.E.U16 desc[UR36][R2.64], R0 ;  /* 0x0000000002007986 */ /* 0x0001e2000c101524 */
[----:B------:R-:W-:Y:S01]  /*52f0*/  IMAD.MOV.U32 R19, RZ, RZ, R23 ;  /* 0x000000ffff137224 */ /* 0x000fe200078e0017 */
[----:B------:R-:W-:Y:S06]  /*5300*/  BRA `(.L_x_6158) ;  /* 0x0000000c004c7947 */ /* 0x000fec0003800000 */
.L_x_6166:
        /* <DEDUP_REMOVED lines=11> */
.L_x_6169:
[----:B------:R-:W-:Y:S02]  /*53c0*/  HADD2.F32 R0, -RZ, R0.H0_H0 ;  /* 0x20000000ff007230 */ /* 0x000fe40000004100 */
[----:B------:R-:W-:-:S03]  /*53d0*/  IMAD.MOV.U32 R19, RZ, RZ, R23 ;  /* 0x000000ffff137224 */ /* 0x000fc600078e0017 */
[----:B------:R-:W-:-:S04]  /*53e0*/  F2FP.F16.F32.PACK_AB R0, RZ, R0 ;  /* 0x00000000ff00723e */ /* 0x000fc800000000ff */
[----:B------:R-:W-:-:S05]  /*53f0*/  PRMT R0, R0, 0x5410, RZ ;  /* 0x0000541000007816 */ /* 0x000fca00000000ff */
[----:B------:R0:W-:Y:S01]  /*5400*/  STG.E desc[UR36][R2.64], R0 ;  /* 0x0000000002007986 */ /* 0x0001e2000c101924 */
[----:B------:R-:W-:Y:S05]  /*5410*/  BRA `(.L_x_6158) ;  /* 0x0000000c00087947 */ /* 0x000fea0003800000 */
.L_x_6168:
[----:B------:R-:W-:Y:S02]  /*5420*/  HADD2.F32 R4, -RZ, R0.H0_H0 ;  /* 0x20000000ff047230 */ /* 0x000fe40000004100 */
[----:B------:R-:W-:-:S03]  /*5430*/  IMAD.MOV.U32 R19, RZ, RZ, R23 ;  /* 0x000000ffff137224 */ /* 0x000fc600078e0017 */
[----:B------:R-:W-:-:S06]  /*5440*/  FMUL.FTZ R4, R4, 1 ;  /* 0x3f80000004047820 */ /* 0x000fcc0000410000 */
[----:B------:R-:W0:Y:S02]  /*5450*/  F2F.F64.F32 R4, R4 ;  /* 0x0000000400047310 */ /* 0x000e240000201800 */
[----:B0-----:R0:W-:Y:S01]  /*5460*/  STG.E.64 desc[UR36][R2.64], R4 ;  /* 0x0000000402007986 */ /* 0x0011e2000c101b24 */
[----:B------:R-:W-:Y:S05]  /*5470*/  BRA `(.L_x_6158) ;  /* 0x0000000800f07947 */ /* 0x000fea0003800000 */
.L_x_6159:
        /* <DEDUP_REMOVED lines=14> */
.L_x_6172:
[----:B------:R-:W-:Y:S01]  /*5560*/  HADD2.F32 R0, -RZ, R0.H0_H0 ;  /* 0x20000000ff007230 */ /* 0x000fe20000004100 */
[----:B------:R-:W-:Y:S01]  /*5570*/  CS2R R6, SRZ ;  /* 0x0000000000067805 */ /* 0x000fe2000001ff00 */
[----:B------:R-:W-:-:S03]  /*5580*/  IMAD.MOV.U32 R19, RZ, RZ, R23 ;  /* 0x000000ffff137224 */ /* 0x000fc600078e0017 */
[----:B------:R-:W-:-:S04]  /*5590*/  FMUL.FTZ R0, R0, 1 ;  /* 0x3f80000000007820 */ /* 0x000fc80000410000 */
[----:B------:R-:W0:Y:S02]  /*55a0*/  F2F.F64.F32 R4, R0 ;  /* 0x0000000000047310 */ /* 0x000e240000201800 */
[----:B0-----:R0:W-:Y:S01]  /*55b0*/  STG.E.128 desc[UR36][R2.64], R4 ;  /* 0x0000000402007986 */ /* 0x0011e2000c101d24 */
[----:B------:R-:W-:Y:S05]  /*55c0*/  BRA `(.L_x_6158) ;  /* 0x00000008009c7947 */ /* 0x000fea0003800000 */
.L_x_6171:
        /* <DEDUP_REMOVED lines=21> */
.L_x_6176:
[----:B------:R-:W-:Y:S05]  /*5720*/  BSYNC B0 ;  /* 0x0000000000007941 */ /* 0x000fea0003800000 */
.L_x_6175:
[----:B------:R-:W-:Y:S01]  /*5730*/  LOP3.LUT R5, R0, R5, RZ, 0xfc, !PT ;  /* 0x0000000500057212 */ /* 0x000fe200078efcff */
[----:B------:R-:W-:-:S04]  /*5740*/  IMAD.MOV.U32 R19, RZ, RZ, R23 ;  /* 0x000000ffff137224 */ /* 0x000fc800078e0017 */
[----:B------:R0:W-:Y:S01]  /*5750*/  STG.E.U8 desc[UR36][R2.64], R5 ;  /* 0x0000000502007986 */ /* 0x0001e2000c101124 */
[----:B------:R-:W-:Y:S05]  /*5760*/  BRA `(.L_x_6158) ;  /* 0x0000000800347947 */ /* 0x000fea0003800000 */
.L_x_6174:
        /* <DEDUP_REMOVED lines=13> */
.L_x_6178:
[----:B------:R-:W-:Y:S01]  /*5840*/  IMAD.MOV.U32 R0, RZ, RZ, 0x7f ;  /* 0x0000007fff007424 */ /* 0x000fe200078e00ff */
[----:B------:R-:W-:-:S04]  /*5850*/  ISETP.GT.U32.AND P0, PT, R4, 0x7f800000, PT ;  /* 0x7f8000000400780c */ /* 0x000fc80003f04070 */
[----:B------:R-:W-:-:S09]  /*5860*/  SEL R0, R0, 0x7c, P0 ;  /* 0x0000007c00007807 */ /* 0x000fd20000000000 */
.L_x_6179:
[----:B------:R-:W-:Y:S05]  /*5870*/  BSYNC B0 ;  /* 0x0000000000007941 */ /* 0x000fea0003800000 */
.L_x_6177:
[----:B------:R-:W-:Y:S01]  /*5880*/  LOP3.LUT R4, R5, 0x80000000, RZ, 0xc0, !PT ;  /* 0x8000000005047812 */ /* 0x000fe200078ec0ff */
[----:B------:R-:W-:-:S03]  /*5890*/  IMAD.MOV.U32 R19, RZ, RZ, R23 ;  /* 0x000000ffff137224 */ /* 0x000fc600078e0017 */
[----:B------:R-:W-:-:S04]  /*58a0*/  SHF.R.U32.HI R5, RZ, 0x18, R4 ;  /* 0x00000018ff057819 */ /* 0x000fc80000011604 */
[----:B------:R-:W-:-:S05]  /*58b0*/  LOP3.LUT R5, R0, R5, RZ, 0xfc, !PT ;  /* 0x0000000500057212 */ /* 0x000fca00078efcff */
[----:B------:R0:W-:Y:S01]  /*58c0*/  STG.E.U8 desc[UR36][R2.64], R5 ;  /* 0x0000000502007986 */ /* 0x0001e2000c101124 */
[----:B------:R-:W-:Y:S05]  /*58d0*/  BRA `(.L_x_6158) ;  /* 0x0000000400d87947 */ /* 0x000fea0003800000 */
.L_x_6173:
[----:B------:R-:W-:Y:S02]  /*58e0*/  HADD2.F32 R0, -RZ, R0.H0_H0 ;  /* 0x20000000ff007230 */ /* 0x000fe40000004100 */
[----:B------:R-:W-:-:S03]  /*58f0*/  IMAD.MOV.U32 R19, RZ, RZ, R23 ;  /* 0x000000ffff137224 */ /* 0x000fc600078e0017 */
[----:B------:R-:W-:-:S05]  /*5900*/  F2FP.BF16.F32.PACK_AB R0, RZ, R0 ;  /* 0x00000000ff00723e */ /* 0x000fca00000010ff */
[----:B------:R0:W-:Y:S01]  /*5910*/  STG.E.U16 desc[UR36][R2.64], R0 ;  /* 0x0000000002007986 */ /* 0x0001e2000c101524 */
[----:B------:R-:W-:Y:S05]  /*5920*/  BRA `(.L_x_6158) ;  /* 0x0000000400c47947 */ /* 0x000fea0003800000 */
.L_x_6170:
        /* <DEDUP_REMOVED lines=13> */
.L_x_6182:
        /* <DEDUP_REMOVED lines=17> */
.L_x_6185:
[----:B------:R-:W-:-:S04]  /*5b10*/  LOP3.LUT R0, R7, 0x80000000, RZ, 0xc0, !PT ;  /* 0x8000000007007812 */ /* 0x000fc800078ec0ff */
[----:B------:R-:W-:-:S04]  /*5b20*/  SHF.R.U32.HI R5, RZ, 0x18, R0 ;  /* 0x00000018ff057819 */ /* 0x000fc80000011600 */
[----:B------:R-:W-:-:S04]  /*5b30*/  LOP3.LUT R4, R4, R5, RZ, 0xfc, !PT ;  /* 0x0000000504047212 */ /* 0x000fc800078efcff */
[----:B------:R-:W-:-:S07]  /*5b40*/  PRMT R0, R4, 0x7610, R0 ;  /* 0x0000761004007816 */ /* 0x000fce0000000000 */
.L_x_6184:
[----:B------:R-:W-:Y:S05]  /*5b50*/  BSYNC B0 ;  /* 0x0000000000007941 */ /* 0x000fea0003800000 */
.L_x_6183:
[----:B------:R0:W-:Y:S01]  /*5b60*/  STG.E.U8 desc[UR36][R2.64], R0 ;  /* 0x0000000002007986 */ /* 0x0001e2000c101124 */
[----:B------:R-:W-:Y:S01]  /*5b70*/  IMAD.MOV.U32 R19, RZ, RZ, R23 ;  /* 0x000000ffff137224 */ /* 0x000fe200078e0017 */
[----:B------:R-:W-:Y:S06]  /*5b80*/  BRA `(.L_x_6158) ;  /* 0x00000004002c7947 */ /* 0x000fec0003800000 */
.L_x_6181:
        /* <DEDUP_REMOVED lines=17> */
.L_x_6188:
[----:B------:R-:W-:-:S04]  /*5ca0*/  LOP3.LUT R0, R7, 0x80000000, RZ, 0xc0, !PT ;  /* 0x8000000007007812 */ /* 0x000fc800078ec0ff */
[----:B------:R-:W-:-:S04]  /*5cb0*/  SHF.R.U32.HI R5, RZ, 0x18, R0 ;  /* 0x00000018ff057819 */ /* 0x000fc80000011600 */
[----:B------:R-:W-:-:S04]  /*5cc0*/  LOP3.LUT R4, R4, R5, RZ, 0xfc, !PT ;  /* 0x0000000504047212 */ /* 0x000fc800078efcff */
[----:B------:R-:W-:-:S07]  /*5cd0*/  PRMT R0, R4, 0x7610, R0 ;  /* 0x0000761004007816 */ /* 0x000fce0000000000 */
.L_x_6187:
[----:B------:R-:W-:Y:S05]  /*5ce0*/  BSYNC B0 ;  /* 0x0000000000007941 */ /* 0x000fea0003800000 */
.L_x_6186:
[----:B------:R0:W-:Y:S01]  /*5cf0*/  STG.E.U8 desc[UR36][R2.64], R0 ;  /* 0x0000000002007986 */ /* 0x0001e2000c101124 */
[----:B------:R-:W-:Y:S01]  /*5d00*/  IMAD.MOV.U32 R19, RZ, RZ, R23 ;  /* 0x000000ffff137224 */ /* 0x000fe200078e0017 */
[----:B------:R-:W-:Y:S06]  /*5d10*/  BRA `(.L_x_6158) ;  /* 0x0000000000c87947 */ /* 0x000fec0003800000 */
.L_x_6180:
        /* <DEDUP_REMOVED lines=23> */
.L_x_6163:
        /* <DEDUP_REMOVED lines=16> */
.L_x_6191:
[----:B------:R-:W-:Y:S01]  /*5f90*/  IMAD.MOV.U32 R19, RZ, RZ, R23 ;  /* 0x000000ffff137224 */ /* 0x000fe200078e0017 */
[----:B------:R-:W-:Y:S06]  /*5fa0*/  BRA `(.L_x_6158) ;  /* 0x0000000000247947 */ /* 0x000fec0003800000 */
.L_x_6190:
[----:B------:R-:W-:Y:S02]  /*5fb0*/  HADD2.F32 R4, -RZ, R0.H0_H0 ;  /* 0x20000000ff047230 */ /* 0x000fe40000004100 */
[----:B------:R-:W-:-:S04]  /*5fc0*/  IMAD.MOV.U32 R19, RZ, RZ, R23 ;  /* 0x000000ffff137224 */ /* 0x000fc800078e0017 */
[----:B------:R-:W0:Y:S02]  /*5fd0*/  F2I.U64.TRUNC R4, R4 ;  /* 0x0000000400047311 */ /* 0x000e24000020d800 */
[----:B0-----:R0:W-:Y:S01]  /*5fe0*/  STG.E.64 desc[UR36][R2.64], R4 ;  /* 0x0000000402007986 */ /* 0x0011e2000c101b24 */
[----:B------:R-:W-:Y:S05]  /*5ff0*/  BRA `(.L_x_6158) ;  /* 0x0000000000107947 */ /* 0x000fea0003800000 */
.L_x_6189:
[----:B------:R-:W-:Y:S02]  /*6000*/  HADD2.F32 R0, -RZ, R0.H0_H0 ;  /* 0x20000000ff007230 */ /* 0x000fe40000004100 */
[----:B------:R-:W-:Y:S02]  /*6010*/  IMAD.MOV.U32 R19, RZ, RZ, R23 ;  /* 0x000000ffff137224 */ /* 0x000fe400078e0017 */
[----:B------:R-:W0:Y:S02]  /*6020*/  F2I.FTZ.U32.TRUNC.NTZ R5, R0 ;  /* 0x0000000000057305 */ /* 0x000e24000021f000 */
[----:B0-----:R0:W-:Y:S03]  /*6030*/  STG.E desc[UR36][R2.64], R5 ;  /* 0x0000000502007986 */ /* 0x0011e6000c101924 */
.L_x_6158:
[----:B------:R-:W-:Y:S05]  /*6040*/  BSYNC B6 ;  /* 0x0000000000067941 */ /* 0x000fea0003800000 */
.L_x_6157:
[----:B------:R-:W-:Y:S01]  /*6050*/  ISETP.GE.AND P0, PT, R19, R16, PT ;  /* 0x000000101300720c */ /* 0x000fe20003f06270 */
[----:B------:R-:W-:-:S12]  /*6060*/  BSSY B6, `(.L_x_6192) ;  /* 0x00001fc000067945 */ /* 0x000fd80003800000 */
[----:B------:R-:W-:Y:S05]  /*6070*/  @P0 BRA `(.L_x_6193) ;  /* 0x0000001c00e80947 */ /* 0x000fea0003800000 */
[----:B0-----:R-:W0:Y:S01]  /*6080*/  LDC.64 R2, c[0x0][0x218] ;  /* 0x00008600ff027b82 */ /* 0x001e220000000a00 */
[----:B------:R-:W-:Y:S01]  /*6090*/  IMAD R0, R17, 0x200, R19 ;  /* 0x0000020011007824 */ /* 0x000fe200078e0213 */
[----:B-1234-:R-:W-:Y:S01]  /*60a0*/  PRMT R4, R18, 0x9910, RZ ;  /* 0x0000991012047816 */ /* 0x01efe200000000ff */
        /* <DEDUP_REMOVED lines=19> */
.L_x_6197:
[----:B------:R-:W-:-:S06]  /*61e0*/  HADD2.F32 R5, -RZ, R25.H0_H0 ;  /* 0x20000019ff057230 */ /* 0x000fcc0000004100 */
[----:B------:R-:W0:Y:S02]  /*61f0*/  F2I.S64.TRUNC R4, R5 ;  /* 0x0000000500047311 */ /* 0x000e24000020d900 */
[----:B0-----:R0:W-:Y:S01]  /*6200*/  STG.E.U8 desc[UR36][R2.64], R4 ;  /* 0x0000000402007986 */ /* 0x0011e2000c101124 */
[----:B------:R-:W-:Y:S05]  /*6210*/  BRA `(.L_x_6199) ;  /* 0x0000000c00847947 */ /* 0x000fea0003800000 */
.L_x_6196:
        /* <DEDUP_REMOVED lines=10> */
.L_x_6201:
[----:B------:R-:W-:-:S06]  /*62c0*/  HADD2.F32 R25, -RZ, R25.H0_H0 ;  /* 0x20000019ff197230 */ /* 0x000fcc0000004100 */
[----:B------:R-:W0:Y:S02]  /*62d0*/  F2I.FTZ.TRUNC.NTZ R25, R25 ;  /* 0x0000001900197305 */ /* 0x000e24000021f100 */
[----:B0-----:R0:W-:Y:S01]  /*62e0*/  STG.E desc[UR36][R2.64], R25 ;  /* 0x0000001902007986 */ /* 0x0011e2000c101924 */
[----:B------:R-:W-:Y:S05]  /*62f0*/  BRA `(.L_x_6199) ;  /* 0x0000000c004c7947 */ /* 0x000fea0003800000 */
.L_x_6200:
[----:B------:R-:W-:-:S06]  /*6300*/  HADD2.F32 R25, -RZ, R25.H0_H0 ;  /* 0x20000019ff197230 */ /* 0x000fcc0000004100 */
[----:B------:R-:W0:Y:S02]  /*6310*/  F2I.FTZ.TRUNC.NTZ R25, R25 ;  /* 0x0000001900197305 */ /* 0x000e24000021f100 */
[----:B0-----:R0:W-:Y:S01]  /*6320*/  STG.E.U16 desc[UR36][R2.64], R25 ;  /* 0x0000001902007986 */ /* 0x0011e2000c101524 */
[----:B------:R-:W-:Y:S05]  /*6330*/  BRA `(.L_x_6199) ;  /* 0x0000000c003c7947 */ /* 0x000fea0003800000 */
.L_x_6195:
        /* <DEDUP_REMOVED lines=9> */
.L_x_6203:
[----:B------:R0:W-:Y:S01]  /*63d0*/  STG.E.U16 desc[UR36][R2.64], R25 ;  /* 0x0000001902007986 */ /* 0x0001e2000c101524 */
[----:B------:R-:W-:Y:S05]  /*63e0*/  BRA `(.L_x_6199) ;  /* 0x0000000c00107947 */ /* 0x000fea0003800000 */
.L_x_6202:
        /* <DEDUP_REMOVED lines=10> */
.L_x_6205:
[----:B------:R-:W-:-:S05]  /*6490*/  HADD2.F32 R0, -RZ, R25.H0_H0 ;  /* 0x20000019ff007230 */ /* 0x000fca0000004100 */
[----:B------:R-:W-:-:S04]  /*64a0*/  F2FP.F16.F32.PACK_AB R0, RZ, R0 ;  /* 0x00000000ff00723e */ /* 0x000fc800000000ff */
[----:B------:R-:W-:-:S05]  /*64b0*/  PRMT R0, R0, 0x5410, RZ ;  /* 0x0000541000007816 */ /* 0x000fca00000000ff */
[----:B------:R0:W-:Y:S01]  /*64c0*/  STG.E desc[UR36][R2.64], R0 ;  /* 0x0000000002007986 */ /* 0x0001e2000c101924 */
[----:B------:R-:W-:Y:S05]  /*64d0*/  BRA `(.L_x_6199) ;  /* 0x0000000800d47947 */ /* 0x000fea0003800000 */
.L_x_6204:
[----:B------:R-:W-:-:S05]  /*64e0*/  HADD2.F32 R4, -RZ, R25.H0_H0 ;  /* 0x20000019ff047230 */ /* 0x000fca0000004100 */
[----:B------:R-:W-:-:S06]  /*64f0*/  FMUL.FTZ R4, R4, 1 ;  /* 0x3f80000004047820 */ /* 0x000fcc0000410000 */
[----:B------:R-:W0:Y:S02]  /*6500*/  F2F.F64.F32 R4, R4 ;  /* 0x0000000400047310 */ /* 0x000e240000201800 */
[----:B0-----:R0:W-:Y:S01]  /*6510*/  STG.E.64 desc[UR36][R2.64], R4 ;  /* 0x0000000402007986 */ /* 0x0011e2000c101b24 */
[----:B------:R-:W-:Y:S05]  /*6520*/  BRA `(.L_x_6199) ;  /* 0x0000000800c07947 */ /* 0x000fea0003800000 */
.L_x_6194:
        /* <DEDUP_REMOVED lines=13> */
.L_x_6208:
[----:B------:R-:W-:Y:S01]  /*6600*/  HADD2.F32 R25, -RZ, R25.H0_H0 ;  /* 0x20000019ff197230 */ /* 0x000fe20000004100 */
[----:B------:R-:W-:-:S04]  /*6610*/  CS2R R6, SRZ ;  /* 0x0000000000067805 */ /* 0x000fc8000001ff00 */
[----:B------:R-:W-:-:S06]  /*6620*/  FMUL.FTZ R4, R25, 1 ;  /* 0x3f80000019047820 */ /* 0x000fcc0000410000 */
[----:B------:R-:W0:Y:S02]  /*6630*/  F2F.F64.F32 R4, R4 ;  /* 0x0000000400047310 */ /* 0x000e240000201800 */
[----:B0-----:R0:W-:Y:S01]  /*6640*/  STG.E.128 desc[UR36][R2.64], R4 ;  /* 0x0000000402007986 */ /* 0x0011e2000c101d24 */
[----:B------:R-:W-:Y:S05]  /*6650*/  BRA `(.L_x_6199) ;  /* 0x0000000800747947 */ /* 0x000fea0003800000 */
.L_x_6207:
        /* <DEDUP_REMOVED lines=21> */
.L_x_6212:
[----:B------:R-:W-:Y:S05]  /*67b0*/  BSYNC B0 ;  /* 0x0000000000007941 */ /* 0x000fea0003800000 */
.L_x_6211:
[----:B------:R-:W-:-:S05]  /*67c0*/  LOP3.LUT R5, R0, R5, RZ, 0xfc, !PT ;  /* 0x0000000500057212 */ /* 0x000fca00078efcff */
[----:B------:R0:W-:Y:S01]  /*67d0*/  STG.E.U8 desc[UR36][R2.64], R5 ;  /* 0x0000000502007986 */ /* 0x0001e2000c101124 */
[----:B------:R-:W-:Y:S05]  /*67e0*/  BRA `(.L_x_6199) ;  /* 0x0000000800107947 */ /* 0x000fea0003800000 */
.L_x_6210:
        /* <DEDUP_REMOVED lines=13> */
.L_x_6214:
[----:B------:R-:W-:Y:S01]  /*68c0*/  IMAD.MOV.U32 R0, RZ, RZ, 0x7f ;  /* 0x0000007fff007424 */ /* 0x000fe200078e00ff */
[----:B------:R-:W-:-:S04]  /*68d0*/  ISETP.GT.U32.AND P0, PT, R4, 0x7f800000, PT ;  /* 0x7f8000000400780c */ /* 0x000fc80003f04070 */
[----:B------:R-:W-:-:S09]  /*68e0*/  SEL R0, R0, 0x7c, P0 ;  /* 0x0000007c00007807 */ /* 0x000fd20000000000 */
.L_x_6215:
[----:B------:R-:W-:Y:S05]  /*68f0*/  BSYNC B0 ;  /* 0x0000000000007941 */ /* 0x000fea0003800000 */
.L_x_6213:
[----:B------:R-:W-:-:S04]  /*6900*/  LOP3.LUT R4, R25, 0x80000000, RZ, 0xc0, !PT ;  /* 0x8000000019047812 */ /* 0x000fc800078ec0ff */
[----:B------:R-:W-:-:S04]  /*6910*/  SHF.R.U32.HI R5, RZ, 0x18, R4 ;  /* 0x00000018ff057819 */ /* 0x000fc80000011604 */
[----:B------:R-:W-:-:S05]  /*6920*/  LOP3.LUT R5, R0, R5, RZ, 0xfc, !PT ;  /* 0x0000000500057212 */ /* 0x000fca00078efcff */
[----:B------:R0:W-:Y:S01]  /*6930*/  STG.E.U8 desc[UR36][R2.64], R5 ;  /* 0x0000000502007986 */ /* 0x0001e2000c101124 */
[----:B------:R-:W-:Y:S05]  /*6940*/  BRA `(.L_x_6199) ;  /* 0x0000000400b87947 */ /* 0x000fea0003800000 */
.L_x_6209:
[----:B------:R-:W-:-:S05]  /*6950*/  HADD2.F32 R0, -RZ, R25.H0_H0 ;  /* 0x20000019ff007230 */ /* 0x000fca0000004100 */
[----:B------:R-:W-:-:S05]  /*6960*/  F2FP.BF16.F32.PACK_AB R0, RZ, R0 ;  /* 0x00000000ff00723e */ /* 0x000fca00000010ff */
[----:B------:R0:W-:Y:S01]  /*6970*/  STG.E.U16 desc[UR36][R2.64], R0 ;  /* 0x0000000002007986 */ /* 0x0001e2000c101524 */
[----:B------:R-:W-:Y:S05]  /*6980*/  BRA `(.L_x_6199) ;  /* 0x0000000400a87947 */ /* 0x000fea0003800000 */
.L_x_6206:
        /* <DEDUP_REMOVED lines=12> */
.L_x_6218:
        /* <DEDUP_REMOVED lines=17> */
.L_x_6221:
[----:B------:R-:W-:-:S04]  /*6b60*/  LOP3.LUT R0, R25, 0x80000000, RZ, 0xc0, !PT ;  /* 0x8000000019007812 */ /* 0x000fc800078ec0ff */
[----:B------:R-:W-:-:S04]  /*6b70*/  SHF.R.U32.HI R5, RZ, 0x18, R0 ;  /* 0x00000018ff057819 */ /* 0x000fc80000011600 */
[----:B------:R-:W-:-:S04]  /*6b80*/  LOP3.LUT R4, R4, R5, RZ, 0xfc, !PT ;  /* 0x0000000504047212 */ /* 0x000fc800078efcff */
[----:B------:R-:W-:-:S07]  /*6b90*/  PRMT R0, R4, 0x7610, R0 ;  /* 0x0000761004007816 */ /* 0x000fce0000000000 */
.L_x_6220:
[----:B------:R-:W-:Y:S05]  /*6ba0*/  BSYNC B0 ;  /* 0x0000000000007941 */ /* 0x000fea0003800000 */
.L_x_6219:
[----:B------:R3:W-:Y:S01]  /*6bb0*/  STG.E.U8 desc[UR36][R2.64], R0 ;  /* 0x0000000002007986 */ /* 0x0007e2000c101124 */
[----:B------:R-:W-:Y:S05]  /*6bc0*/  BRA `(.L_x_6199) ;  /* 0x0000000400187947 */ /* 0x000fea0003800000 */
.L_x_6217:
        /* <DEDUP_REMOVED lines=17> */
.L_x_6224:
[----:B------:R-:W-:-:S04]  /*6ce0*/  LOP3.LUT R0, R25, 0x80000000, RZ, 0xc0, !PT ;  /* 0x8000000019007812 */ /* 0x000fc800078ec0ff */
[----:B------:R-:W-:-:S04]  /*6cf0*/  SHF.R.U32.HI R5, RZ, 0x18, R0 ;  /* 0x00000018ff057819 */ /* 0x000fc80000011600 */
[----:B------:R-:W-:-:S04]  /*6d00*/  LOP3.LUT R4, R4, R5, RZ, 0xfc, !PT ;  /* 0x0000000504047212 */ /* 0x000fc800078efcff */
[----:B------:R-:W-:-:S07]  /*6d10*/  PRMT R0, R4, 0x7610, R0 ;  /* 0x0000761004007816 */ /* 0x000fce0000000000 */
.L_x_6223:
[----:B------:R-:W-:Y:S05]  /*6d20*/  BSYNC B0 ;  /* 0x0000000000007941 */ /* 0x000fea0003800000 */
.L_x_6222:
[----:B------:R0:W-:Y:S01]  /*6d30*/  STG.E.U8 desc[UR36][R2.64], R0 ;  /* 0x0000000002007986 */ /* 0x0001e2000c101124 */
[----:B------:R-:W-:Y:S05]  /*6d40*/  BRA `(.L_x_6199) ;  /* 0x0000000000b87947 */ /* 0x000fea0003800000 */
.L_x_6216:
        /* <DEDUP_REMOVED lines=22> */
.L_x_6198:
        /* <DEDUP_REMOVED lines=16> */
.L_x_6227:
[----:B------:R-:W-:Y:S05]  /*6fb0*/  BRA `(.L_x_6199) ;  /* 0x00000000001c7947 */ /* 0x000fea0003800000 */
.L_x_6226:
[----:B------:R-:W-:-:S06]  /*6fc0*/  HADD2.F32 R4, -RZ, R25.H0_H0 ;  /* 0x20000019ff047230 */ /* 0x000fcc0000004100 */
[----:B------:R-:W0:Y:S02]  /*6fd0*/  F2I.U64.TRUNC R4, R4 ;  /* 0x0000000400047311 */ /* 0x000e24000020d800 */
[----:B0-----:R2:W-:Y:S01]  /*6fe0*/  STG.E.64 desc[UR36][R2.64], R4 ;  /* 0x0000000402007986 */ /* 0x0015e2000c101b24 */
[----:B------:R-:W-:Y:S05]  /*6ff0*/  BRA `(.L_x_6199) ;  /* 0x00000000000c7947 */ /* 0x000fea0003800000 */
.L_x_6225:
[----:B------:R-:W-:-:S06]  /*7000*/  HADD2.F32 R25, -RZ, R25.H0_H0 ;  /* 0x20000019ff197230 */ /* 0x000fcc0000004100 */
[----:B------:R-:W0:Y:S02]  /*7010*/  F2I.FTZ.U32.TRUNC.NTZ R25, R25 ;  /* 0x0000001900197305 */ /* 0x000e24000021f000 */
[----:B0-----:R0:W-:Y:S02]  /*7020*/  STG.E desc[UR36][R2.64], R25 ;  /* 0x0000001902007986 */ /* 0x0011e4000c101924 */
.L_x_6199:
        /* <DEDUP_REMOVED lines=25> */
.L_x_6231:
[----:B------:R-:W-:-:S06]  /*71c0*/  HADD2.F32 R5, -RZ, R24.H0_H0 ;  /* 0x20000018ff057230 */ /* 0x000fcc0000004100 */
[----:B------:R-:W0:Y:S02]  /*71d0*/  F2I.S64.TRUNC R4, R5 ;  /* 0x0000000500047311 */ /* 0x000e24000020d900 */
[----:B0-----:R3:W-:Y:S01]  /*71e0*/  STG.E.U8 desc[UR36][R2.64], R4 ;  /* 0x0000000402007986 */ /* 0x0017e2000c101124 */
[----:B------:R-:W-:Y:S05]  /*71f0*/  BRA `(.L_x_6233) ;  /* 0x0000000c00847947 */ /* 0x000fea0003800000 */
.L_x_6230:
        /* <DEDUP_REMOVED lines=10> */
.L_x_6235:
[----:B------:R-:W-:-:S04]  /*72a0*/  HADD2.F32 R24, -RZ, R24.H0_H0 ;  /* 0x20000018ff187230 */ /* 0x000fc80000004100 */
[----:B------:R-:W0:Y:S02]  /*72b0*/  F2I.FTZ.TRUNC.NTZ R5, R24 ;  /* 0x0000001800057305 */ /* 0x000e24000021f100 */
[----:B0-----:R2:W-:Y:S01]  /*72c0*/  STG.E desc[UR36][R2.64], R5 ;  /* 0x0000000502007986 */ /* 0x0015e2000c101924 */
[----:B------:R-:W-:Y:S05]  /*72d0*/  BRA `(.L_x_6233) ;  /* 0x0000000c004c7947 */ /* 0x000fea0003800000 */
.L_x_6234:
[----:B------:R-:W-:-:S04]  /*72e0*/  HADD2.F32 R24, -RZ, R24.H0_H0 ;  /* 0x20000018ff187230 */ /* 0x000fc80000004100 */
[----:B------:R-:W0:Y:S02]  /*72f0*/  F2I.FTZ.TRUNC.NTZ R5, R24 ;  /* 0x0000001800057305 */ /* 0x000e24000021f100 */
[----:B0-----:R0:W-:Y:S01]  /*7300*/  STG.E.U16 desc[UR36][R2.64], R5 ;  /* 0x0000000502007986 */ /* 0x0011e2000c101524 */
[----:B------:R-:W-:Y:S05]  /*7310*/  BRA `(.L_x_6233) ;  /* 0x0000000c003c7947 */ /* 0x000fea0003800000 */
.L_x_6229:
        /* <DEDUP_REMOVED lines=9> */
.L_x_6237:
[----:B------:R0:W-:Y:S01]  /*73b0*/  STG.E.U16 desc[UR36][R2.64], R24 ;  /* 0x0000001802007986 */ /* 0x0001e2000c101524 */
[----:B------:R-:W-:Y:S05]  /*73c0*/  BRA `(.L_x_6233) ;  /* 0x0000000c00107947 */ /* 0x000fea0003800000 */
.L_x_6236:
        /* <DEDUP_REMOVED lines=10> */
.L_x_6239:
[----:B------:R-:W-:-:S05]  /*7470*/  HADD2.F32 R0, -RZ, R24.H0_H0 ;  /* 0x20000018ff007230 */ /* 0x000fca0000004100 */
[----:B------:R-:W-:-:S04]  /*7480*/  F2FP.F16.F32.PACK_AB R0, RZ, R0 ;  /* 0x00000000ff00723e */ /* 0x000fc800000000ff */
[----:B------:R-:W-:-:S05]  /*7490*/  PRMT R0, R0, 0x5410, RZ ;  /* 0x0000541000007816 */ /* 0x000fca00000000ff */
[----:B------:R0:W-:Y:S01]  /*74a0*/  STG.E desc[UR36][R2.64], R0 ;  /* 0x0000000002007986 */ /* 0x0001e2000c101924 */
[----:B------:R-:W-:Y:S05]  /*74b0*/  BRA `(.L_x_6233) ;  /* 0x0000000800d47947 */ /* 0x000fea0003800000 */
.L_x_6238:
[----:B------:R-:W-:-:S05]  /*74c0*/  HADD2.F32 R4, -RZ, R24.H0_H0 ;  /* 0x20000018ff047230 */ /* 0x000fca0000004100 */
[----:B------:R-:W-:-:S06]  /*74d0*/  FMUL.FTZ R4, R4, 1 ;  /* 0x3f80000004047820 */ /* 0x000fcc0000410000 */
[----:B------:R-:W0:Y:S02]  /*74e0*/  F2F.F64.F32 R4, R4 ;  /* 0x0000000400047310 */ /* 0x000e240000201800 */
[----:B0-----:R0:W-:Y:S01]  /*74f0*/  STG.E.64 desc[UR36][R2.64], R4 ;  /* 0x0000000402007986 */ /* 0x0011e2000c101b24 */
[----:B------:R-:W-:Y:S05]  /*7500*/  BRA `(.L_x_6233) ;  /* 0x0000000800c07947 */ /* 0x000fea0003800000 */
.L_x_6228:
        /* <DEDUP_REMOVED lines=13> */
.L_x_6242:
[----:B------:R-:W-:Y:S01]  /*75e0*/  HADD2.F32 R24, -RZ, R24.H0_H0 ;  /* 0x20000018ff187230 */ /* 0x000fe20000004100 */
[----:B------:R-:W-:-:S04]  /*75f0*/  CS2R R6, SRZ ;  /* 0x0000000000067805 */ /* 0x000fc8000001ff00 */
[----:B------:R-:W-:-:S06]  /*7600*/  FMUL.FTZ R4, R24, 1 ;  /* 0x3f80000018047820 */ /* 0x000fcc0000410000 */
[----:B------:R-:W0:Y:S02]  /*7610*/  F2F.F64.F32 R4, R4 ;  /* 0x0000000400047310 */ /* 0x000e240000201800 */
[----:B0-----:R0:W-:Y:S01]  /*7620*/  STG.E.128 desc[UR36][R2.64], R4 ;  /* 0x0000000402007986 */ /* 0x0011e2000c101d24 */
[----:B------:R-:W-:Y:S05]  /*7630*/  BRA `(.L_x_6233) ;  /* 0x0000000800747947 */ /* 0x000fea0003800000 */
.L_x_6241:
        /* <DEDUP_REMOVED lines=21> */
.L_x_6246:
[----:B------:R-:W-:Y:S05]  /*7790*/  BSYNC B0 ;  /* 0x0000000000007941 */ /* 0x000fea0003800000 */
.L_x_6245:
[----:B------:R-:W-:-:S05]  /*77a0*/  LOP3.LUT R5, R0, R5, RZ, 0xfc, !PT ;  /* 0x0000000500057212 */ /* 0x000fca00078efcff */
[----:B------:R0:W-:Y:S01]  /*77b0*/  STG.E.U8 desc[UR36][R2.64], R5 ;  /* 0x0000000502007986 */ /* 0x0001e2000c101124 */
[----:B------:R-:W-:Y:S05]  /*77c0*/  BRA `(.L_x_6233) ;  /* 0x0000000800107947 */ /* 0x000fea0003800000 */
.L_x_6244:
        /* <DEDUP_REMOVED lines=13> */
.L_x_6248:
[----:B------:R-:W-:Y:S01]  /*78a0*/  IMAD.MOV.U32 R0, RZ, RZ, 0x7f ;  /* 0x0000007fff007424 */ /* 0x000fe200078e00ff */
[----:B------:R-:W-:-:S04]  /*78b0*/  ISETP.GT.U32.AND P0, PT, R4, 0x7f800000, PT ;  /* 0x7f8000000400780c */ /* 0x000fc80003f04070 */
[----:B------:R-:W-:-:S09]  /*78c0*/  SEL R0, R0, 0x7c, P0 ;  /* 0x0000007c00007807 */ /* 0x000fd20000000000 */
.L_x_6249:
[----:B------:R-:W-:Y:S05]  /*78d0*/  BSYNC B0 ;  /* 0x0000000000007941 */ /* 0x000fea0003800000 */
.L_x_6247:
[----:B------:R-:W-:-:S04]  /*78e0*/  LOP3.LUT R4, R5, 0x80000000, RZ, 0xc0, !PT ;  /* 0x8000000005047812 */ /* 0x000fc800078ec0ff */
[----:B------:R-:W-:-:S04]  /*78f0*/  SHF.R.U32.HI R5, RZ, 0x18, R4 ;  /* 0x00000018ff057819 */ /* 0x000fc80000011604 */
[----:B------:R-:W-:-:S05]  /*7900*/  LOP3.LUT R5, R0, R5, RZ, 0xfc, !PT ;  /* 0x0000000500057212 */ /* 0x000fca00078efcff */
[----:B------:R0:W-:Y:S01]  /*7910*/  STG.E.U8 desc[UR36][R2.64], R5 ;  /* 0x0000000502007986 */ /* 0x0001e2000c101124 */
[----:B------:R-:W-:Y:S05]  /*7920*/  BRA `(.L_x_6233) ;  /* 0x0000000400b87947 */ /* 0x000fea0003800000 */
.L_x_6243:
[----:B------:R-:W-:-:S05]  /*7930*/  HADD2.F32 R0, -RZ, R24.H0_H0 ;  /* 0x20000018ff007230 */ /* 0x000fca0000004100 */
[----:B------:R-:W-:-:S05]  /*7940*/  F2FP.BF16.F32.PACK_AB R0, RZ, R0 ;  /* 0x00000000ff00723e */ /* 0x000fca00000010ff */
[----:B------:R0:W-:Y:S01]  /*7950*/  STG.E.U16 desc[UR36][R2.64], R0 ;  /* 0x0000000002007986 */ /* 0x0001e2000c101524 */
[----:B------:R-:W-:Y:S05]  /*7960*/  BRA `(.L_x_6233) ;  /* 0x0000000400a87947 */ /* 0x000fea0003800000 */
.L_x_6240:
        /* <DEDUP_REMOVED lines=12> */
.L_x_6252:
        /* <DEDUP_REMOVED lines=17> */
.L_x_6255:
[----:B------:R-:W-:-:S04]  /*7b40*/  LOP3.LUT R0, R7, 0x80000000, RZ, 0xc0, !PT ;  /* 0x8000000007007812 */ /* 0x000fc800078ec0ff */
[----:B------:R-:W-:-:S04]  /*7b50*/  SHF.R.U32.HI R5, RZ, 0x18, R0 ;  /* 0x00000018ff057819 */ /* 0x000fc80000011600 */
[----:B------:R-:W-:-:S04]  /*7b60*/  LOP3.LUT R4, R4, R5, RZ, 0xfc, !PT ;  /* 0x0000000504047212 */ /* 0x000fc800078efcff */
[----:B------:R-:W-:-:S07]  /*7b70*/  PRMT R0, R4, 0x7610, R0 ;  /* 0x0000761004007816 */ /* 0x000fce0000000000 */
.L_x_6254:
[----:B------:R-:W-:Y:S05]  /*7b80*/  BSYNC B0 ;  /* 0x0000000000007941 */ /* 0x000fea0003800000 */
.L_x_6253:
[----:B------:R0:W-:Y:S01]  /*7b90*/  STG.E.U8 desc[UR36][R2.64], R0 ;  /* 0x0000000002007986 */ /* 0x0001e2000c101124 */
[----:B------:R-:W-:Y:S05]  /*7ba0*/  BRA `(.L_x_6233) ;  /* 0x0000000400187947 */ /* 0x000fea0003800000 */
.L_x_6251:
        /* <DEDUP_REMOVED lines=17> */
.L_x_6258:
[----:B------:R-:W-:-:S04]  /*7cc0*/  LOP3.LUT R0, R7, 0x80000000, RZ, 0xc0, !PT ;  /* 0x8000000007007812 */ /* 0x000fc800078ec0ff */
[----:B------:R-:W-:-:S04]  /*7cd0*/  SHF.R.U32.HI R5, RZ, 0x18, R0 ;  /* 0x00000018ff057819 */ /* 0x000fc80000011600 */
[----:B------:R-:W-:-:S04]  /*7ce0*/  LOP3.LUT R4, R4, R5, RZ, 0xfc, !PT ;  /* 0x0000000504047212 */ /* 0x000fc800078efcff */
[----:B------:R-:W-:-:S07]  /*7cf0*/  PRMT R0, R4, 0x7610, R0 ;  /* 0x0000761004007816 */ /* 0x000fce0000000000 */
.L_x_6257:
[----:B------:R-:W-:Y:S05]  /*7d00*/  BSYNC B0 ;  /* 0x0000000000007941 */ /* 0x000fea0003800000 */
.L_x_6256:
[----:B------:R0:W-:Y:S01]  /*7d10*/  STG.E.U8 desc[UR36][R2.64], R0 ;  /* 0x0000000002007986 */ /* 0x0001e2000c101124 */
[----:B------:R-:W-:Y:S05]  /*7d20*/  BRA `(.L_x_6233) ;  /* 0x0000000000b87947 */ /* 0x000fea0003800000 */
.L_x_6250:
        /* <DEDUP_REMOVED lines=22> */
.L_x_6232:
        /* <DEDUP_REMOVED lines=16> */
.L_x_6261:
[----:B------:R-:W-:Y:S05]  /*7f90*/  BRA `(.L_x_6233) ;  /* 0x00000000001c7947 */ /* 0x000fea0003800000 */
.L_x_6260:
[----:B------:R-:W-:-:S06]  /*7fa0*/  HADD2.F32 R4, -RZ, R24.H0_H0 ;  /* 0x20000018ff047230 */ /* 0x000fcc0000004100 */
[----:B------:R-:W0:Y:S02]  /*7fb0*/  F2I.U64.TRUNC R4, R4 ;  /* 0x0000000400047311 */ /* 0x000e24000020d800 */
[----:B0-----:R0:W-:Y:S01]  /*7fc0*/  STG.E.64 desc[UR36][R2.64], R4 ;  /* 0x0000000402007986 */ /* 0x0011e2000c101b24 */
[----:B------:R-:W-:Y:S05]  /*7fd0*/  BRA `(.L_x_6233) ;  /* 0x00000000000c7947 */ /* 0x000fea0003800000 */
.L_x_6259:
[----:B------:R-:W-:-:S04]  /*7fe0*/  HADD2.F32 R24, -RZ, R24.H0_H0 ;  /* 0x20000018ff187230 */ /* 0x000fc80000004100 */
[----:B------:R-:W0:Y:S02]  /*7ff0*/  F2I.FTZ.U32.TRUNC.NTZ R5, R24 ;  /* 0x0000001800057305 */ /* 0x000e24000021f000 */
[----:B0-----:R0:W-:Y:S02]  /*8000*/  STG.E desc[UR36][R2.64], R5 ;  /* 0x0000000502007986 */ /* 0x0011e4000c101924 */
.L_x_6233:
[----:B------:R-:W-:-:S07]  /*8010*/  VIADD R19, R19, 0x80 ;  /* 0x0000008013137836 */ /* 0x000fce0000000000 */
.L_x_6193:
[----:B------:R-:W-:Y:S05]  /*8020*/  BSYNC B6 ;  /* 0x0000000000067941 */ /* 0x000fea0003800000 */
.L_x_6192:
        /* <DEDUP_REMOVED lines=23> */
.L_x_6265:
[----:B------:R-:W-:-:S06]  /*81a0*/  HADD2.F32 R5, -RZ, R22.H0_H0 ;  /* 0x20000016ff057230 */ /* 0x000fcc0000004100 */
[----:B------:R-:W0:Y:S02]  /*81b0*/  F2I.S64.TRUNC R4, R5 ;  /* 0x0000000500047311 */ /* 0x000e24000020d900 */
[----:B0-----:R-:W-:Y:S01]  /*81c0*/  STG.E.U8 desc[UR36][R2.64], R4 ;  /* 0x0000000402007986 */ /* 0x001fe2000c101124 */
[----:B------:R-:W-:Y:S05]  /*81d0*/  EXIT ;  /* 0x000000000000794d */ /* 0x000fea0003800000 */
.L_x_6264:
        /* <DEDUP_REMOVED lines=10> */
.L_x_6268:
[----:B------:R-:W-:-:S04]  /*8280*/  HADD2.F32 R22, -RZ, R22.H0_H0 ;  /* 0x20000016ff167230 */ /* 0x000fc80000004100 */
[----:B------:R-:W0:Y:S02]  /*8290*/  F2I.FTZ.TRUNC.NTZ R5, R22 ;  /* 0x0000001600057305 */ /* 0x000e24000021f100 */
[----:B0-----:R-:W-:Y:S01]  /*82a0*/  STG.E desc[UR36][R2.64], R5 ;  /* 0x0000000502007986 */ /* 0x001fe2000c101924 */
[----:B------:R-:W-:Y:S05]  /*82b0*/  EXIT ;  /* 0x000000000000794d */ /* 0x000fea0003800000 */
.L_x_6267:
[----:B------:R-:W-:-:S04]  /*82c0*/  HADD2.F32 R22, -RZ, R22.H0_H0 ;  /* 0x20000016ff167230 */ /* 0x000fc80000004100 */
[----:B------:R-:W0:Y:S02]  /*82d0*/  F2I.FTZ.TRUNC.NTZ R5, R22 ;  /* 0x0000001600057305 */ /* 0x000e24000021f100 */
[----:B0-----:R-:W-:Y:S01]  /*82e0*/  STG.E.U16 desc[UR36][R2.64], R5 ;  /* 0x0000000502007986 */ /* 0x001fe2000c101524 */
[----:B------:R-:W-:Y:S05]  /*82f0*/  EXIT ;  /* 0x000000000000794d */ /* 0x000fea0003800000 */
.L_x_6263:
        /* <DEDUP_REMOVED lines=9> */
.L_x_6270:
[----:B------:R-:W-:Y:S01]  /*8390*/  STG.E.U16 desc[UR36][R2.64], R22 ;  /* 0x0000001602007986 */ /* 0x000fe2000c101524 */
[----:B------:R-:W-:Y:S05]  /*83a0*/  EXIT ;  /* 0x000000000000794d */ /* 0x000fea0003800000 */
.L_x_6269:
        /* <DEDUP_REMOVED lines=10> */
.L_x_6272:
[----:B------:R-:W-:-:S05]  /*8450*/  HADD2.F32 R0, -RZ, R22.H0_H0 ;  /* 0x20000016ff007230 */ /* 0x000fca0000004100 */
[----:B------:R-:W-:-:S04]  /*8460*/  F2FP.F16.F32.PACK_AB R0, RZ, R0 ;  /* 0x00000000ff00723e */ /* 0x000fc800000000ff */
[----:B------:R-:W-:-:S05]  /*8470*/  PRMT R0, R0, 0x5410, RZ ;  /* 0x0000541000007816 */ /* 0x000fca00000000ff */
[----:B------:R-:W-:Y:S01]  /*8480*/  STG.E desc[UR36][R2.64], R0 ;  /* 0x0000000002007986 */ /* 0x000fe2000c101924 */
[----:B------:R-:W-:Y:S05]  /*8490*/  EXIT ;  /* 0x000000000000794d */ /* 0x000fea0003800000 */
.L_x_6271:
[----:B------:R-:W-:-:S05]  /*84a0*/  HADD2.F32 R4, -RZ, R22.H0_H0 ;  /* 0x20000016ff047230 */ /* 0x000fca0000004100 */
[----:B------:R-:W-:-:S06]  /*84b0*/  FMUL.FTZ R4, R4, 1 ;  /* 0x3f80000004047820 */ /* 0x000fcc0000410000 */
[----:B------:R-:W0:Y:S02]  /*84c0*/  F2F.F64.F32 R4, R4 ;  /* 0x0000000400047310 */ /* 0x000e240000201800 */
[----:B0-----:R-:W-:Y:S01]  /*84d0*/  STG.E.64 desc[UR36][R2.64], R4 ;  /* 0x0000000402007986 */ /* 0x001fe2000c101b24 */
[----:B------:R-:W-:Y:S05]  /*84e0*/  EXIT ;  /* 0x000000000000794d */ /* 0x000fea0003800000 */
.L_x_6262:
        /* <DEDUP_REMOVED lines=13> */
.L_x_6275:
[----:B------:R-:W-:Y:S01]  /*85c0*/  HADD2.F32 R22, -RZ, R22.H0_H0 ;  /* 0x20000016ff167230 */ /* 0x000fe20000004100 */
[----:B------:R-:W-:-:S04]  /*85d0*/  CS2R R6, SRZ ;  /* 0x0000000000067805 */ /* 0x000fc8000001ff00 */
[----:B------:R-:W-:-:S06]  /*85e0*/  FMUL.FTZ R4, R22, 1 ;  /* 0x3f80000016047820 */ /* 0x000fcc0000410000 */
[----:B------:R-:W0:Y:S02]  /*85f0*/  F2F.F64.F32 R4, R4 ;  /* 0x0000000400047310 */ /* 0x000e240000201800 */
[----:B0-----:R-:W-:Y:S01]  /*8600*/  STG.E.128 desc[UR36][R2.64], R4 ;  /* 0x0000000402007986 */ /* 0x001fe2000c101d24 */
[----:B------:R-:W-:Y:S05]  /*8610*/  EXIT ;  /* 0x000000000000794d */ /* 0x000fea0003800000 */
.L_x_6274:
        /* <DEDUP_REMOVED lines=21> */
.L_x_6279:
[----:B------:R-:W-:Y:S05]  /*8770*/  BSYNC B0 ;  /* 0x0000000000007941 */ /* 0x000fea0003800000 */
.L_x_6278:
[----:B------:R-:W-:-:S05]  /*8780*/  LOP3.LUT R5, R0, R5, RZ, 0xfc, !PT ;  /* 0x0000000500057212 */ /* 0x000fca00078efcff */
[----:B------:R-:W-:Y:S01]  /*8790*/  STG.E.U8 desc[UR36][R2.64], R5 ;  /* 0x0000000502007986 */ /* 0x000fe2000c101124 */
[----:B------:R-:W-:Y:S05]  /*87a0*/  EXIT ;  /* 0x000000000000794d */ /* 0x000fea0003800000 */
.L_x_6277:
        /* <DEDUP_REMOVED lines=13> */
.L_x_6281:
[----:B------:R-:W-:Y:S01]  /*8880*/  IMAD.MOV.U32 R0, RZ, RZ, 0x7f ;  /* 0x0000007fff007424 */ /* 0x000fe200078e00ff */
[----:B------:R-:W-:-:S04]  /*8890*/  ISETP.GT.U32.AND P0, PT, R4, 0x7f800000, PT ;  /* 0x7f8000000400780c */ /* 0x000fc80003f04070 */
[----:B------:R-:W-:-:S09]  /*88a0*/  SEL R0, R0, 0x7c, P0 ;  /* 0x0000007c00007807 */ /* 0x000fd20000000000 */
.L_x_6282:
[----:B------:R-:W-:Y:S05]  /*88b0*/  BSYNC B0 ;  /* 0x0000000000007941 */ /* 0x000fea0003800000 */
.L_x_6280:
[----:B------:R-:W-:-:S04]  /*88c0*/  LOP3.LUT R4, R5, 0x80000000, RZ, 0xc0, !PT ;  /* 0x8000000005047812 */ /* 0x000fc800078ec0ff */
[----:B------:R-:W-:-:S04]  /*88d0*/  SHF.R.U32.HI R5, RZ, 0x18, R4 ;  /* 0x00000018ff057819 */ /* 0x000fc80000011604 */
[----:B------:R-:W-:-:S05]  /*88e0*/  LOP3.LUT R5, R0, R5, RZ, 0xfc, !PT ;  /* 0x0000000500057212 */ /* 0x000fca00078efcff */
[----:B------:R-:W-:Y:S01]  /*88f0*/  STG.E.U8 desc[UR36][R2.64], R5 ;  /* 0x0000000502007986 */ /* 0x000fe2000c101124 */
[----:B------:R-:W-:Y:S05]  /*8900*/  EXIT ;  /* 0x000000000000794d */ /* 0x000fea0003800000 */
.L_x_6276:
[----:B------:R-:W-:-:S05]  /*8910*/  HADD2.F32 R0, -RZ, R22.H0_H0 ;  /* 0x20000016ff007230 */ /* 0x000fca0000004100 */
[----:B------:R-:W-:-:S05]  /*8920*/  F2FP.BF16.F32.PACK_AB R0, RZ, R0 ;  /* 0x00000000ff00723e */ /* 0x000fca00000010ff */
[----:B------:R-:W-:Y:S01]  /*8930*/  STG.E.U16 desc[UR36][R2.64], R0 ;  /* 0x0000000002007986 */ /* 0x000fe2000c101524 */
[----:B------:R-:W-:Y:S05]  /*8940*/  EXIT ;  /* 0x000000000000794d */ /* 0x000fea0003800000 */
.L_x_6273:
        /* <DEDUP_REMOVED lines=12> */
.L_x_6285:
        /* <DEDUP_REMOVED lines=17> */
.L_x_6288:
[----:B------:R-:W-:-:S04]  /*8b20*/  LOP3.LUT R0, R7, 0x80000000, RZ, 0xc0, !PT ;  /* 0x8000000007007812 */ /* 0x000fc800078ec0ff */
[----:B------:R-:W-:-:S04]  /*8b30*/  SHF.R.U32.HI R5, RZ, 0x18, R0 ;  /* 0x00000018ff057819 */ /* 0x000fc80000011600 */
[----:B------:R-:W-:-:S04]  /*8b40*/  LOP3.LUT R4, R4, R5, RZ, 0xfc, !PT ;  /* 0x0000000504047212 */ /* 0x000fc800078efcff */
[----:B------:R-:W-:-:S07]  /*8b50*/  PRMT R0, R4, 0x7610, R0 ;  /* 0x0000761004007816 */ /* 0x000fce0000000000 */
.L_x_6287:
[----:B------:R-:W-:Y:S05]  /*8b60*/  BSYNC B0 ;  /* 0x0000000000007941 */ /* 0x000fea0003800000 */
.L_x_6286:
[----:B------:R-:W-:Y:S01]  /*8b70*/  STG.E.U8 desc[UR36][R2.64], R0 ;  /* 0x0000000002007986 */ /* 0x000fe2000c101124 */
[----:B------:R-:W-:Y:S05]  /*8b80*/  EXIT ;  /* 0x000000000000794d */ /* 0x000fea0003800000 */
.L_x_6284:
        /* <DEDUP_REMOVED lines=17> */
.L_x_6291:
[----:B------:R-:W-:-:S04]  /*8ca0*/  LOP3.LUT R0, R7, 0x80000000, RZ, 0xc0, !PT ;  /* 0x8000000007007812 */ /* 0x000fc800078ec0ff */
[----:B------:R-:W-:-:S04]  /*8cb0*/  SHF.R.U32.HI R5, RZ, 0x18, R0 ;  /* 0x00000018ff057819 */ /* 0x000fc80000011600 */
[----:B------:R-:W-:-:S04]  /*8cc0*/  LOP3.LUT R4, R4, R5, RZ, 0xfc, !PT ;  /* 0x0000000504047212 */ /* 0x000fc800078efcff */
[----:B------:R-:W-:-:S07]  /*8cd0*/  PRMT R0, R4, 0x7610, R0 ;  /* 0x0000761004007816 */ /* 0x000fce0000000000 */
.L_x_6290:
[----:B------:R-:W-:Y:S05]  /*8ce0*/  BSYNC B0 ;  /* 0x0000000000007941 */ /* 0x000fea0003800000 */
.L_x_6289:
[----:B------:R-:W-:Y:S01]  /*8cf0*/  STG.E.U8 desc[UR36][R2.64], R0 ;  /* 0x0000000002007986 */ /* 0x000fe2000c101124 */
[----:B------:R-:W-:Y:S05]  /*8d00*/  EXIT ;  /* 0x000000000000794d */ /* 0x000fea0003800000 */
.L_x_6283:
        /* <DEDUP_REMOVED lines=22> */
.L_x_6266:
        /* <DEDUP_REMOVED lines=16> */
.L_x_6294:
[----:B------:R-:W-:Y:S05]  /*8f70*/  EXIT ;  /* 0x000000000000794d */ /* 0x000fea0003800000 */
.L_x_6293:
[----:B------:R-:W-:-:S06]  /*8f80*/  HADD2.F32 R4, -RZ, R22.H0_H0 ;  /* 0x20000016ff047230 */ /* 0x000fcc0000004100 */
[----:B------:R-:W0:Y:S02]  /*8f90*/  F2I.U64.TRUNC R4, R4 ;  /* 0x0000000400047311 */ /* 0x000e24000020d800 */
[----:B0-----:R-:W-:Y:S01]  /*8fa0*/  STG.E.64 desc[UR36][R2.64], R4 ;  /* 0x0000000402007986 */ /* 0x001fe2000c101b24 */
[----:B------:R-:W-:Y:S05]  /*8fb0*/  EXIT ;  /* 0x000000000000794d */ /* 0x000fea0003800000 */
.L_x_6292:
[----:B------:R-:W-:-:S04]  /*8fc0*/  HADD2.F32 R22, -RZ, R22.H0_H0 ;  /* 0x20000016ff167230 */ /* 0x000fc80000004100 */
[----:B------:R-:W0:Y:S02]  /*8fd0*/  F2I.FTZ.U32.TRUNC.NTZ R5, R22 ;  /* 0x0000001600057305 */ /* 0x000e24000021f000 */
[----:B0-----:R-:W-:Y:S01]  /*8fe0*/  STG.E desc[UR36][R2.64], R5 ;  /* 0x0000000502007986 */ /* 0x001fe2000c101924 */
[----:B------:R-:W-:Y:S05]  /*8ff0*/  EXIT ;  /* 0x000000000000794d */ /* 0x000fea0003800000 */
.L_x_6295:
        /* <DEDUP_REMOVED lines=16> */
.L_x_8610:


//--------------------- .text._ZN2at6native18elementwise_kernelILi128ELi4EZNS0_22gpu_kernel_impl_nocastIZZZNS0_61_GLOBAL__N__b29612f4_23_ActivationMishKernel_cu_f5210f67_354811mish_kernelERNS_18TensorIteratorBaseEENKUlvE_clEvENKUlvE1_clEvEUlN3c104HalfEE_EEvS5_RKT_EUliE_EEviT1_ --------------------------
	.section	.text._ZN2at6native18elementwise_kernelILi128ELi4EZNS0_22gpu_kernel_impl_nocastIZZZNS0_61_GLOBAL__N__b29612f4_23_ActivationMishKernel_cu_f5210f67_354811mish_kernelERNS_18TensorIteratorBaseEENKUlvE_clEvENKUlvE1_clEvEUlN3c104HalfEE_EEvS5_RKT_EUliE_EEviT1_,"ax",@progbits
	.align	128
        .global         _ZN2at6native18elementwise_kernelILi128ELi4EZNS0_22gpu_kernel_impl_nocastIZZZNS0_61_GLOBAL__N__b29612f4_23_ActivationMishKernel_cu_f5210f67_354811mish_kernelERNS_18TensorIteratorBaseEENKUlvE_clEvENKUlvE1_clEvEUlN3c104HalfEE_EEvS5_RKT_EUliE_EEviT1_
        .type           _ZN2at6native18elementwise_kernelILi128ELi4EZNS0_22gpu_kernel_impl_nocastIZZZNS0_61_GLOBAL__N__b29612f4_23_ActivationMishKernel_cu_f5210f67_354811mish_kernelERNS_18TensorIteratorBaseEENKUlvE_clEvENKUlvE1_clEvEUlN3c104HalfEE_EEvS5_RKT_EUliE_EEviT1_,@function
        .size           _ZN2at6native18elementwise_kernelILi128ELi4EZNS0_22gpu_kernel_impl_nocastIZZZNS0_61_GLOBAL__N__b29612f4_23_ActivationMishKernel_cu_f5210f67_354811mish_kernelERNS_18TensorIteratorBaseEENKUlvE_clEvENKUlvE1_clEvEUlN3c104HalfEE_EEvS5_RKT_EUliE_EEviT1_,(.L_x_8611 - _ZN2at6native18elementwise_kernelILi128ELi4EZNS0_22gpu_kernel_impl_nocastIZZZNS0_61_GLOBAL__N__b29612f4_23_ActivationMishKernel_cu_f5210f67_354811mish_kernelERNS_18TensorIteratorBaseEENKUlvE_clEvENKUlvE1_clEvEUlN3c104HalfEE_EEvS5_RKT_EUliE_EEviT1_)
        .other          _ZN2at6native18elementwise_kernelILi128ELi4EZNS0_22gpu_kernel_impl_nocastIZZZNS0_61_GLOBAL__N__b29612f4_23_ActivationMishKernel_cu_f5210f67_354811mish_kernelERNS_18TensorIteratorBaseEENKUlvE_clEvENKUlvE1_clEvEUlN3c104HalfEE_EEvS5_RKT_EUliE_EEviT1_,@"STO_CUDA_ENTRY STV_DEFAULT"
_ZN2at6native18elementwise_kernelILi128ELi4EZNS0_22gpu_kernel_impl_nocastIZZZNS0_61_GLOBAL__N__b29612f4_23_ActivationMishKernel_cu_f5210f67_354811mish_kernelERNS_18TensorIteratorBaseEENKUlvE_clEvENKUlvE1_clEvEUlN3c104HalfEE_EEvS5_RKT_EUliE_EEviT1_:
.text._ZN2at6native18elementwise_kernelILi128ELi4EZNS0_22gpu_kernel_impl_nocastIZZZNS0_61_GLOBAL__N__b29612f4_23_ActivationMishKernel_cu_f5210f67_354811mish_kernelERNS_18TensorIteratorBaseEENKUlvE_clEvENKUlvE1_clEvEUlN3c104HalfEE_EEvS5_RKT_EUliE_EEviT1_:
        /* <DEDUP_REMOVED lines=312> */
.L_x_6298:
[----:B------:R-:W-:Y:S02]  /*1380*/  ULDC.64 UR8, c[0x0][0x418] ;  /* 0x0001060000087ab9 */ /* 0x000fe40000000a00 */
[----:B------:R-:W-:-:S04]  /*1390*/  IADD3 R6, P0, R0, UR8, RZ ;  /* 0x0000000800067c10 */ /* 0x000fc8000ff1e0ff */
[----:B------:R-:W-:Y:S01]  /*13a0*/  IADD3.X R7, RZ, UR9, RZ, P0, !PT ;  /* 0x00000009ff077c10 */ /* 0x000fe200087fe4ff */
[----:B------:R-:W-:-:S04]  /*13b0*/  ULDC.64 UR8, c[0x0][0x410] ;  /* 0x0001040000087ab9 */ /* 0x000fc80000000a00 */
[----:B------:R0:W2:Y:S01]  /*13c0*/  LDG.E.U16 R0, desc[UR4][R6.64] ;  /* 0x0000000406007981 */ /* 0x0000a2000c1e1500 */
[----:B------:R-:W-:Y:S01]  /*13d0*/  MOV R10, 0x3e800000 ;  /* 0x3e800000000a7802 */ /* 0x000fe20000000f00 */
[----:B------:R-:W-:Y:S01]  /*13e0*/  BSSY B1, `(.L_x_6299) ;  /* 0x0000022000017945 */ /* 0x000fe20003800000 */
[----:B0-----:R-:W-:Y:S01]  /*13f0*/  MOV R7, 0x3d39bf78 ;  /* 0x3d39bf7800077802 */ /* 0x001fe20000000f00 */
[----:B--2---:R-:W-:-:S05]  /*1400*/  HADD2.F32 R0, -RZ, R0.H0_H0 ;  /* 0x20000000ff007230 */ /* 0x004fca0000004100 */
        /* <DEDUP_REMOVED lines=13> */
[----:B------:R-:W-:Y:S02]  /*14e0*/  IMAD.X R5, RZ, RZ, UR9, P1 ;  /* 0x00000009ff057e24 */ /* 0x000fe400088e06ff */
        /* <DEDUP_REMOVED lines=17> */
.L_x_6300:
[----:B------:R-:W-:Y:S05]  /*1600*/  BSYNC B1 ;  /* 0x0000000000017941 */ /* 0x000fea0003800000 */
.L_x_6299:
[----:B------:R-:W0:Y:S01]  /*1610*/  MUFU.TANH R7, R2 ;  /* 0x0000000200077308 */ /* 0x000e220000002400 */
[----:B------:R-:W-:Y:S01]  /*1620*/  IADD3 R3, R3, 0x80, RZ ;  /* 0x0000008003037810 */ /* 0x000fe20007ffe0ff */
[----:B0-----:R-:W-:-:S05]  /*1630*/  FMUL.FTZ R7, R0, R7 ;  /* 0x0000000700077220 */ /* 0x001fca0000410000 */
[----:B------:R-:W-:-:S05]  /*1640*/  F2FP.F16.F32.PACK_AB R7, RZ, R7 ;  /* 0x00000007ff07723e */ /* 0x000fca00000000ff */
[----:B------:R0:W-:Y:S02]  /*1650*/  STG.E.U16 desc[UR4][R4.64], R7 ;  /* 0x0000000704007986 */ /* 0x0001e4000c101504 */
.L_x_6297:
[----:B------:R-:W-:Y:S05]  /*1660*/  BSYNC B0 ;  /* 0x0000000000007941 */ /* 0x000fea0003800000 */
.L_x_6296:
        /* <DEDUP_REMOVED lines=250> */
[----:B------:R-:W-:Y:S01]  /*2610*/  ISETP.NE.AND P0, PT, R4, 0x15, PT ;  /* 0x000000150400780c */ /* 0x000fe20003f05270 */
[----:B------:R-:W-:Y:S01]  /*2620*/  ULDC UR7, c[0x0][0x30c] ;  /* 0x0000c30000077ab9 */ /* 0x000fe20000000800 */
        /* <DEDUP_REMOVED lines=53> */
.L_x_6303:
        /* <DEDUP_REMOVED lines=40> */
.L_x_6305:
[----:B------:R-:W-:Y:S05]  /*2c00*/  BSYNC B1 ;  /* 0x0000000000017941 */ /* 0x000fea0003800000 */
.L_x_6304:
[----:B------:R-:W0:Y:S01]  /*2c10*/  MUFU.TANH R7, R2 ;  /* 0x0000000200077308 */ /* 0x000e220000002400 */
[----:B------:R-:W-:-:S04]  /*2c20*/  IADD3 R3, R3, 0x80, RZ ;  /* 0x0000008003037810 */ /* 0x000fc80007ffe0ff */
[----:B------:R-:W-:Y:S01]  /*2c30*/  ISETP.GE.AND P0, PT, R3, UR6, PT ;  /* 0x0000000603007c0c */ /* 0x000fe2000bf06270 */
[----:B0-----:R-:W-:-:S05]  /*2c40*/  FMUL.FTZ R7, R0, R7 ;  /* 0x0000000700077220 */ /* 0x001fca0000410000 */
[----:B------:R-:W-:-:S05]  /*2c50*/  F2FP.F16.F32.PACK_AB R7, RZ, R7 ;  /* 0x00000007ff07723e */ /* 0x000fca00000000ff */
        /* <DEDUP_REMOVED lines=304> */
.L_x_6306:
        /* <DEDUP_REMOVED lines=40> */
.L_x_6308:
[----:B------:R-:W-:Y:S05]  /*41e0*/  BSYNC B1 ;  /* 0x0000000000017941 */ /* 0x000fea0003800000 */
.L_x_6307:
[----:B------:R-:W0:Y:S01]  /*41f0*/  MUFU.TANH R7, R2 ;  /* 0x0000000200077308 */ /* 0x000e220000002400 */
[----:B------:R-:W-:Y:S01]  /*4200*/  IADD3 R3, R3, 0x80, RZ ;  /* 0x0000008003037810 */ /* 0x000fe20007ffe0ff */
[----:B0-----:R-:W-:-:S05]  /*4210*/  FMUL.FTZ R7, R0, R7 ;  /* 0x0000000700077220 */ /* 0x001fca0000410000 */
[----:B------:R-:W-:-:S05]  /*4220*/  F2FP.F16.F32.PACK_AB R7, RZ, R7 ;  /* 0x00000007ff07723e */ /* 0x000fca00000000ff */
[----:B------:R2:W-:Y:S02]  /*4230*/  STG.E.U16 desc[UR4][R4.64], R7 ;  /* 0x0000000704007986 */ /* 0x0005e4000c101504 */
.L_x_6302:
[----:B------:R-:W-:Y:S05]  /*4240*/  BSYNC B0 ;  /* 0x0000000000007941 */ /* 0x000fea0003800000 */
.L_x_6301:
        /* <DEDUP_REMOVED lines=304> */
.L_x_6309:
        /* <DEDUP_REMOVED lines=40> */
.L_x_6311:
[----:B------:R-:W-:Y:S05]  /*57d0*/  BSYNC B0 ;  /* 0x0000000000007941 */ /* 0x000fea0003800000 */
.L_x_6310:
[----:B------:R-:W0:Y:S02]  /*57e0*/  MUFU.TANH R5, R6 ;  /* 0x0000000600057308 */ /* 0x000e240000002400 */
[----:B0-----:R-:W-:-:S05]  /*57f0*/  FMUL.FTZ R5, R0, R5 ;  /* 0x0000000500057220 */ /* 0x001fca0000410000 */
[----:B------:R-:W-:-:S05]  /*5800*/  F2FP.F16.F32.PACK_AB R5, RZ, R5 ;  /* 0x00000005ff05723e */ /* 0x000fca00000000ff */
[----:B------:R-:W-:Y:S01]  /*5810*/  STG.E.U16 desc[UR4][R2.64], R5 ;  /* 0x0000000502007986 */ /* 0x000fe2000c101504 */
[----:B------:R-:W-:Y:S05]  /*5820*/  EXIT ;  /* 0x000000000000794d */ /* 0x000fea0003800000 */
.L_x_6312:
        /* <DEDUP_REMOVED lines=13> */
.L_x_8611:


//--------------------- .text._ZN2at6native27unrolled_elementwise_kernelIZZZNS0_61_GLOBAL__N__b29612f4_23_ActivationMishKernel_cu_f5210f67_354811mish_kernelERNS_18TensorIteratorBaseEENKUlvE_clEvENKUlvE1_clEvEUlN3c104HalfEE_St5arrayIPcLm2EELi4E23TrivialOffsetCalculatorILi1EjESE_NS0_6memory15LoadWithoutCastENSF_16StoreWithoutCastEEEviT_T0_T2_T3_T4_T5_ --------------------------
	.section	.text._ZN2at6native27unrolled_elementwise_kernelIZZZNS0_61_GLOBAL__N__b29612f4_23_ActivationMishKernel_cu_f5210f67_354811mish_kernelERNS_18TensorIteratorBaseEENKUlvE_clEvENKUlvE1_clEvEUlN3c104HalfEE_St5arrayIPcLm2EELi4E23TrivialOffsetCalculatorILi1EjESE_NS0_6memory15LoadWithoutCastENSF_16StoreWithoutCastEEEviT_T0_T2_T3_T4_T5_,"ax",@progbits
	.align	128
        .global         _ZN2at6native27unrolled_elementwise_kernelIZZZNS0_61_GLOBAL__N__b29612f4_23_ActivationMishKernel_cu_f5210f67_354811mish_kernelERNS_18TensorIteratorBaseEENKUlvE_clEvENKUlvE1_clEvEUlN3c104HalfEE_St5arrayIPcLm2EELi4E23TrivialOffsetCalculatorILi1EjESE_NS0_6memory15LoadWithoutCastENSF_16StoreWithoutCastEEEviT_T0_T2_T3_T4_T5_
        .type           _ZN2at6native27unrolled_elementwise_kernelIZZZNS0_61_GLOBAL__N__b29612f4_23_ActivationMishKernel_cu_f5210f67_354811mish_kernelERNS_18TensorIteratorBaseEENKUlvE_clEvENKUlvE1_clEvEUlN3c104HalfEE_St5arrayIPcLm2EELi4E23TrivialOffsetCalculatorILi1EjESE_NS0_6memory15LoadWithoutCastENSF_16StoreWithoutCastEEEviT_T0_T2_T3_T4_T5_,@function
        .size           _ZN2at6native27unrolled_elementwise_kernelIZZZNS0_61_GLOBAL__N__b29612f4_23_ActivationMishKernel_cu_f5210f67_354811mish_kernelERNS_18TensorIteratorBaseEENKUlvE_clEvENKUlvE1_clEvEUlN3c104HalfEE_St5arrayIPcLm2EELi4E23TrivialOffsetCalculatorILi1EjESE_NS0_6memory15LoadWithoutCastENSF_16StoreWithoutCastEEEviT_T0_T2_T3_T4_T5_,(.L_x_8612 - _ZN2at6native27unrolled_elementwise_kernelIZZZNS0_61_GLOBAL__N__b29612f4_23_ActivationMishKernel_cu_f5210f67_354811mish_kernelERNS_18TensorIteratorBaseEENKUlvE_clEvENKUlvE1_clEvEUlN3c104HalfEE_St5arrayIPcLm2EELi4E23TrivialOffsetCalculatorILi1EjESE_NS0_6memory15LoadWithoutCastENSF_16StoreWithoutCastEEEviT_T0_T2_T3_T4_T5_)
        .other          _ZN2at6native27unrolled_elementwise_kernelIZZZNS0_61_GLOBAL__N__b29612f4_23_ActivationMishKernel_cu_f5210f67_354811mish_kernelERNS_18TensorIteratorBaseEENKUlvE_clEvENKUlvE1_clEvEUlN3c104HalfEE_St5arrayIPcLm2EELi4E23TrivialOffsetCalculatorILi1EjESE_NS0_6memory15LoadWithoutCastENSF_16StoreWithoutCastEEEviT_T0_T2_T3_T4_T5_,@"STO_CUDA_ENTRY STV_DEFAULT"
_ZN2at6native27unrolled_elementwise_kernelIZZZNS0_61_GLOBAL__N__b29612f4_23_ActivationMishKernel_cu_f5210f67_354811mish_kernelERNS_18TensorIteratorBaseEENKUlvE_clEvENKUlvE1_clEvEUlN3c104HalfEE_St5arrayIPcLm2EELi4E23TrivialOffsetCalculatorILi1EjESE_NS0_6memory15LoadWithoutCastENSF_16StoreWithoutCastEEEviT_T0_T2_T3_T4_T5_:
.text._ZN2at6native27unrolled_elementwise_kernelIZZZNS0_61_GLOBAL__N__b29612f4_23_ActivationMishKernel_cu_f5210f67_354811mish_kernelERNS_18TensorIteratorBaseEENKUlvE_clEvENKUlvE1_clEvEUlN3c104HalfEE_St5arrayIPcLm2EELi4E23TrivialOffsetCalculatorILi1EjESE_NS0_6memory15LoadWithoutCastENSF_16StoreWithoutCastEEEviT_T0_T2_T3_T4_T5_:
        /* <DEDUP_REMOVED lines=37> */
[----:B0----5:R-:W-:Y:S01]  /*0250*/  HADD2.F32 R6, -RZ, R16.H0_H0 ;  /* 0x20000010ff067230 */ /* 0x021fe20000004100 */
        /* <DEDUP_REMOVED lines=32> */
.L_x_6316:
[----:B------:R-:W-:Y:S05]  /*0460*/  BSYNC B1 ;  /* 0x0000000000017941 */ /* 0x000fea0003800000 */
.L_x_6315:
[----:B------:R-:W0:Y:S02]  /*0470*/  MUFU.TANH R7, R10 ;  /* 0x0000000a00077308 */ /* 0x000e240000002400 */
[----:B0-----:R-:W-:-:S05]  /*0480*/  FMUL.FTZ R6, R6, R7 ;  /* 0x0000000706067220 */ /* 0x001fca0000410000 */
[----:B------:R-:W-:-:S07]  /*0490*/  F2FP.F16.F32.PACK_AB R6, RZ, R6 ;  /* 0x00000006ff06723e */ /* 0x000fce00000000ff */
.L_x_6314:
[----:B------:R-:W-:Y:S05]  /*04a0*/  BSYNC B0 ;  /* 0x0000000000007941 */ /* 0x000fea0003800000 */
.L_x_6313:
[----:B0-----:R-:W-:Y:S01]  /*04b0*/  IADD3 R7, R5, 0x80, RZ ;  /* 0x0000008005077810 */ /* 0x001fe20007ffe0ff */
        /* <DEDUP_REMOVED lines=36> */
.L_x_6320:
[----:B------:R-:W-:Y:S05]  /*0700*/  BSYNC B1 ;  /* 0x0000000000017941 */ /* 0x000fea0003800000 */
.L_x_6319:
[----:B------:R-:W0:Y:S02]  /*0710*/  MUFU.TANH R10, R10 ;  /* 0x0000000a000a7308 */ /* 0x000e240000002400 */
[----:B0-----:R-:W-:-:S05]  /*0720*/  FMUL.FTZ R7, R9, R10 ;  /* 0x0000000a09077220 */ /* 0x001fca0000410000 */
[----:B------:R-:W-:-:S07]  /*0730*/  F2FP.F16.F32.PACK_AB R7, RZ, R7 ;  /* 0x00000007ff07723e */ /* 0x000fce00000000ff */
.L_x_6318:
[----:B------:R-:W-:Y:S05]  /*0740*/  BSYNC B0 ;  /* 0x0000000000007941 */ /* 0x000fea0003800000 */
.L_x_6317:
[----:B-----5:R-:W-:Y:S01]  /*0750*/  IADD3 R9, R5, 0x100, RZ ;  /* 0x0000010005097810 */ /* 0x020fe20007ffe0ff */
        /* <DEDUP_REMOVED lines=36> */
.L_x_6324:
[----:B------:R-:W-:Y:S05]  /*09a0*/  BSYNC B1 ;  /* 0x0000000000017941 */ /* 0x000fea0003800000 */
.L_x_6323:
[----:B------:R-:W0:Y:S02]  /*09b0*/  MUFU.TANH R9, R10 ;  /* 0x0000000a00097308 */ /* 0x000e240000002400 */
[----:B0-----:R-:W-:-:S05]  /*09c0*/  FMUL.FTZ R8, R8, R9 ;  /* 0x0000000908087220 */ /* 0x001fca0000410000 */
[----:B------:R-:W-:-:S07]  /*09d0*/  F2FP.F16.F32.PACK_AB R8, RZ, R8 ;  /* 0x00000008ff08723e */ /* 0x000fce00000000ff */
.L_x_6322:
[----:B------:R-:W-:Y:S05]  /*09e0*/  BSYNC B0 ;  /* 0x0000000000007941 */ /* 0x000fea0003800000 */
.L_x_6321:
        /* <DEDUP_REMOVED lines=37> */
.L_x_6328:
[----:B------:R-:W-:Y:S05]  /*0c40*/  BSYNC B1 ;  /* 0x0000000000017941 */ /* 0x000fea0003800000 */
.L_x_6327:
[----:B------:R-:W0:Y:S02]  /*0c50*/  MUFU.TANH R9, R10 ;  /* 0x0000000a00097308 */ /* 0x000e240000002400 */
[----:B0-----:R-:W-:-:S05]  /*0c60*/  FMUL.FTZ R9, R4, R9 ;  /* 0x0000000904097220 */ /* 0x001fca0000410000 */
[----:B------:R-:W-:-:S07]  /*0c70*/  F2FP.F16.F32.PACK_AB R9, RZ, R9 ;  /* 0x00000009ff09723e */ /* 0x000fce00000000ff */
.L_x_6326:
[----:B------:R-:W-:Y:S05]  /*0c80*/  BSYNC B0 ;  /* 0x0000000000007941 */ /* 0x000fea0003800000 */
.L_x_6325:
        /* <DEDUP_REMOVED lines=19> */
.L_x_6330:
[----:B------:R-:W-:Y:S05]  /*0dc0*/  BSYNC B0 ;  /* 0x0000000000007941 */ /* 0x000fea0003800000 */
.L_x_6329:
[----:B------:R-:W-:-:S13]  /*0dd0*/  ISETP.GE.AND P0, PT, R5, R2, PT ;  /* 0x000000020500720c */ /* 0x000fda0003f06270 */
[----:B------:R-:W-:Y:S05]  /*0de0*/  @P0 EXIT ;  /* 0x000000000000094d */ /* 0x000fea0003800000 */
[----:B------:R-:W2:Y:S01]  /*0df0*/  LDC.64 R2, c[0x0][0x218] ;  /* 0x00008600ff027b82 */ /* 0x000ea20000000a00 */
[----:B------:R-:W-:-:S05]  /*0e00*/  LEA R5, R0, R5, 0x9 ;  /* 0x0000000500057211 */ /* 0x000fca00078e48ff */
[----:B--2---:R-:W-:-:S05]  /*0e10*/  IMAD.WIDE.U32 R2, R5, 0x2, R2 ;  /* 0x0000000205027825 */ /* 0x004fca00078e0002 */
[----:B------:R-:W-:Y:S01]  /*0e20*/  STG.E.U16 desc[UR4][R2.64], R9 ;  /* 0x0000000902007986 */ /* 0x000fe2000c101504 */
[----:B------:R-:W-:Y:S05]  /*0e30*/  EXIT ;  /* 0x000000000000794d */ /* 0x000fea0003800000 */
.L_x_6331:
        /* <DEDUP_REMOVED lines=12> */
.L_x_8612:


//--------------------- .text._ZN2at6native29vectorized_elementwise_kernelILi2EZZZNS0_61_GLOBAL__N__b29612f4_23_ActivationMishKernel_cu_f5210f67_354811mish_kernelERNS_18TensorIteratorBaseEENKUlvE_clEvENKUlvE1_clEvEUlN3c104HalfEE_St5arrayIPcLm2EEEEviT0_T1_ --------------------------
	.section	.text._ZN2at6native29vectorized_elementwise_kernelILi2EZZZNS0_61_GLOBAL__N__b29612f4_23_ActivationMishKernel_cu_f5210f67_354811mish_kernelERNS_18TensorIteratorBaseEENKUlvE_clEvENKUlvE1_clEvEUlN3c104HalfEE_St5arrayIPcLm2EEEEviT0_T1_,"ax",@progbits
	.align	128
        .global         _ZN2at6native29vectorized_elementwise_kernelILi2EZZZNS0_61_GLOBAL__N__b29612f4_23_ActivationMishKernel_cu_f5210f67_354811mish_kernelERNS_18TensorIteratorBaseEENKUlvE_clEvENKUlvE1_clEvEUlN3c104HalfEE_St5arrayIPcLm2EEEEviT0_T1_
        .type           _ZN2at6native29vectorized_elementwise_kernelILi2EZZZNS0_61_GLOBAL__N__b29612f4_23_ActivationMishKernel_cu_f5210f67_354811mish_kernelERNS_18TensorIteratorBaseEENKUlvE_clEvENKUlvE1_clEvEUlN3c104HalfEE_St5arrayIPcLm2EEEEviT0_T1_,@function
        .size           _ZN2at6native29vectorized_elementwise_kernelILi2EZZZNS0_61_GLOBAL__N__b29612f4_23_ActivationMishKernel_cu_f5210f67_354811mish_kernelERNS_18TensorIteratorBaseEENKUlvE_clEvENKUlvE1_clEvEUlN3c104HalfEE_St5arrayIPcLm2EEEEviT0_T1_,(.L_x_8613 - _ZN2at6native29vectorized_elementwise_kernelILi2EZZZNS0_61_GLOBAL__N__b29612f4_23_ActivationMishKernel_cu_f5210f67_354811mish_kernelERNS_18TensorIteratorBaseEENKUlvE_clEvENKUlvE1_clEvEUlN3c104HalfEE_St5arrayIPcLm2EEEEviT0_T1_)
        .other          _ZN2at6native29vectorized_elementwise_kernelILi2EZZZNS0_61_GLOBAL__N__b29612f4_23_ActivationMishKernel_cu_f5210f67_354811mish_kernelERNS_18TensorIteratorBaseEENKUlvE_clEvENKUlvE1_clEvEUlN3c104HalfEE_St5arrayIPcLm2EEEEviT0_T1_,@"STO_CUDA_ENTRY STV_DEFAULT"
_ZN2at6native29vectorized_elementwise_kernelILi2EZZZNS0_61_GLOBAL__N__b29612f4_23_ActivationMishKernel_cu_f5210f67_354811mish_kernelERNS_18TensorIteratorBaseEENKUlvE_clEvENKUlvE1_clEvEUlN3c104HalfEE_St5arrayIPcLm2EEEEviT0_T1_:
.text._ZN2at6native29vectorized_elementwise_kernelILi2EZZZNS0_61_GLOBAL__N__b29612f4_23_ActivationMishKernel_cu_f5210f67_354811mish_kernelERNS_18TensorIteratorBaseEENKUlvE_clEvENKUlvE1_clEvEUlN3c104HalfEE_St5arrayIPcLm2EEEEviT0_T1_:
        /* <DEDUP_REMOVED lines=14> */
[----:B------:R-:W4:Y:S04]  /*00e0*/  LDG.E R10, desc[UR4][R2.64+0x400] ;  /* 0x00040004020a7981 */ /* 0x000f28000c1e1900 */
[----:B------:R0:W5:Y:S01]  /*00f0*/  LDG.E R19, desc[UR4][R2.64+0x600] ;  /* 0x0006000402137981 */ /* 0x000162000c1e1900 */
[----:B------:R-:W-:Y:S01]  /*0100*/  BSSY B0, `(.L_x_6333) ;  /* 0x000005f000007945 */ /* 0x000fe20003800000 */
[----:B0-----:R-:W-:Y:S01]  /*0110*/  HFMA2.MMA R2, -RZ, RZ, 1.625, 0 ;  /* 0x3e800000ff027435 */ /* 0x001fe200000001ff */
[----:B--2---:R-:W-:-:S02]  /*0120*/  HADD2.F32 R7, -RZ, R6.H0_H0 ;  /* 0x20000006ff077230 */ /* 0x004fc40000004100 */
[----:B------:R-:W-:-:S03]  /*0130*/  HADD2.F32 R6, -RZ, R6.H1_H1 ;  /* 0x30000006ff067230 */ /* 0x000fc60000004100 */
[----:B------:R-:W-:Y:S02]  /*0140*/  FMUL.FTZ R16, R7, 1.4426950216293334961 ;  /* 0x3fb8aa3b07107820 */ /* 0x000fe40000410000 */
[----:B------:R-:W-:-:S04]  /*0150*/  FMUL.FTZ R14, R6, 1.4426950216293334961 ;  /* 0x3fb8aa3b060e7820 */ /* 0x000fc80000410000 */
[----:B------:R-:W0:Y:S08]  /*0160*/  MUFU.EX2 R16, R16 ;  /* 0x0000001000107308 */ /* 0x000e300000000800 */
[----:B------:R-:W1:Y:S01]  /*0170*/  MUFU.EX2 R14, R14 ;  /* 0x0000000e000e7308 */ /* 0x000e620000000800 */
[C---:B0-----:R-:W-:Y:S01]  /*0180*/  FADD.FTZ.RZ R5, R16.reuse, 1 ;  /* 0x3f80000010057421 */ /* 0x041fe2000001c000 */
[----:B------:R-:W-:-:S04]  /*0190*/  ISETP.GE.U32.AND P0, PT, R16, 0x7f800000, PT ;  /* 0x7f8000001000780c */ /* 0x000fc80003f06070 */
[----:B------:R-:W-:Y:S01]  /*01a0*/  IADD3 R5, R5, -0x3f400000, RZ ;  /* 0xc0c0000005057810 */ /* 0x000fe20007ffe0ff */
[----:B-1----:R-:W-:-:S03]  /*01b0*/  FADD.FTZ.RZ R9, R14, 1 ;  /* 0x3f8000000e097421 */ /* 0x002fc6000001c000 */
[----:B------:R-:W-:Y:S01]  /*01c0*/  LOP3.LUT R11, R5, 0xff800000, RZ, 0xc0, !PT ;  /* 0xff800000050b7812 */ /* 0x000fe200078ec0ff */
[--C-:B---3--:R-:W-:Y:S01]  /*01d0*/  HADD2.F32 R5, -RZ, R4.reuse.H0_H0 ;  /* 0x20000004ff057230 */ /* 0x108fe20000004100 */
[----:B------:R-:W-:Y:S01]  /*01e0*/  ISETP.GE.U32.AND P1, PT, R14, 0x7f800000, PT ;  /* 0x7f8000000e00780c */ /* 0x000fe20003f26070 */
[----:B------:R-:W-:Y:S01]  /*01f0*/  HADD2.F32 R4, -RZ, R4.H1_H1 ;  /* 0x30000004ff047230 */ /* 0x000fe20000004100 */
[----:B------:R-:W-:Y:S02]  /*0200*/  IADD3 R9, R9, -0x3f400000, RZ ;  /* 0xc0c0000009097810 */ /* 0x000fe40007ffe0ff */
[----:B------:R-:W-:Y:S01]  /*0210*/  IADD3 R3, -R11, 0x40800000, RZ ;  /* 0x408000000b037810 */ /* 0x000fe20007ffe1ff */
[----:B------:R-:W-:Y:S01]  /*0220*/  FMUL.FTZ R18, R5, 1.4426950216293334961 ;  /* 0x3fb8aa3b05127820 */ /* 0x000fe20000410000 */
[----:B------:R-:W-:Y:S01]  /*0230*/  LOP3.LUT R9, R9, 0xff800000, RZ, 0xc0, !PT ;  /* 0xff80000009097812 */ /* 0x000fe200078ec0ff */
[----:B------:R-:W-:Y:S01]  /*0240*/  FMUL.FTZ R17, R4, 1.4426950216293334961 ;  /* 0x3fb8aa3b04117820 */ /* 0x000fe20000410000 */
[----:B------:R-:W-:Y:S01]  /*0250*/  IADD3 R20, R16, -R11, RZ ;  /* 0x8000000b10147210 */ /* 0x000fe20007ffe0ff */
[-C--:B------:R-:W-:Y:S01]  /*0260*/  FFMA.FTZ R13, R3, R2.reuse, -1 ;  /* 0xbf800000030d7423 */ /* 0x080fe20000010002 */
[----:B------:R-:W-:Y:S01]  /*0270*/  IADD3 R15, -R9, 0x40800000, RZ ;  /* 0x40800000090f7810 */ /* 0x000fe20007ffe1ff */
[----:B------:R-:W0:Y:S01]  /*0280*/  MUFU.EX2 R18, R18 ;  /* 0x0000001200127308 */ /* 0x000e220000000800 */
[----:B------:R-:W-:Y:S01]  /*0290*/  IADD3 R12, R14, -R9, RZ ;  /* 0x800000090e0c7210 */ /* 0x000fe20007ffe0ff */
[----:B------:R-:W-:Y:S01]  /*02a0*/  FADD.FTZ R20, R20, R13 ;  /* 0x0000000d14147221 */ /* 0x000fe20000010000 */
[----:B------:R-:W-:Y:S01]  /*02b0*/  MOV R3, 0x3d39bf78 ;  /* 0x3d39bf7800037802 */ /* 0x000fe20000000f00 */
[----:B------:R-:W-:-:S04]  /*02c0*/  FFMA.FTZ R15, R15, R2, -1 ;  /* 0xbf8000000f0f7423 */ /* 0x000fc80000010002 */
[----:B------:R-:W-:Y:S01]  /*02d0*/  FADD.FTZ R12, R12, R15 ;  /* 0x0000000f0c0c7221 */ /* 0x000fe20000010000 */
[-C--:B------:R-:W-:Y:S01]  /*02e0*/  FFMA.FTZ R13, R20, -R3.reuse, 0.10546888411045074463 ;  /* 0x3dd80012140d7423 */ /* 0x080fe20000010803 */
[----:B------:R-:W1:Y:S02]  /*02f0*/  MUFU.EX2 R17, R17 ;  /* 0x0000001100117308 */ /* 0x000e640000000800 */
[----:B------:R-:W-:Y:S01]  /*0300*/  FFMA.FTZ R15, R12, -R3, 0.10546888411045074463 ;  /* 0x3dd800120c0f7423 */ /* 0x000fe20000010803 */
[----:B------:R-:W-:-:S03]  /*0310*/  FFMA.FTZ R13, R20, R13, -0.13229703903198242188 ;  /* 0xbe0778e0140d7423 */ /* 0x000fc6000001000d */
[----:B------:R-:W-:Y:S01]  /*0320*/  FFMA.FTZ R15, R12, R15, -0.13229703903198242188 ;  /* 0xbe0778e00c0f7423 */ /* 0x000fe2000001000f */
[----:B------:R-:W-:Y:S01]  /*0330*/  FFMA.FTZ R13, R20, R13, 0.14491446316242218018 ;  /* 0x3e146475140d7423 */ /* 0x000fe2000001000d */
[----:B0-----:R-:W-:Y:S02]  /*0340*/  FADD.FTZ.RZ R21, R18, 1 ;  /* 0x3f80000012157421 */ /* 0x001fe4000001c000 */
[----:B------:R-:W-:Y:S01]  /*0350*/  FFMA.FTZ R15, R12, R15, 0.14491446316242218018 ;  /* 0x3e1464750c0f7423 */ /* 0x000fe2000001000f */
[----:B------:R-:W-:Y:S02]  /*0360*/  FFMA.FTZ R13, R20, R13, -0.16641564667224884033 ;  /* 0xbe2a68dd140d7423 */ /* 0x000fe4000001000d */
[----:B------:R-:W-:Y:S01]  /*0370*/  IADD3 R21, R21, -0x3f400000, RZ ;  /* 0xc0c0000015157810 */ /* 0x000fe20007ffe0ff */
[----:B------:R-:W-:Y:S01]  /*0380*/  FFMA.FTZ R15, R12, R15, -0.16641564667224884033 ;  /* 0xbe2a68dd0c0f7423 */ /* 0x000fe2000001000f */
[----:B------:R-:W-:Y:S01]  /*0390*/  FFMA.FTZ R13, R20, R13, 0.19988867640495300293 ;  /* 0x3e4caf9e140d7423 */ /* 0x000fe2000001000d */
[----:B-1----:R-:W-:-:S02]  /*03a0*/  FADD.FTZ.RZ R22, R17, 1 ;  /* 0x3f80000011167421 */ /* 0x002fc4000001c000 */
[----:B------:R-:W-:Y:S01]  /*03b0*/  FFMA.FTZ R15, R12, R15, 0.19988867640495300293 ;  /* 0x3e4caf9e0c0f7423 */ /* 0x000fe2000001000f */
[----:B------:R-:W-:Y:S01]  /*03c0*/  FFMA.FTZ R13, R20, R13, -0.25000196695327758789 ;  /* 0xbe800042140d7423 */ /* 0x000fe2000001000d */
[----:B------:R-:W-:Y:S02]  /*03d0*/  LOP3.LUT R21, R21, 0xff800000, RZ, 0xc0, !PT ;  /* 0xff80000015157812 */ /* 0x000fe400078ec0ff */
[----:B------:R-:W-:Y:S01]  /*03e0*/  FFMA.FTZ R15, R12, R15, -0.25000196695327758789 ;  /* 0xbe8000420c0f7423 */ /* 0x000fe2000001000f */
[----:B------:R-:W-:Y:S01]  /*03f0*/  FFMA.FTZ R13, R20, R13, 0.33333510160446166992 ;  /* 0x3eaaaae6140d7423 */ /* 0x000fe2000001000d */
[----:B------:R-:W-:Y:S02]  /*0400*/  IADD3 R24, R22, -0x3f400000, RZ ;  /* 0xc0c0000016187810 */ /* 0x000fe40007ffe0ff */
[----:B------:R-:W-:Y:S01]  /*0410*/  FFMA.FTZ R15, R12, R15, 0.33333510160446166992 ;  /* 0x3eaaaae60c0f7423 */ /* 0x000fe2000001000f */
[----:B------:R-:W-:-:S03]  /*0420*/  FFMA.FTZ R13, R20, R13, -0.5 ;  /* 0xbf000000140d7423 */ /* 0x000fc6000001000d */
[----:B------:R-:W-:Y:S01]  /*0430*/  FFMA.FTZ R23, R12, R15, -0.5 ;  /* 0xbf0000000c177423 */ /* 0x000fe2000001000f */
[----:B------:R-:W-:Y:S01]  /*0440*/  FMUL.FTZ R15, R20, R13 ;  /* 0x0000000d140f7220 */ /* 0x000fe20000410000 */
[----:B------:R-:W-:Y:S02]  /*0450*/  I2FP.F32.S32 R13, R11 ;  /* 0x0000000b000d7245 */ /* 0x000fe40000201400 */
[----:B------:R-:W-:Y:S01]  /*0460*/  FMUL.FTZ R23, R12, R23 ;  /* 0x000000170c177220 */ /* 0x000fe20000410000 */
[----:B------:R-:W-:Y:S01]  /*0470*/  FFMA.FTZ R22, R20, R15, R20 ;  /* 0x0000000f14167223 */ /* 0x000fe20000010014 */
[----:B------:R-:W-:Y:S01]  /*0480*/  IADD3 R15, -R21, 0x40800000, RZ ;  /* 0x40800000150f7810 */ /* 0x000fe20007ffe1ff */
[----:B------:R-:W-:Y:S01]  /*0490*/  FMUL.FTZ R13, R13, 1.1920928955078125e-07 ;  /* 0x340000000d0d7820 */ /* 0x000fe20000410000 */
[----:B------:R-:W-:Y:S01]  /*04a0*/  FFMA.FTZ R11, R12, R23, R12 ;  /* 0x000000170c0b7223 */ /* 0x000fe2000001000c */
[----:B------:R-:W-:Y:S02]  /*04b0*/  LOP3.LUT R20, R24, 0xff800000, RZ, 0xc0, !PT ;  /* 0xff80000018147812 */ /* 0x000fe400078ec0ff */
[----:B------:R-:W-:Y:S01]  /*04c0*/  IADD3 R23, R18, -R21, RZ ;  /* 0x8000001512177210 */ /* 0x000fe20007ffe0ff */
[----:B------:R-:W-:Y:S01]  /*04d0*/  FFMA.FTZ R24, R15, R2, -1 ;  /* 0xbf8000000f187423 */ /* 0x000fe20000010002 */
[----:B------:R-:W-:Y:S01]  /*04e0*/  FFMA.FTZ R15, R13, 0.69314718246459960938, R22 ;  /* 0x3f3172180d0f7823 */ /* 0x000fe20000010016 */
[----:B------:R-:W-:-:S02]  /*04f0*/  IADD3 R13, -R20, 0x40800000, RZ ;  /* 0x40800000140d7810 */ /* 0x000fc40007ffe1ff */
[----:B------:R-:W-:Y:S01]  /*0500*/  I2FP.F32.S32 R12, R9 ;  /* 0x00000009000c7245 */ /* 0x000fe20000201400 */
[----:B------:R-:W-:Y:S01]  /*0510*/  FADD.FTZ R22, R23, R24 ;  /* 0x0000001817167221 */ /* 0x000fe20000010000 */
[----:B------:R-:W-:Y:S01]  /*0520*/  IADD3 R24, R17, -R20, RZ ;  /* 0x8000001411187210 */ /* 0x000fe20007ffe0ff */
[----:B------:R-:W-:Y:S01]  /*0530*/  FFMA.FTZ R23, R13, R2, -1 ;  /* 0xbf8000000d177423 */ /* 0x000fe20000010002 */
[--C-:B----4-:R-:W-:Y:S02]  /*0540*/  HADD2.F32 R9, -RZ, R10.reuse.H0_H0 ;  /* 0x2000000aff097230 */ /* 0x110fe40000004100 */
[----:B------:R-:W-:Y:S01]  /*0550*/  FFMA.FTZ R13, R22, -R3, 0.10546888411045074463 ;  /* 0x3dd80012160d7423 */ /* 0x000fe20000010803 */
[----:B------:R-:W-:Y:S01]  /*0560*/  FMUL.FTZ R12, R12, 1.1920928955078125e-07 ;  /* 0x340000000c0c7820 */ /* 0x000fe20000410000 */
[----:B------:R-:W-:Y:S02]  /*0570*/  HADD2.F32 R10, -RZ, R10.H1_H1 ;  /* 0x3000000aff0a7230 */ /* 0x000fe40000004100 */
[----:B------:R-:W-:Y:S01]  /*0580*/  FADD.FTZ R24, R24, R23 ;  /* 0x0000001718187221 */ /* 0x000fe20000010000 */
[----:B------:R-:W-:Y:S01]  /*0590*/  FFMA.FTZ R23, R22, R13, -0.13229703903198242188 ;  /* 0xbe0778e016177423 */ /* 0x000fe2000001000d */
[----:B------:R-:W-:Y:S01]  /*05a0*/  FFMA.FTZ R11, R12, 0.69314718246459960938, R11 ;  /* 0x3f3172180c0b7823 */ /* 0x000fe2000001000b */
[----:B------:R-:W-:Y:S01]  /*05b0*/  FMUL.FTZ R26, R9, 1.4426950216293334961 ;  /* 0x3fb8aa3b091a7820 */ /* 0x000fe20000410000 */
[----:B------:R-:W-:Y:S01]  /*05c0*/  FMUL.FTZ R12, R10, 1.4426950216293334961 ;  /* 0x3fb8aa3b0a0c7820 */ /* 0x000fe20000410000 */
[----:B------:R-:W-:Y:S01]  /*05d0*/  FFMA.FTZ R25, R24, -R3, 0.10546888411045074463 ;  /* 0x3dd8001218197423 */ /* 0x000fe20000010803 */
[----:B------:R-:W-:Y:S01]  /*05e0*/  FFMA.FTZ R23, R22, R23, 0.14491446316242218018 ;  /* 0x3e14647516177423 */ /* 0x000fe20000010017 */
[----:B------:R0:W1:Y:S02]  /*05f0*/  MUFU.EX2 R13, R26 ;  /* 0x0000001a000d7308 */ /* 0x0000640000000800 */
[----:B------:R-:W-:Y:S01]  /*0600*/  FFMA.FTZ R25, R24, R25, -0.13229703903198242188 ;  /* 0xbe0778e018197423 */ /* 0x000fe20000010019 */
[----:B------:R-:W-:-:S03]  /*0610*/  FFMA.FTZ R23, R22, R23, -0.16641564667224884033 ;  /* 0xbe2a68dd16177423 */ /* 0x000fc60000010017 */
[----:B------:R-:W-:Y:S01]  /*0620*/  FFMA.FTZ R25, R24, R25, 0.14491446316242218018 ;  /* 0x3e14647518197423 */ /* 0x000fe20000010019 */
[----:B------:R-:W-:Y:S01]  /*0630*/  FFMA.FTZ R23, R22, R23, 0.19988867640495300293 ;  /* 0x3e4caf9e16177423 */ /* 0x000fe20000010017 */
[----:B------:R-:W2:Y:S02]  /*0640*/  MUFU.EX2 R12, R12 ;  /* 0x0000000c000c7308 */ /* 0x000ea40000000800 */
[----:B------:R-:W-:Y:S01]  /*0650*/  FFMA.FTZ R25, R24, R25, -0.16641564667224884033 ;  /* 0xbe2a68dd18197423 */ /* 0x000fe20000010019 */
[----:B------:R-:W-:-:S03]  /*0660*/  FFMA.FTZ R23, R22, R23, -0.25000196695327758789 ;  /* 0xbe80004216177423 */ /* 0x000fc60000010017 */
[----:B------:R-:W-:Y:S01]  /*0670*/  FFMA.FTZ R25, R24, R25, 0.19988867640495300293 ;  /* 0x3e4caf9e18197423 */ /* 0x000fe20000010019 */
[----:B------:R-:W-:Y:S01]  /*0680*/  FFMA.FTZ R23, R22, R23, 0.33333510160446166992 ;  /* 0x3eaaaae616177423 */ /* 0x000fe20000010017 */
[----:B0-----:R-:W-:Y:S06]  /*0690*/  @!P0 BRA `(.L_x_6334) ;  /* 0x0000000000148947 */ /* 0x001fec0003800000 */
[----:B------:R-:W-:-:S13]  /*06a0*/  ISETP.GE.AND P0, PT, R16, -0x407fffff, PT ;  /* 0xbf8000011000780c */ /* 0x000fda0003f06270 */
[----:B------:R-:W-:-:S05]  /*06b0*/  @P0 MOV R27, 0x7f800000 ;  /* 0x7f800000001b0802 */ /* 0x000fca0000000f00 */
[C---:B------:R-:W-:Y:S01]  /*06c0*/  @P0 FFMA.FTZ R15, R16.reuse, R27, +INF ;  /* 0x7f800000100f0423 */ /* 0x040fe2000001001b */
[----:B------:R-:W-:-:S04]  /*06d0*/  FSETP.NEU.FTZ.AND P0, PT, R16, RZ, PT ;  /* 0x000000ff1000720b */ /* 0x000fc80003f1d000 */
[----:B------:R-:W-:-:S09]  /*06e0*/  FSEL R15, R15, -RZ, P0 ;  /* 0x800000ff0f0f7208 */ /* 0x000fd20000000000 */
.L_x_6334:
[----:B------:R-:W-:Y:S05]  /*06f0*/  BSYNC B0 ;  /* 0x0000000000007941 */ /* 0x000fea0003800000 */
.L_x_6333:
[----:B------:R-:W-:Y:S01]  /*0700*/  BSSY B0, `(.L_x_6335) ;  /* 0x0000009000007945 */ /* 0x000fe20003800000 */
[----:B------:R-:W-:Y:S01]  /*0710*/  FFMA.FTZ R25, R24, R25, -0.25000196695327758789 ;  /* 0xbe80004218197423 */ /* 0x000fe20000010019 */
[----:B------:R-:W-:Y:S02]  /*0720*/  FFMA.FTZ R23, R22, R23, -0.5 ;  /* 0xbf00000016177423 */ /* 0x000fe40000010017 */
[----:B------:R-:W-:Y:S05]  /*0730*/  @!P1 BRA `(.L_x_6336) ;  /* 0x0000000000149947 */ /* 0x000fea0003800000 */
[----:B------:R-:W-:-:S13]  /*0740*/  ISETP.GE.AND P0, PT, R14, -0x407fffff, PT ;  /* 0xbf8000010e00780c */ /* 0x000fda0003f06270 */
[----:B------:R-:W-:-:S05]  /*0750*/  @P0 MOV R27, 0x7f800000 ;  /* 0x7f800000001b0802 */ /* 0x000fca0000000f00 */
[C---:B------:R-:W-:Y:S01]  /*0760*/  @P0 FFMA.FTZ R11, R14.reuse, R27, +INF ;  /* 0x7f8000000e0b0423 */ /* 0x040fe2000001001b */
[----:B------:R-:W-:-:S04]  /*0770*/  FSETP.NEU.FTZ.AND P0, PT, R14, RZ, PT ;  /* 0x000000ff0e00720b */ /* 0x000fc80003f1d000 */
[----:B------:R-:W-:-:S09]  /*0780*/  FSEL R11, R11, -RZ, P0 ;  /* 0x800000ff0b0b7208 */ /* 0x000fd20000000000 */
.L_x_6336:
[----:B------:R-:W-:Y:S05]  /*0790*/  BSYNC B0 ;  /* 0x0000000000007941 */ /* 0x000fea0003800000 */
.L_x_6335:
[----:B------:R-:W-:Y:S01]  /*07a0*/  FFMA.FTZ R25, R24, R25, 0.33333510160446166992 ;  /* 0x3eaaaae618197423 */ /* 0x000fe20000010019 */
[----:B-1----:R-:W-:Y:S01]  /*07b0*/  FADD.FTZ.RZ R16, R13, 1 ;  /* 0x3f8000000d107421 */ /* 0x002fe2000001c000 */
[----:B------:R-:W-:Y:S01]  /*07c0*/  FMUL.FTZ R23, R22, R23 ;  /* 0x0000001716177220 */ /* 0x000fe20000410000 */
[----:B------:R-:W-:Y:S01]  /*07d0*/  I2FP.F32.S32 R21, R21 ;  /* 0x0000001500157245 */ /* 0x000fe20000201400 */
[----:B------:R-:W-:Y:S01]  /*07e0*/  FFMA.FTZ R25, R24, R25, -0.5 ;  /* 0xbf00000018197423 */ /* 0x000fe20000010019 */
[----:B------:R-:W-:Y:S01]  /*07f0*/  ISETP.GE.U32.AND P0, PT, R18, 0x7f800000, PT ;  /* 0x7f8000001200780c */ /* 0x000fe20003f06070 */
[----:B------:R-:W-:Y:S01]  /*0800*/  FFMA.FTZ R14, R22, R23, R22 ;  /* 0x00000017160e7223 */ /* 0x000fe20000010016 */
[----:B------:R-:W-:Y:S01]  /*0810*/  IADD3 R16, R16, -0x3f400000, RZ ;  /* 0xc0c0000010107810 */ /* 0x000fe20007ffe0ff */
[----:B--2---:R-:W-:Y:S01]  /*0820*/  FADD.FTZ.RZ R23, R12, 1 ;  /* 0x3f8000000c177421 */ /* 0x004fe2000001c000 */
[----:B------:R-:W-:Y:S01]  /*0830*/  FMUL.FTZ R25, R24, R25 ;  /* 0x0000001918197220 */ /* 0x000fe20000410000 */
[----:B------:R-:W-:Y:S01]  /*0840*/  BSSY B0, `(.L_x_6337) ;  /* 0x000001c000007945 */ /* 0x000fe20003800000 */
[----:B------:R-:W-:-:S02]  /*0850*/  LOP3.LUT R22, R16, 0xff800000, RZ, 0xc0, !PT ;  /* 0xff80000010167812 */ /* 0x000fc400078ec0ff */
[----:B------:R-:W-:Y:S01]  /*0860*/  FFMA.FTZ R16, R24, R25, R24 ;  /* 0x0000001918107223 */ /* 0x000fe20000010018 */
[----:B------:R-:W-:Y:S01]  /*0870*/  IADD3 R24, R23, -0x3f400000, RZ ;  /* 0xc0c0000017187810 */ /* 0x000fe20007ffe0ff */
[----:B------:R-:W-:Y:S01]  /*0880*/  FMUL.FTZ R23, R21, 1.1920928955078125e-07 ;  /* 0x3400000015177820 */ /* 0x000fe20000410000 */
[----:B------:R-:W-:Y:S02]  /*0890*/  IADD3 R25, -R22, 0x40800000, RZ ;  /* 0x4080000016197810 */ /* 0x000fe40007ffe1ff */
[----:B------:R-:W-:Y:S01]  /*08a0*/  LOP3.LUT R21, R24, 0xff800000, RZ, 0xc0, !PT ;  /* 0xff80000018157812 */ /* 0x000fe200078ec0ff */
[----:B------:R-:W-:Y:S01]  /*08b0*/  FFMA.FTZ R14, R23, 0.69314718246459960938, R14 ;  /* 0x3f317218170e7823 */ /* 0x000fe2000001000e */
[----:B------:R-:W-:Y:S01]  /*08c0*/  IADD3 R24, R13, -R22, RZ ;  /* 0x800000160d187210 */ /* 0x000fe20007ffe0ff */
[-C--:B------:R-:W-:Y:S01]  /*08d0*/  FFMA.FTZ R25, R25, R2.reuse, -1 ;  /* 0xbf80000019197423 */ /* 0x080fe20000010002 */
[----:B------:R-:W-:Y:S02]  /*08e0*/  IADD3 R23, -R21, 0x40800000, RZ ;  /* 0x4080000015177810 */ /* 0x000fe40007ffe1ff */
[----:B------:R-:W-:Y:S01]  /*08f0*/  ISETP.GE.U32.AND P1, PT, R17, 0x7f800000, PT ;  /* 0x7f8000001100780c */ /* 0x000fe20003f26070 */
[----:B------:R-:W-:Y:S01]  /*0900*/  FADD.FTZ R24, R24, R25 ;  /* 0x0000001918187221 */ /* 0x000fe20000010000 */
[----:B------:R-:W-:Y:S01]  /*0910*/  IADD3 R25, R12, -R21, RZ ;  /* 0x800000150c197210 */ /* 0x000fe20007ffe0ff */
[----:B------:R-:W-:Y:S01]  /*0920*/  FFMA.FTZ R26, R23, R2, -1 ;  /* 0xbf800000171a7423 */ /* 0x000fe20000010002 */
[----:B------:R-:W-:-:S03]  /*0930*/  I2FP.F32.S32 R23, R20 ;  /* 0x0000001400177245 */ /* 0x000fc60000201400 */
[----:B------:R-:W-:Y:S01]  /*0940*/  FADD.FTZ R20, R25, R26 ;  /* 0x0000001a19147221 */ /* 0x000fe20000010000 */
[----:B------:R-:W-:Y:S01]  /*0950*/  FFMA.FTZ R25, R24, -R3, 0.10546888411045074463 ;  /* 0x3dd8001218197423 */ /* 0x000fe20000010803 */
[----:B------:R-:W-:-:S03]  /*0960*/  FMUL.FTZ R23, R23, 1.1920928955078125e-07 ;  /* 0x3400000017177820 */ /* 0x000fc60000410000 */
[----:B------:R-:W-:Y:S01]  /*0970*/  FFMA.FTZ R25, R24, R25, -0.13229703903198242188 ;  /* 0xbe0778e018197423 */ /* 0x000fe20000010019 */
[----:B------:R-:W-:Y:S01]  /*0980*/  FFMA.FTZ R16, R23, 0.69314718246459960938, R16 ;  /* 0x3f31721817107823 */ /* 0x000fe20000010010 */
[----:B------:R-:W-:Y:S01]  /*0990*/  FFMA.FTZ R23, R20, -R3, 0.10546888411045074463 ;  /* 0x3dd8001214177423 */ /* 0x000fe20000010803 */
[----:B------:R-:W-:Y:S06]  /*09a0*/  @!P0 BRA `(.L_x_6338) ;  /* 0x0000000000148947 */ /* 0x000fec0003800000 */
[----:B------:R-:W-:-:S13]  /*09b0*/  ISETP.GE.AND P0, PT, R18, -0x407fffff, PT ;  /* 0xbf8000011200780c */ /* 0x000fda0003f06270 */
[----:B------:R-:W-:-:S05]  /*09c0*/  @P0 MOV R27, 0x7f800000 ;  /* 0x7f800000001b0802 */ /* 0x000fca0000000f00 */
[C---:B------:R-:W-:Y:S01]  /*09d0*/  @P0 FFMA.FTZ R14, R18.reuse, R27, +INF ;  /* 0x7f800000120e0423 */ /* 0x040fe2000001001b */
[----:B------:R-:W-:-:S04]  /*09e0*/  FSETP.NEU.FTZ.AND P0, PT, R18, RZ, PT ;  /* 0x000000ff1200720b */ /* 0x000fc80003f1d000 */
[----:B------:R-:W-:-:S09]  /*09f0*/  FSEL R14, R14, -RZ, P0 ;  /* 0x800000ff0e0e7208 */ /* 0x000fd20000000000 */
.L_x_6338:
[----:B------:R-:W-:Y:S05]  /*0a00*/  BSYNC B0 ;  /* 0x0000000000007941 */ /* 0x000fea0003800000 */
.L_x_6337:
[----:B------:R-:W-:Y:S01]  /*0a10*/  BSSY B0, `(.L_x_6339) ;  /* 0x0000009000007945 */ /* 0x000fe20003800000 */
[----:B------:R-:W-:Y:S01]  /*0a20*/  FFMA.FTZ R23, R20, R23, -0.13229703903198242188 ;  /* 0xbe0778e014177423 */ /* 0x000fe20000010017 */
[----:B------:R-:W-:Y:S02]  /*0a30*/  FFMA.FTZ R25, R24, R25, 0.14491446316242218018 ;  /* 0x3e14647518197423 */ /* 0x000fe40000010019 */
[----:B------:R-:W-:Y:S05]  /*0a40*/  @!P1 BRA `(.L_x_6340) ;  /* 0x0000000000149947 */ /* 0x000fea0003800000 */
[----:B------:R-:W-:-:S13]  /*0a50*/  ISETP.GE.AND P0, PT, R17, -0x407fffff, PT ;  /* 0xbf8000011100780c */ /* 0x000fda0003f06270 */
[----:B------:R-:W-:-:S05]  /*0a60*/  @P0 MOV R18, 0x7f800000 ;  /* 0x7f80000000120802 */ /* 0x000fca0000000f00 */
[C---:B------:R-:W-:Y:S01]  /*0a70*/  @P0 FFMA.FTZ R16, R17.reuse, R18, +INF ;  /* 0x7f80000011100423 */ /* 0x040fe20000010012 */
[----:B------:R-:W-:-:S04]  /*0a80*/  FSETP.NEU.FTZ.AND P0, PT, R17, RZ, PT ;  /* 0x000000ff1100720b */ /* 0x000fc80003f1d000 */
[----:B------:R-:W-:-:S09]  /*0a90*/  FSEL R16, R16, -RZ, P0 ;  /* 0x800000ff10107208 */ /* 0x000fd20000000000 */
.L_x_6340:
[----:B------:R-:W-:Y:S05]  /*0aa0*/  BSYNC B0 ;  /* 0x0000000000007941 */ /* 0x000fea0003800000 */
.L_x_6339:
[----:B------:R-:W-:Y:S01]  /*0ab0*/  FFMA.FTZ R23, R20, R23, 0.14491446316242218018 ;  /* 0x3e14647514177423 */ /* 0x000fe20000010017 */
[--C-:B-----5:R-:W-:Y:S02]  /*0ac0*/  HADD2.F32 R17, -RZ, R19.reuse.H0_H0 ;  /* 0x20000013ff117230 */ /* 0x120fe40000004100 */
[----:B------:R-:W-:Y:S01]  /*0ad0*/  FFMA.FTZ R25, R24, R25, -0.16641564667224884033 ;  /* 0xbe2a68dd18197423 */ /* 0x000fe20000010019 */
[----:B------:R-:W-:Y:S02]  /*0ae0*/  HADD2.F32 R19, -RZ, R19.H1_H1 ;  /* 0x30000013ff137230 */ /* 0x000fe40000004100 */
[----:B------:R-:W-:Y:S01]  /*0af0*/  FFMA.FTZ R23, R20, R23, -0.16641564667224884033 ;  /* 0xbe2a68dd14177423 */ /* 0x000fe20000010017 */
[----:B------:R-:W-:Y:S01]  /*0b00*/  I2FP.F32.S32 R22, R22 ;  /* 0x0000001600167245 */ /* 0x000fe20000201400 */
[----:B------:R-:W-:Y:S01]  /*0b10*/  FMUL.FTZ R18, R17, 1.4426950216293334961 ;  /* 0x3fb8aa3b11127820 */ /* 0x000fe20000410000 */
[----:B------:R-:W-:Y:S01]  /*0b20*/  FFMA.FTZ R25, R24, R25, 0.19988867640495300293 ;  /* 0x3e4caf9e18197423 */ /* 0x000fe20000010019 */
[----:B------:R-:W-:Y:S01]  /*0b30*/  FFMA.FTZ R23, R20, R23, 0.19988867640495300293 ;  /* 0x3e4caf9e14177423 */ /* 0x000fe20000010017 */
[----:B------:R-:W-:Y:S01]  /*0b40*/  FMUL.FTZ R28, R19, 1.4426950216293334961 ;  /* 0x3fb8aa3b131c7820 */ /* 0x000fe20000410000 */
[----:B------:R-:W-:Y:S01]  /*0b50*/  I2FP.F32.S32 R21, R21 ;  /* 0x0000001500157245 */ /* 0x000fe20000201400 */
[----:B------:R-:W-:Y:S01]  /*0b60*/  FFMA.FTZ R25, R24, R25, -0.25000196695327758789 ;  /* 0xbe80004218197423 */ /* 0x000fe20000010019 */
[----:B------:R-:W0:Y:S01]  /*0b70*/  MUFU.EX2 R18, R18 ;  /* 0x0000001200127308 */ /* 0x000e220000000800 */
[----:B------:R-:W-:Y:S01]  /*0b80*/  FFMA.FTZ R23, R20, R23, -0.25000196695327758789 ;  /* 0xbe80004214177423 */ /* 0x000fe20000010017 */
[----:B------:R-:W-:Y:S01]  /*0b90*/  ISETP.GE.U32.AND P0, PT, R13, 0x7f800000, PT ;  /* 0x7f8000000d00780c */ /* 0x000fe20003f06070 */
[----:B------:R-:W-:Y:S01]  /*0ba0*/  FFMA.FTZ R25, R24, R25, 0.33333510160446166992 ;  /* 0x3eaaaae618197423 */ /* 0x000fe20000010019 */
[----:B------:R-:W-:Y:S01]  /*0bb0*/  FMUL.FTZ R21, R21, 1.1920928955078125e-07 ;  /* 0x3400000015157820 */ /* 0x000fe20000410000 */
[----:B------:R-:W-:Y:S01]  /*0bc0*/  FFMA.FTZ R23, R20, R23, 0.33333510160446166992 ;  /* 0x3eaaaae614177423 */ /* 0x000fe20000010017 */
[----:B------:R-:W-:Y:S01]  /*0bd0*/  BSSY B0, `(.L_x_6341) ;  /* 0x000001b000007945 */ /* 0x000fe20003800000 */
[----:B------:R-:W-:-:S02]  /*0be0*/  FFMA.FTZ R25, R24, R25, -0.5 ;  /* 0xbf00000018197423 */ /* 0x000fc40000010019 */
[----:B------:R-:W-:Y:S02]  /*0bf0*/  FFMA.FTZ R23, R20, R23, -0.5 ;  /* 0xbf00000014177423 */ /* 0x000fe40000010017 */
[----:B------:R-:W-:Y:S02]  /*0c00*/  FMUL.FTZ R25, R24, R25 ;  /* 0x0000001918197220 */ /* 0x000fe40000410000 */
[----:B------:R-:W-:Y:S02]  /*0c10*/  FMUL.FTZ R23, R20, R23 ;  /* 0x0000001714177220 */ /* 0x000fe40000410000 */
[----:B------:R-:W-:Y:S01]  /*0c20*/  FFMA.FTZ R24, R24, R25, R24 ;  /* 0x0000001918187223 */ /* 0x000fe20000010018 */
[----:B------:R-:W-:Y:S01]  /*0c30*/  FMUL.FTZ R25, R22, 1.1920928955078125e-07 ;  /* 0x3400000016197820 */ /* 0x000fe20000410000 */
[----:B------:R-:W-:Y:S01]  /*0c40*/  FFMA.FTZ R26, R20, R23, R20 ;  /* 0x00000017141a7223 */ /* 0x000fe20000010014 */
[----:B0-----:R-:W-:Y:S01]  /*0c50*/  FADD.FTZ.RZ R23, R18, 1 ;  /* 0x3f80000012177421 */ /* 0x001fe2000001c000 */
[----:B------:R-:W0:Y:S01]  /*0c60*/  MUFU.EX2 R20, R28 ;  /* 0x0000001c00147308 */ /* 0x000e220000000800 */
[----:B------:R-:W-:Y:S01]  /*0c70*/  FFMA.FTZ R25, R25, 0.69314718246459960938, R24 ;  /* 0x3f31721819197823 */ /* 0x000fe20000010018 */
[----:B------:R-:W-:-:S02]  /*0c80*/  FFMA.FTZ R21, R21, 0.69314718246459960938, R26 ;  /* 0x3f31721815157823 */ /* 0x000fc4000001001a */
[----:B------:R-:W-:-:S04]  /*0c90*/  IADD3 R23, R23, -0x3f400000, RZ ;  /* 0xc0c0000017177810 */ /* 0x000fc80007ffe0ff */
[----:B------:R-:W-:Y:S01]  /*0ca0*/  LOP3.LUT R23, R23, 0xff800000, RZ, 0xc0, !PT ;  /* 0xff80000017177812 */ /* 0x000fe200078ec0ff */
[----:B------:R1:W2:Y:S03]  /*0cb0*/  MUFU.TANH R24, R15 ;  /* 0x0000000f00187308 */ /* 0x0002a60000002400 */
[----:B------:R-:W-:Y:S02]  /*0cc0*/  IADD3 R27, -R23, 0x40800000, RZ ;  /* 0x40800000171b7810 */ /* 0x000fe40007ffe1ff */
[----:B------:R-:W-:Y:S01]  /*0cd0*/  IADD3 R22, R18, -R23, RZ ;  /* 0x8000001712167210 */ /* 0x000fe20007ffe0ff */
[----:B0-----:R-:W-:Y:S02]  /*0ce0*/  FADD.FTZ.RZ R26, R20, 1 ;  /* 0x3f800000141a7421 */ /* 0x001fe4000001c000 */
[----:B------:R-:W-:-:S04]  /*0cf0*/  FFMA.FTZ R27, R27, R2, -1 ;  /* 0xbf8000001b1b7423 */ /* 0x000fc80000010002 */
[----:B------:R-:W-:Y:S01]  /*0d00*/  FADD.FTZ R22, R22, R27 ;  /* 0x0000001b16167221 */ /* 0x000fe20000010000 */
[----:B------:R-:W-:Y:S01]  /*0d10*/  IADD3 R26, R26, -0x3f400000, RZ ;  /* 0xc0c000001a1a7810 */ /* 0x000fe20007ffe0ff */
[----:B-1----:R-:W-:Y:S06]  /*0d20*/  @!P0 BRA `(.L_x_6342) ;  /* 0x0000000000148947 */ /* 0x002fec0003800000 */
[----:B------:R-:W-:-:S13]  /*0d30*/  ISETP.GE.AND P0, PT, R13, -0x407fffff, PT ;  /* 0xbf8000010d00780c */ /* 0x000fda0003f06270 */
[----:B------:R-:W-:-:S05]  /*0d40*/  @P0 MOV R28, 0x7f800000 ;  /* 0x7f800000001c0802 */ /* 0x000fca0000000f00 */
[C---:B------:R-:W-:Y:S01]  /*0d50*/  @P0 FFMA.FTZ R25, R13.reuse, R28, +INF ;  /* 0x7f8000000d190423 */ /* 0x040fe2000001001c */
[----:B------:R-:W-:-:S04]  /*0d60*/  FSETP.NEU.FTZ.AND P0, PT, R13, RZ, PT ;  /* 0x000000ff0d00720b */ /* 0x000fc80003f1d000 */
[----:B------:R-:W-:-:S09]  /*0d70*/  FSEL R25, R25, -RZ, P0 ;  /* 0x800000ff19197208 */ /* 0x000fd20000000000 */
.L_x_6342:
[----:B------:R-:W-:Y:S05]  /*0d80*/  BSYNC B0 ;  /* 0x0000000000007941 */ /* 0x000fea0003800000 */
.L_x_6341:
[----:B------:R-:W-:Y:S01]  /*0d90*/  FFMA.FTZ R15, R22, -R3, 0.10546888411045074463 ;  /* 0x3dd80012160f7423 */ /* 0x000fe20000010803 */
[----:B------:R-:W-:Y:S01]  /*0da0*/  LOP3.LUT R13, R26, 0xff800000, RZ, 0xc0, !PT ;  /* 0xff8000001a0d7812 */ /* 0x000fe200078ec0ff */
[----:B------:R-:W0:Y:S01]  /*0db0*/  MUFU.TANH R11, R11 ;  /* 0x0000000b000b7308 */ /* 0x000e220000002400 */
[----:B------:R-:W-:Y:S01]  /*0dc0*/  ISETP.GE.U32.AND P0, PT, R12, 0x7f800000, PT ;  /* 0x7f8000000c00780c */ /* 0x000fe20003f06070 */
[----:B------:R-:W-:Y:S01]  /*0dd0*/  FFMA.FTZ R15, R22, R15, -0.13229703903198242188 ;  /* 0xbe0778e0160f7423 */ /* 0x000fe2000001000f */
[----:B------:R-:W-:Y:S01]  /*0de0*/  IADD3 R27, -R13, 0x40800000, RZ ;  /* 0x408000000d1b7810 */ /* 0x000fe20007ffe1ff */
[----:B------:R-:W-:Y:S01]  /*0df0*/  BSSY B0, `(.L_x_6343) ;  /* 0x0000015000007945 */ /* 0x000fe20003800000 */
[----:B------:R-:W-:Y:S01]  /*0e00*/  IADD3 R26, R20, -R13, RZ ;  /* 0x8000000d141a7210 */ /* 0x000fe20007ffe0ff */
[C---:B------:R-:W-:Y:S02]  /*0e10*/  FFMA.FTZ R15, R22.reuse, R15, 0.14491446316242218018 ;  /* 0x3e146475160f7423 */ /* 0x040fe4000001000f */
[----:B------:R-:W-:Y:S01]  /*0e20*/  FFMA.FTZ R27, R27, R2, -1 ;  /* 0xbf8000001b1b7423 */ /* 0x000fe20000010002 */
[----:B------:R-:W1:Y:S01]  /*0e30*/  MUFU.TANH R14, R14 ;  /* 0x0000000e000e7308 */ /* 0x000e620000002400 */
[----:B------:R-:W-:-:S02]  /*0e40*/  FFMA.FTZ R15, R22, R15, -0.16641564667224884033 ;  /* 0xbe2a68dd160f7423 */ /* 0x000fc4000001000f */
[----:B------:R-:W-:Y:S02]  /*0e50*/  FADD.FTZ R26, R26, R27 ;  /* 0x0000001b1a1a7221 */ /* 0x000fe40000010000 */
[----:B------:R-:W-:Y:S02]  /*0e60*/  FFMA.FTZ R27, R22, R15, 0.19988867640495300293 ;  /* 0x3e4caf9e161b7423 */ /* 0x000fe4000001000f */
[----:B------:R-:W-:Y:S01]  /*0e70*/  FFMA.FTZ R3, R26, -R3, 0.10546888411045074463 ;  /* 0x3dd800121a037423 */ /* 0x000fe20000010803 */
[----:B------:R3:W4:Y:S01]  /*0e80*/  MUFU.TANH R15, R16 ;  /* 0x00000010000f7308 */ /* 0x0007220000002400 */
[----:B------:R-:W-:Y:S02]  /*0e90*/  FFMA.FTZ R27, R22, R27, -0.25000196695327758789 ;  /* 0xbe800042161b7423 */ /* 0x000fe4000001001b */
[----:B------:R-:W-:Y:S02]  /*0ea0*/  FFMA.FTZ R3, R26, R3, -0.13229703903198242188 ;  /* 0xbe0778e01a037423 */ /* 0x000fe40000010003 */
[----:B------:R-:W-:-:S02]  /*0eb0*/  FFMA.FTZ R27, R22, R27, 0.33333510160446166992 ;  /* 0x3eaaaae6161b7423 */ /* 0x000fc4000001001b */
[----:B------:R-:W-:Y:S02]  /*0ec0*/  FFMA.FTZ R3, R26, R3, 0.14491446316242218018 ;  /* 0x3e1464751a037423 */ /* 0x000fe40000010003 */
[----:B------:R-:W-:Y:S01]  /*0ed0*/  FFMA.FTZ R27, R22, R27, -0.5 ;  /* 0xbf000000161b7423 */ /* 0x000fe2000001001b */
[----:B01-3--:R-:W-:Y:S06]  /*0ee0*/  @!P0 BRA `(.L_x_6344) ;  /* 0x0000000000148947 */ /* 0x00bfec0003800000 */
[----:B------:R-:W-:-:S13]  /*0ef0*/  ISETP.GE.AND P0, PT, R12, -0x407fffff, PT ;  /* 0xbf8000010c00780c */ /* 0x000fda0003f06270 */
[----:B------:R-:W-:-:S05]  /*0f00*/  @P0 MOV R29, 0x7f800000 ;  /* 0x7f800000001d0802 */ /* 0x000fca0000000f00 */
[C---:B------:R-:W-:Y:S01]  /*0f10*/  @P0 FFMA.FTZ R21, R12.reuse, R29, +INF ;  /* 0x7f8000000c150423 */ /* 0x040fe2000001001d */
[----:B------:R-:W-:-:S04]  /*0f20*/  FSETP.NEU.FTZ.AND P0, PT, R12, RZ, PT ;  /* 0x000000ff0c00720b */ /* 0x000fc80003f1d000 */
[----:B------:R-:W-:-:S09]  /*0f30*/  FSEL R21, R21, -RZ, P0 ;  /* 0x800000ff15157208 */ /* 0x000fd20000000000 */
.L_x_6344:
[----:B------:R-:W-:Y:S05]  /*0f40*/  BSYNC B0 ;  /* 0x0000000000007941 */ /* 0x000fea0003800000 */
.L_x_6343:
[----:B------:R-:W-:Y:S01]  /*0f50*/  FFMA.FTZ R29, R26, R3, -0.16641564667224884033 ;  /* 0xbe2a68dd1a1d7423 */ /* 0x000fe20000010003 */
[----:B------:R-:W-:Y:S01]  /*0f60*/  ISETP.GE.U32.AND P0, PT, R18, 0x7f800000, PT ;  /* 0x7f8000001200780c */ /* 0x000fe20003f06070 */
[----:B------:R-:W0:Y:S01]  /*0f70*/  LDC.64 R2, c[0x0][0x218] ;  /* 0x00008600ff027b82 */ /* 0x000e220000000a00 */
[----:B------:R1:W3:Y:S01]  /*0f80*/  MUFU.TANH R12, R25 ;  /* 0x00000019000c7308 */ /* 0x0002e20000002400 */
[----:B------:R-:W-:Y:S01]  /*0f90*/  FFMA.FTZ R29, R26, R29, 0.19988867640495300293 ;  /* 0x3e4caf9e1a1d7423 */ /* 0x000fe2000001001d */
[----:B------:R-:W-:Y:S01]  /*0fa0*/  I2FP.F32.S32 R23, R23 ;  /* 0x0000001700177245 */ /* 0x000fe20000201400 */
[----:B------:R-:W-:Y:S01]  /*0fb0*/  FMUL.FTZ R27, R22, R27 ;  /* 0x0000001b161b7220 */ /* 0x000fe20000410000 */
[----:B------:R-:W-:Y:S01]  /*0fc0*/  BSSY B0, `(.L_x_6345) ;  /* 0x000000e000007945 */ /* 0x000fe20003800000 */
[----:B------:R-:W-:Y:S02]  /*0fd0*/  FFMA.FTZ R29, R26, R29, -0.25000196695327758789 ;  /* 0xbe8000421a1d7423 */ /* 0x000fe4000001001d */
[----:B------:R-:W-:Y:S01]  /*0fe0*/  FFMA.FTZ R22, R22, R27, R22 ;  /* 0x0000001b16167223 */ /* 0x000fe20000010016 */
[----:B------:R-:W0:Y:S01]  /*0ff0*/  MUFU.TANH R21, R21 ;  /* 0x0000001500157308 */ /* 0x000e220000002400 */
[----:B------:R-:W-:Y:S01]  /*1000*/  FMUL.FTZ R23, R23, 1.1920928955078125e-07 ;  /* 0x3400000017177820 */ /* 0x000fe20000410000 */
[----:B------:R-:W-:-:S03]  /*1010*/  FFMA.FTZ R29, R26, R29, 0.33333510160446166992 ;  /* 0x3eaaaae61a1d7423 */ /* 0x000fc6000001001d */
[----:B------:R-:W-:Y:S01]  /*1020*/  FFMA.FTZ R16, R23, 0.69314718246459960938, R22 ;  /* 0x3f31721817107823 */ /* 0x000fe20000010016 */
[----:B------:R-:W-:Y:S01]  /*1030*/  FFMA.FTZ R29, R26, R29, -0.5 ;  /* 0xbf0000001a1d7423 */ /* 0x000fe2000001001d */
[----:B-1----:R-:W-:Y:S06]  /*1040*/  @!P0 BRA `(.L_x_6346) ;  /* 0x0000000000148947 */ /* 0x002fec0003800000 */
[----:B------:R-:W-:-:S13]  /*1050*/  ISETP.GE.AND P0, PT, R18, -0x407fffff, PT ;  /* 0xbf8000011200780c */ /* 0x000fda0003f06270 */
[----:B------:R-:W-:-:S05]  /*1060*/  @P0 MOV R23, 0x7f800000 ;  /* 0x7f80000000170802 */ /* 0x000fca0000000f00 */
[C---:B------:R-:W-:Y:S01]  /*1070*/  @P0 FFMA.FTZ R16, R18.reuse, R23, +INF ;  /* 0x7f80000012100423 */ /* 0x040fe20000010017 */
[----:B------:R-:W-:-:S04]  /*1080*/  FSETP.NEU.FTZ.AND P0, PT, R18, RZ, PT ;  /* 0x000000ff1200720b */ /* 0x000fc80003f1d000 */
[----:B------:R-:W-:-:S09]  /*1090*/  FSEL R16, R16, -RZ, P0 ;  /* 0x800000ff10107208 */ /* 0x000fd20000000000 */
.L_x_6346:
[----:B------:R-:W-:Y:S05]  /*10a0*/  BSYNC B0 ;  /* 0x0000000000007941 */ /* 0x000fea0003800000 */
.L_x_6345:
[----:B------:R-:W-:Y:S01]  /*10b0*/  ISETP.GE.U32.AND P0, PT, R20, 0x7f800000, PT ;  /* 0x7f8000001400780c */ /* 0x000fe20003f06070 */
[----:B------:R-:W1:Y:S01]  /*10c0*/  MUFU.TANH R16, R16 ;  /* 0x0000001000107308 */ /* 0x000e620000002400 */
        /* <DEDUP_REMOVED lines=12> */
.L_x_6348:
[----:B------:R-:W-:Y:S05]  /*1190*/  BSYNC B0 ;  /* 0x0000000000007941 */ /* 0x000fea0003800000 */
.L_x_6347:
[----:B------:R-:W5:Y:S01]  /*11a0*/  MUFU.TANH R18, R13 ;  /* 0x0000000d00127308 */ /* 0x000f620000002400 */
[----:B--2---:R-:W-:Y:S01]  /*11b0*/  FMUL.FTZ R24, R7, R24 ;  /* 0x0000001807187220 */ /* 0x004fe20000410000 */
[----:B------:R-:W-:Y:S01]  /*11c0*/  FMUL.FTZ R11, R6, R11 ;  /* 0x0000000b060b7220 */ /* 0x000fe20000410000 */
[----:B0-----:R-:W-:-:S04]  /*11d0*/  IMAD.WIDE.U32 R2, R0, 0x2, R2 ;  /* 0x0000000200027825 */ /* 0x001fc800078e0002 */
[----:B------:R-:W-:Y:S01]  /*11e0*/  FMUL.FTZ R7, R5, R14 ;  /* 0x0000000e05077220 */ /* 0x000fe20000410000 */
[----:B----4-:R-:W-:Y:S01]  /*11f0*/  FMUL.FTZ R4, R4, R15 ;  /* 0x0000000f04047220 */ /* 0x010fe20000410000 */
[----:B---3--:R-:W-:Y:S01]  /*1200*/  FMUL.FTZ R9, R9, R12 ;  /* 0x0000000c09097220 */ /* 0x008fe20000410000 */
[----:B------:R-:W-:Y:S01]  /*1210*/  FMUL.FTZ R10, R10, R21 ;  /* 0x000000150a0a7220 */ /* 0x000fe20000410000 */
[----:B-1----:R-:W-:Y:S01]  /*1220*/  FMUL.FTZ R17, R17, R16 ;  /* 0x0000001011117220 */ /* 0x002fe20000410000 */
[----:B------:R-:W-:Y:S01]  /*1230*/  F2FP.F16.F32.PACK_AB R5, R11, R24 ;  /* 0x000000180b05723e */ /* 0x000fe200000000ff */
[----:B------:R-:W-:Y:S01]  /*1240*/  IMAD.WIDE R2, R8, 0x4, R2 ;  /* 0x0000000408027825 */ /* 0x000fe200078e0202 */
[----:B------:R-:W-:Y:S02]  /*1250*/  F2FP.F16.F32.PACK_AB R7, R4, R7 ;  /* 0x000000070407723e */ /* 0x000fe400000000ff */
[----:B------:R-:W-:Y:S02]  /*1260*/  F2FP.F16.F32.PACK_AB R9, R10, R9 ;  /* 0x000000090a09723e */ /* 0x000fe400000000ff */
[----:B------:R-:W-:Y:S01]  /*1270*/  STG.E desc[UR4][R2.64], R5 ;  /* 0x0000000502007986 */ /* 0x000fe2000c101904 */
[----:B-----5:R-:W-:-:S03]  /*1280*/  FMUL.FTZ R18, R19, R18 ;  /* 0x0000001213127220 */ /* 0x020fc60000410000 */
[----:B------:R-:W-:Y:S02]  /*1290*/  STG.E desc[UR4][R2.64+0x200], R7 ;  /* 0x0002000702007986 */ /* 0x000fe4000c101904 */
[----:B------:R-:W-:Y:S02]  /*12a0*/  F2FP.F16.F32.PACK_AB R11, R18, R17 ;  /* 0x00000011120b723e */ /* 0x000fe400000000ff */
[----:B------:R-:W-:Y:S04]  /*12b0*/  STG.E desc[UR4][R2.64+0x400], R9 ;  /* 0x0004000902007986 */ /* 0x000fe8000c101904 */
[----:B------:R-:W-:Y:S01]  /*12c0*/  STG.E desc[UR4][R2.64+0x600], R11 ;  /* 0x0006000b02007986 */ /* 0x000fe2000c101904 */
[----:B------:R-:W-:Y:S05]  /*12d0*/  EXIT ;  /* 0x000000000000794d */ /* 0x000fea0003800000 */
.L_x_6332:
        /* <DEDUP_REMOVED lines=59> */
[----:B-----5:R-:W-:Y:S01]  /*1690*/  HADD2.F32 R20, -RZ, R20.H0_H0 ;  /* 0x20000014ff147230 */ /* 0x020fe20000004100 */
        /* <DEDUP_REMOVED lines=32> */
.L_x_6352:
[----:B------:R-:W-:Y:S05]  /*18a0*/  BSYNC B1 ;  /* 0x0000000000017941 */ /* 0x000fea0003800000 */
.L_x_6351:
[----:B------:R-:W0:Y:S02]  /*18b0*/  MUFU.TANH R3, R3 ;  /* 0x0000000300037308 */ /* 0x000e240000002400 */
[----:B0-----:R-:W-:-:S05]  /*18c0*/  FMUL.FTZ R2, R20, R3 ;  /* 0x0000000314027220 */ /* 0x001fca0000410000 */
[----:B------:R-:W-:-:S07]  /*18d0*/  F2FP.F16.F32.PACK_AB R2, RZ, R2 ;  /* 0x00000002ff02723e */ /* 0x000fce00000000ff */
.L_x_6350:
[----:B------:R-:W-:Y:S05]  /*18e0*/  BSYNC B0 ;  /* 0x0000000000007941 */ /* 0x000fea0003800000 */
.L_x_6349:
        /* <DEDUP_REMOVED lines=37> */
.L_x_6356:
[----:B------:R-:W-:Y:S05]  /*1b40*/  BSYNC B1 ;  /* 0x0000000000017941 */ /* 0x000fea0003800000 */
.L_x_6355:
[----:B------:R-:W0:Y:S02]  /*1b50*/  MUFU.TANH R3, R4 ;  /* 0x0000000400037308 */ /* 0x000e240000002400 */
[----:B0-----:R-:W-:-:S05]  /*1b60*/  FMUL.FTZ R3, R16, R3 ;  /* 0x0000000310037220 */ /* 0x001fca0000410000 */
[----:B------:R-:W-:-:S07]  /*1b70*/  F2FP.F16.F32.PACK_AB R3, RZ, R3 ;  /* 0x00000003ff03723e */ /* 0x000fce00000000ff */
.L_x_6354:
[----:B------:R-:W-:Y:S05]  /*1b80*/  BSYNC B0 ;  /* 0x0000000000007941 */ /* 0x000fea0003800000 */
.L_x_6353:
        /* <DEDUP_REMOVED lines=37> */
.L_x_6360:
[----:B------:R-:W-:Y:S05]  /*1de0*/  BSYNC B1 ;  /* 0x0000000000017941 */ /* 0x000fea0003800000 */
.L_x_6359:
[----:B------:R-:W0:Y:S02]  /*1df0*/  MUFU.TANH R5, R5 ;  /* 0x0000000500057308 */ /* 0x000e240000002400 */
[----:B0-----:R-:W-:-:S05]  /*1e00*/  FMUL.FTZ R4, R22, R5 ;  /* 0x0000000516047220 */ /* 0x001fca0000410000 */
[----:B------:R-:W-:-:S07]  /*1e10*/  F2FP.F16.F32.PACK_AB R4, RZ, R4 ;  /* 0x00000004ff04723e */ /* 0x000fce00000000ff */
.L_x_6358:
[----:B------:R-:W-:Y:S05]  /*1e20*/  BSYNC B0 ;  /* 0x0000000000007941 */ /* 0x000fea0003800000 */
.L_x_6357:
        /* <DEDUP_REMOVED lines=37> */
.L_x_6364:
[----:B------:R-:W-:Y:S05]  /*2080*/  BSYNC B1 ;  /* 0x0000000000017941 */ /* 0x000fea0003800000 */
.L_x_6363:
[----:B------:R-:W0:Y:S02]  /*2090*/  MUFU.TANH R6, R6 ;  /* 0x0000000600067308 */ /* 0x000e240000002400 */
[----:B0-----:R-:W-:-:S05]  /*20a0*/  FMUL.FTZ R5, R23, R6 ;  /* 0x0000000617057220 */ /* 0x001fca0000410000 */
[----:B------:R-:W-:-:S07]  /*20b0*/  F2FP.F16.F32.PACK_AB R5, RZ, R5 ;  /* 0x00000005ff05723e */ /* 0x000fce00000000ff */
.L_x_6362:
[----:B------:R-:W-:Y:S05]  /*20c0*/  BSYNC B0 ;  /* 0x0000000000007941 */ /* 0x000fea0003800000 */
.L_x_6361:
        /* <DEDUP_REMOVED lines=37> */
.L_x_6368:
[----:B------:R-:W-:Y:S05]  /*2320*/  BSYNC B1 ;  /* 0x0000000000017941 */ /* 0x000fea0003800000 */
.L_x_6367:
[----:B------:R-:W0:Y:S02]  /*2330*/  MUFU.TANH R6, R7 ;  /* 0x0000000700067308 */ /* 0x000e240000002400 */
[----:B0-----:R-:W-:-:S05]  /*2340*/  FMUL.FTZ R6, R21, R6 ;  /* 0x0000000615067220 */ /* 0x001fca0000410000 */
[----:B------:R-:W-:-:S07]  /*2350*/  F2FP.F16.F32.PACK_AB R6, RZ, R6 ;  /* 0x00000006ff06723e */ /* 0x000fce00000000ff */
.L_x_6366:
[----:B------:R-:W-:Y:S05]  /*2360*/  BSYNC B0 ;  /* 0x0000000000007941 */ /* 0x000fea0003800000 */
.L_x_6365:
        /* <DEDUP_REMOVED lines=37> */
.L_x_6372:
[----:B------:R-:W-:Y:S05]  /*25c0*/  BSYNC B1 ;  /* 0x0000000000017941 */ /* 0x000fea0003800000 */
.L_x_6371:
[----:B------:R-:W0:Y:S02]  /*25d0*/  MUFU.TANH R8, R8 ;  /* 0x0000000800087308 */ /* 0x000e240000002400 */
[----:B0-----:R-:W-:-:S05]  /*25e0*/  FMUL.FTZ R7, R19, R8 ;  /* 0x0000000813077220 */ /* 0x001fca0000410000 */
[----:B------:R-:W-:-:S07]  /*25f0*/  F2FP.F16.F32.PACK_AB R7, RZ, R7 ;  /* 0x00000007ff07723e */ /* 0x000fce00000000ff */
.L_x_6370:
[----:B------:R-:W-:Y:S05]  /*2600*/  BSYNC B0 ;  /* 0x0000000000007941 */ /* 0x000fea0003800000 */
.L_x_6369:
        /* <DEDUP_REMOVED lines=37> */
.L_x_6376:
[----:B------:R-:W-:Y:S05]  /*2860*/  BSYNC B1 ;  /* 0x0000000000017941 */ /* 0x000fea0003800000 */
.L_x_6375:
[----:B------:R-:W0:Y:S02]  /*2870*/  MUFU.TANH R8, R9 ;  /* 0x0000000900087308 */ /* 0x000e240000002400 */
[----:B0-----:R-:W-:-:S05]  /*2880*/  FMUL.FTZ R8, R13, R8 ;  /* 0x000000080d087220 */ /* 0x001fca0000410000 */
[----:B------:R-:W-:-:S07]  /*2890*/  F2FP.F16.F32.PACK_AB R8, RZ, R8 ;  /* 0x00000008ff08723e */ /* 0x000fce00000000ff */
.L_x_6374:
[----:B------:R-:W-:Y:S05]  /*28a0*/  BSYNC B0 ;  /* 0x0000000000007941 */ /* 0x000fea0003800000 */
.L_x_6373:
        /* <DEDUP_REMOVED lines=37> */
.L_x_6380:
[----:B------:R-:W-:Y:S05]  /*2b00*/  BSYNC B1 ;  /* 0x0000000000017941 */ /* 0x000fea0003800000 */
.L_x_6379:
[----:B------:R-:W0:Y:S02]  /*2b10*/  MUFU.TANH R9, R10 ;  /* 0x0000000a00097308 */ /* 0x000e240000002400 */
[----:B0-----:R-:W-:-:S05]  /*2b20*/  FMUL.FTZ R9, R12, R9 ;  /* 0x000000090c097220 */ /* 0x001fca0000410000 */
[----:B------:R-:W-:-:S07]  /*2b30*/  F2FP.F16.F32.PACK_AB R9, RZ, R9 ;  /* 0x00000009ff09723e */ /* 0x000fce00000000ff */
.L_x_6378:
[----:B------:R-:W-:Y:S05]  /*2b40*/  BSYNC B0 ;  /* 0x0000000000007941 */ /* 0x000fea0003800000 */
.L_x_6377:
        /* <DEDUP_REMOVED lines=22> */
.L_x_6383:
[----:B------:R-:W-:-:S13]  /*2cb0*/  ISETP.GE.AND P0, PT, R18, R17, PT ;  /* 0x000000111200720c */ /* 0x000fda0003f06270 */
[----:B------:R-:W-:Y:S05]  /*2cc0*/  @P0 BRA `(.L_x_6385) ;  /* 0x0000000000300947 */ /* 0x000fea0003800000 */
[----:B0-----:R-:W0:Y:S01]  /*2cd0*/  LDC.64 R2, c[0x0][0x218] ;  /* 0x00008600ff027b82 */ /* 0x001e220000000a00 */
[----:B------:R-:W-:Y:S02]  /*2ce0*/  IADD3 R11, R0, R18, RZ ;  /* 0x00000012000b7210 */ /* 0x000fe40007ffe0ff */
[----:B------:R-:W-:-:S03]  /*2cf0*/  IADD3 R18, R18, 0x80, RZ ;  /* 0x0000008012127810 */ /* 0x000fc60007ffe0ff */
[----:B0-----:R-:W-:-:S05]  /*2d00*/  IMAD.WIDE.U32 R2, R11, 0x2, R2 ;  /* 0x000000020b027825 */ /* 0x001fca00078e0002 */
[----:B------:R1:W-:Y:S02]  /*2d10*/  STG.E.U16 desc[UR4][R2.64], R5 ;  /* 0x0000000502007986 */ /* 0x0003e4000c101504 */
.L_x_6384:
[----:B------:R-:W-:-:S13]  /*2d20*/  ISETP.GE.AND P0, PT, R18, R17, PT ;  /* 0x000000111200720c */ /* 0x000fda0003f06270 */
[----:B------:R-:W-:Y:S05]  /*2d30*/  @P0 BRA `(.L_x_6386) ;  /* 0x0000000000340947 */ /* 0x000fea0003800000 */
[----:B01----:R-:W0:Y:S01]  /*2d40*/  LDC.64 R2, c[0x0][0x218] ;  /* 0x00008600ff027b82 */ /* 0x003e220000000a00 */
[----:B------:R-:W-:Y:S02]  /*2d50*/  IADD3 R5, R0, R18, RZ ;  /* 0x0000001200057210 */ /* 0x000fe40007ffe0ff */
[----:B------:R-:W-:-:S03]  /*2d60*/  IADD3 R18, R18, 0x80, RZ ;  /* 0x0000008012127810 */ /* 0x000fc60007ffe0ff */
[----:B0-----:R-:W-:-:S05]  /*2d70*/  IMAD.WIDE.U32 R2, R5, 0x2, R2 ;  /* 0x0000000205027825 */ /* 0x001fca00078e0002 */
[----:B------:R1:W-:Y:S02]  /*2d80*/  STG.E.U16 desc[UR4][R2.64], R6 ;  /* 0x0000000602007986 */ /* 0x0003e4000c101504 */
.L_x_6385:
        /* <DEDUP_REMOVED lines=8> */
.L_x_6386:
[----:B------:R-:W-:Y:S05]  /*2e10*/  BSYNC B1 ;  /* 0x0000000000017941 */ /* 0x000fea0003800000 */
.L_x_6382:
[----:B------:R-:W-:-:S13]  /*2e20*/  ISETP.GE.AND P0, PT, R18, R17, PT ;  /* 0x000000111200720c */ /* 0x000fda0003f06270 */
[----:B012---:R-:W0:Y:S01]  /*2e30*/  @!P0 LDC.64 R2, c[0x0][0x218] ;  /* 0x00008600ff028b82 */ /* 0x007e220000000a00 */
[----:B------:R-:W-:Y:S02]  /*2e40*/  @!P0 IADD3 R5, R0, R18, RZ ;  /* 0x0000001200058210 */ /* 0x000fe40007ffe0ff */
[----:B------:R-:W-:-:S03]  /*2e50*/  @!P0 IADD3 R18, R18, 0x80, RZ ;  /* 0x0000008012128810 */ /* 0x000fc60007ffe0ff */
[----:B0-----:R-:W-:-:S05]  /*2e60*/  @!P0 IMAD.WIDE.U32 R2, R5, 0x2, R2 ;  /* 0x0000000205028825 */ /* 0x001fca00078e0002 */
[----:B------:R2:W-:Y:S02]  /*2e70*/  @!P0 STG.E.U16 desc[UR4][R2.64], R8 ;  /* 0x0000000802008986 */ /* 0x0005e4000c101504 */
.L_x_6387:
[----:B------:R-:W-:Y:S05]  /*2e80*/  BSYNC B0 ;  /* 0x0000000000007941 */ /* 0x000fea0003800000 */
.L_x_6381:
        /* <DEDUP_REMOVED lines=8> */
.L_x_6388:
        /* <DEDUP_REMOVED lines=15> */
.L_x_8613:


//--------------------- .text._ZN2at6native29vectorized_elementwise_kernelILi4EZZZNS0_61_GLOBAL__N__b29612f4_23_ActivationMishKernel_cu_f5210f67_354811mish_kernelERNS_18TensorIteratorBaseEENKUlvE_clEvENKUlvE1_clEvEUlN3c104HalfEE_St5arrayIPcLm2EEEEviT0_T1_ --------------------------
	.section	.text._ZN2at6native29vectorized_elementwise_kernelILi4EZZZNS0_61_GLOBAL__N__b29612f4_23_ActivationMishKernel_cu_f5210f67_354811mish_kernelERNS_18TensorIteratorBaseEENKUlvE_clEvENKUlvE1_clEvEUlN3c104HalfEE_St5arrayIPcLm2EEEEviT0_T1_,"ax",@progbits
	.align	128
        .global         _ZN2at6native29vectorized_elementwise_kernelILi4EZZZNS0_61_GLOBAL__N__b29612f4_23_ActivationMishKernel_cu_f5210f67_354811mish_kernelERNS_18TensorIteratorBaseEENKUlvE_clEvENKUlvE1_clEvEUlN3c104HalfEE_St5arrayIPcLm2EEEEviT0_T1_
        .type           _ZN2at6native29vectorized_elementwise_kernelILi4EZZZNS0_61_GLOBAL__N__b29612f4_23_ActivationMishKernel_cu_f5210f67_354811mish_kernelERNS_18TensorIteratorBaseEENKUlvE_clEvENKUlvE1_clEvEUlN3c104HalfEE_St5arrayIPcLm2EEEEviT0_T1_,@function
        .size           _ZN2at6native29vectorized_elementwise_kernelILi4EZZZNS0_61_GLOBAL__N__b29612f4_23_ActivationMishKernel_cu_f5210f67_354811mish_kernelERNS_18TensorIteratorBaseEENKUlvE_clEvENKUlvE1_clEvEUlN3c104HalfEE_St5arrayIPcLm2EEEEviT0_T1_,(.L_x_8614 - _ZN2at6native29vectorized_elementwise_kernelILi4EZZZNS0_61_GLOBAL__N__b29612f4_23_ActivationMishKernel_cu_f5210f67_354811mish_kernelERNS_18TensorIteratorBaseEENKUlvE_clEvENKUlvE1_clEvEUlN3c104HalfEE_St5arrayIPcLm2EEEEviT0_T1_)
        .other          _ZN2at6native29vectorized_elementwise_kernelILi4EZZZNS0_61_GLOBAL__N__b29612f4_23_ActivationMishKernel_cu_f5210f67_354811mish_kernelERNS_18TensorIteratorBaseEENKUlvE_clEvENKUlvE1_clEvEUlN3c104HalfEE_St5arrayIPcLm2EEEEviT0_T1_,@"STO_CUDA_ENTRY STV_DEFAULT"
_ZN2at6native29vectorized_elementwise_kernelILi4EZZZNS0_61_GLOBAL__N__b29612f4_23_ActivationMishKernel_cu_f5210f67_354811mish_kernelERNS_18TensorIteratorBaseEENKUlvE_clEvENKUlvE1_clEvEUlN3c104HalfEE_St5arrayIPcLm2EEEEviT0_T1_:
.text._ZN2at6native29vectorized_elementwise_kernelILi4EZZZNS0_61_GLOBAL__N__b29612f4_23_ActivationMishKernel_cu_f5210f67_354811mish_kernelERNS_18TensorIteratorBaseEENKUlvE_clEvENKUlvE1_clEvEUlN3c104HalfEE_St5arrayIPcLm2EEEEviT0_T1_:
        /* <DEDUP_REMOVED lines=14> */
[----:B------:R-:W-:Y:S01]  /*00e0*/  MOV R14, 0x3d39bf78 ;  /* 0x3d39bf78000e7802 */ /* 0x000fe20000000f00 */
[----:B------:R-:W-:Y:S01]  /*00f0*/  BSSY B0, `(.L_x_6390) ;  /* 0x0000071000007945 */ /* 0x000fe20003800000 */
[----:B0-----:R-:W-:Y:S01]  /*0100*/  HFMA2.MMA R13, -RZ, RZ, 1.625, 0 ;  /* 0x3e800000ff0d7435 */ /* 0x001fe200000001ff */
[--C-:B--2---:R-:W-:Y:S02]  /*0110*/  HADD2.F32 R8, -RZ, R4.reuse.H0_H0 ;  /* 0x20000004ff087230 */ /* 0x104fe40000004100 */
[----:B------:R-:W-:-:S02]  /*0120*/  HADD2.F32 R7, -RZ, R4.H1_H1 ;  /* 0x30000004ff077230 */ /* 0x000fc40000004100 */
[--C-:B------:R-:W-:Y:S02]  /*0130*/  HADD2.F32 R6, -RZ, R5.reuse.H0_H0 ;  /* 0x20000005ff067230 */ /* 0x100fe40000004100 */
[----:B------:R-:W-:Y:S01]  /*0140*/  FMUL.FTZ R10, R8, 1.4426950216293334961 ;  /* 0x3fb8aa3b080a7820 */ /* 0x000fe20000410000 */
[----:B------:R-:W-:Y:S02]  /*0150*/  HADD2.F32 R5, -RZ, R5.H1_H1 ;  /* 0x30000005ff057230 */ /* 0x000fe40000004100 */
[----:B------:R-:W-:Y:S01]  /*0160*/  FMUL.FTZ R11, R7, 1.4426950216293334961 ;  /* 0x3fb8aa3b070b7820 */ /* 0x000fe20000410000 */
[----:B------:R-:W-:Y:S02]  /*0170*/  FMUL.FTZ R20, R6, 1.4426950216293334961 ;  /* 0x3fb8aa3b06147820 */ /* 0x000fe40000410000 */
        /* <DEDUP_REMOVED lines=11> */
[----:B------:R-:W-:Y:S01]  /*0230*/  IADD3 R19, R10, -R15, RZ ;  /* 0x8000000f0a137210 */ /* 0x000fe20007ffe0ff */
[----:B--2---:R-:W-:Y:S01]  /*0240*/  FADD.FTZ.RZ R12, R11, 1 ;  /* 0x3f8000000b0c7421 */ /* 0x004fe2000001c000 */
[----:B------:R-:W-:Y:S01]  /*0250*/  IADD3 R16, R16, -0x3f400000, RZ ;  /* 0xc0c0000010107810 */ /* 0x000fe20007ffe0ff */
[----:B------:R-:W-:Y:S01]  /*0260*/  FFMA.FTZ R4, R4, R13, -1 ;  /* 0xbf80000004047423 */ /* 0x000fe2000001000d */
[----:B------:R-:W-:Y:S02]  /*0270*/  I2FP.F32.S32 R15, R15 ;  /* 0x0000000f000f7245 */ /* 0x000fe40000201400 */
[----:B------:R-:W-:Y:S01]  /*0280*/  LOP3.LUT R17, R16, 0xff800000, RZ, 0xc0, !PT ;  /* 0xff80000010117812 */ /* 0x000fe200078ec0ff */
[----:B------:R-:W-:Y:S01]  /*0290*/  FADD.FTZ R19, R19, R4 ;  /* 0x0000000413137221 */ /* 0x000fe20000010000 */
[----:B------:R-:W-:Y:S01]  /*02a0*/  IADD3 R12, R12, -0x3f400000, RZ ;  /* 0xc0c000000c0c7810 */ /* 0x000fe20007ffe0ff */
[----:B0-----:R-:W-:Y:S01]  /*02b0*/  FADD.FTZ.RZ R18, R21, 1 ;  /* 0x3f80000015127421 */ /* 0x001fe2000001c000 */
[----:B------:R-:W-:Y:S01]  /*02c0*/  IADD3 R16, -R17, 0x40800000, RZ ;  /* 0x4080000011107810 */ /* 0x000fe20007ffe1ff */
[----:B------:R-:W-:Y:S01]  /*02d0*/  FFMA.FTZ R4, R19, -R14, 0.10546888411045074463 ;  /* 0x3dd8001213047423 */ /* 0x000fe2000001080e */
[----:B------:R-:W-:-:S02]  /*02e0*/  LOP3.LUT R22, R12, 0xff800000, RZ, 0xc0, !PT ;  /* 0xff8000000c167812 */ /* 0x000fc400078ec0ff */
[----:B------:R-:W-:Y:S01]  /*02f0*/  IADD3 R24, R18, -0x3f400000, RZ ;  /* 0xc0c0000012187810 */ /* 0x000fe20007ffe0ff */
[C---:B------:R-:W-:Y:S01]  /*0300*/  FFMA.FTZ R4, R19.reuse, R4, -0.13229703903198242188 ;  /* 0xbe0778e013047423 */ /* 0x040fe20000010004 */
[----:B------:R-:W-:Y:S01]  /*0310*/  IADD3 R25, R20, -R17, RZ ;  /* 0x8000001114197210 */ /* 0x000fe20007ffe0ff */
[-C--:B------:R-:W-:Y:S01]  /*0320*/  FFMA.FTZ R18, R16, R13.reuse, -1 ;  /* 0xbf80000010127423 */ /* 0x080fe2000001000d */
[----:B------:R-:W-:Y:S01]  /*0330*/  IADD3 R12, -R22, 0x40800000, RZ ;  /* 0x40800000160c7810 */ /* 0x000fe20007ffe1ff */
[----:B------:R-:W-:Y:S01]  /*0340*/  FFMA.FTZ R4, R19, R4, 0.14491446316242218018 ;  /* 0x3e14647513047423 */ /* 0x000fe20000010004 */
[----:B------:R-:W-:Y:S01]  /*0350*/  LOP3.LUT R16, R24, 0xff800000, RZ, 0xc0, !PT ;  /* 0xff80000018107812 */ /* 0x000fe200078ec0ff */
[----:B------:R-:W-:Y:S01]  /*0360*/  FADD.FTZ R25, R25, R18 ;  /* 0x0000001219197221 */ /* 0x000fe20000010000 */
[----:B------:R-:W-:Y:S01]  /*0370*/  IADD3 R23, R11, -R22, RZ ;  /* 0x800000160b177210 */ /* 0x000fe20007ffe0ff */
[----:B------:R-:W-:Y:S01]  /*0380*/  FFMA.FTZ R4, R19, R4, -0.16641564667224884033 ;  /* 0xbe2a68dd13047423 */ /* 0x000fe20000010004 */
[----:B------:R-:W-:Y:S01]  /*0390*/  FFMA.FTZ R12, R12, R13, -1 ;  /* 0xbf8000000c0c7423 */ /* 0x000fe2000001000d */
[----:B------:R-:W-:-:S02]  /*03a0*/  IADD3 R18, -R16, 0x40800000, RZ ;  /* 0x4080000010127810 */ /* 0x000fc40007ffe1ff */
[----:B------:R-:W-:Y:S01]  /*03b0*/  FFMA.FTZ R4, R19, R4, 0.19988867640495300293 ;  /* 0x3e4caf9e13047423 */ /* 0x000fe20000010004 */
[----:B------:R-:W-:Y:S01]  /*03c0*/  FADD.FTZ R23, R23, R12 ;  /* 0x0000000c17177221 */ /* 0x000fe20000010000 */
[----:B------:R-:W-:Y:S01]  /*03d0*/  IADD3 R27, R21, -R16, RZ ;  /* 0x80000010151b7210 */ /* 0x000fe20007ffe0ff */
[----:B------:R-:W-:Y:S01]  /*03e0*/  FFMA.FTZ R18, R18, R13, -1 ;  /* 0xbf80000012127423 */ /* 0x000fe2000001000d */
[----:B------:R-:W-:Y:S01]  /*03f0*/  FFMA.FTZ R4, R19, R4, -0.25000196695327758789 ;  /* 0xbe80004213047423 */ /* 0x000fe20000010004 */
[----:B------:R-:W-:Y:S01]  /*0400*/  FFMA.FTZ R12, R23, -R14, 0.10546888411045074463 ;  /* 0x3dd80012170c7423 */ /* 0x000fe2000001080e */
[----:B------:R-:W-:Y:S01]  /*0410*/  I2FP.F32.S32 R26, R22 ;  /* 0x00000016001a7245 */ /* 0x000fe20000201400 */
[----:B------:R-:W-:Y:S01]  /*0420*/  FADD.FTZ R27, R27, R18 ;  /* 0x000000121b1b7221 */ /* 0x000fe20000010000 */
[----:B------:R-:W-:Y:S01]  /*0430*/  FFMA.FTZ R4, R19, R4, 0.33333510160446166992 ;  /* 0x3eaaaae613047423 */ /* 0x000fe20000010004 */
[----:B------:R-:W-:Y:S01]  /*0440*/  FFMA.FTZ R12, R23, R12, -0.13229703903198242188 ;  /* 0xbe0778e0170c7423 */ /* 0x000fe2000001000c */
[----:B------:R-:W-:Y:S01]  /*0450*/  FMUL.FTZ R22, R15, 1.1920928955078125e-07 ;  /* 0x340000000f167820 */ /* 0x000fe20000410000 */
[----:B------:R-:W-:Y:S01]  /*0460*/  FFMA.FTZ R18, R27, -R14, 0.10546888411045074463 ;  /* 0x3dd800121b127423 */ /* 0x000fe2000001080e */
[----:B------:R-:W-:Y:S01]  /*0470*/  FFMA.FTZ R4, R19, R4, -0.5 ;  /* 0xbf00000013047423 */ /* 0x000fe20000010004 */
[----:B------:R-:W-:Y:S01]  /*0480*/  FFMA.FTZ R12, R23, R12, 0.14491446316242218018 ;  /* 0x3e146475170c7423 */ /* 0x000fe2000001000c */
[----:B------:R-:W-:Y:S01]  /*0490*/  FMUL.FTZ R26, R26, 1.1920928955078125e-07 ;  /* 0x340000001a1a7820 */ /* 0x000fe20000410000 */
[----:B------:R-:W-:Y:S01]  /*04a0*/  FFMA.FTZ R18, R27, R18, -0.13229703903198242188 ;  /* 0xbe0778e01b127423 */ /* 0x000fe20000010012 */
[----:B------:R-:W-:Y:S01]  /*04b0*/  FMUL.FTZ R4, R19, R4 ;  /* 0x0000000413047220 */ /* 0x000fe20000410000 */
[----:B------:R-:W-:Y:S01]  /*04c0*/  FFMA.FTZ R12, R23, R12, -0.16641564667224884033 ;  /* 0xbe2a68dd170c7423 */ /* 0x000fe2000001000c */
[----:B------:R-:W-:Y:S01]  /*04d0*/  I2FP.F32.S32 R16, R16 ;  /* 0x0000001000107245 */ /* 0x000fe20000201400 */
[----:B------:R-:W-:Y:S01]  /*04e0*/  FFMA.FTZ R18, R27, R18, 0.14491446316242218018 ;  /* 0x3e1464751b127423 */ /* 0x000fe20000010012 */
[----:B------:R-:W-:Y:S01]  /*04f0*/  FFMA.FTZ R19, R19, R4, R19 ;  /* 0x0000000413137223 */ /* 0x000fe20000010013 */
[----:B------:R-:W-:Y:S01]  /*0500*/  FFMA.FTZ R4, R25, -R14, 0.10546888411045074463 ;  /* 0x3dd8001219047423 */ /* 0x000fe2000001080e */
[----:B------:R-:W-:Y:S01]  /*0510*/  FFMA.FTZ R12, R23, R12, 0.19988867640495300293 ;  /* 0x3e4caf9e170c7423 */ /* 0x000fe2000001000c */
[----:B------:R-:W-:Y:S01]  /*0520*/  FFMA.FTZ R18, R27, R18, -0.16641564667224884033 ;  /* 0xbe2a68dd1b127423 */ /* 0x000fe20000010012 */
[----:B------:R-:W-:Y:S01]  /*0530*/  FFMA.FTZ R19, R22, 0.69314718246459960938, R19 ;  /* 0x3f31721816137823 */ /* 0x000fe20000010013 */
[----:B------:R-:W-:Y:S01]  /*0540*/  FFMA.FTZ R4, R25, R4, -0.13229703903198242188 ;  /* 0xbe0778e019047423 */ /* 0x000fe20000010004 */
[----:B------:R-:W-:Y:S01]  /*0550*/  FFMA.FTZ R12, R23, R12, -0.25000196695327758789 ;  /* 0xbe800042170c7423 */ /* 0x000fe2000001000c */
[----:B------:R-:W-:-:S02]  /*0560*/  FFMA.FTZ R18, R27, R18, 0.19988867640495300293 ;  /* 0x3e4caf9e1b127423 */ /* 0x000fc40000010012 */
[----:B------:R-:W-:Y:S01]  /*0570*/  FFMA.FTZ R4, R25, R4, 0.14491446316242218018 ;  /* 0x3e14647519047423 */ /* 0x000fe20000010004 */
[----:B------:R-:W-:Y:S01]  /*0580*/  FFMA.FTZ R12, R23, R12, 0.33333510160446166992 ;  /* 0x3eaaaae6170c7423 */ /* 0x000fe2000001000c */
[----:B------:R-:W-:Y:S02]  /*0590*/  FFMA.FTZ R18, R27, R18, -0.25000196695327758789 ;  /* 0xbe8000421b127423 */ /* 0x000fe40000010012 */
[----:B------:R-:W-:Y:S01]  /*05a0*/  FFMA.FTZ R4, R25, R4, -0.16641564667224884033 ;  /* 0xbe2a68dd19047423 */ /* 0x000fe20000010004 */
[----:B------:R-:W-:Y:S01]  /*05b0*/  FFMA.FTZ R12, R23, R12, -0.5 ;  /* 0xbf000000170c7423 */ /* 0x000fe2000001000c */
[----:B------:R-:W-:Y:S02]  /*05c0*/  FFMA.FTZ R18, R27, R18, 0.33333510160446166992 ;  /* 0x3eaaaae61b127423 */ /* 0x000fe40000010012 */
[----:B------:R-:W-:Y:S01]  /*05d0*/  FFMA.FTZ R4, R25, R4, 0.19988867640495300293 ;  /* 0x3e4caf9e19047423 */ /* 0x000fe20000010004 */
[----:B------:R-:W-:Y:S01]  /*05e0*/  FMUL.FTZ R12, R23, R12 ;  /* 0x0000000c170c7220 */ /* 0x000fe20000410000 */
[----:B------:R-:W-:-:S02]  /*05f0*/  FFMA.FTZ R18, R27, R18, -0.5 ;  /* 0xbf0000001b127423 */ /* 0x000fc40000010012 */
[----:B------:R-:W-:Y:S01]  /*0600*/  FFMA.FTZ R4, R25, R4, -0.25000196695327758789 ;  /* 0xbe80004219047423 */ /* 0x000fe20000010004 */
[----:B------:R-:W-:Y:S01]  /*0610*/  FFMA.FTZ R23, R23, R12, R23 ;  /* 0x0000000c17177223 */ /* 0x000fe20000010017 */
[----:B---3--:R-:W-:Y:S02]  /*0620*/  HADD2.F32 R12, -RZ, R2.H1_H1 ;  /* 0x30000002ff0c7230 */ /* 0x008fe40000004100 */
[----:B------:R-:W-:Y:S01]  /*0630*/  FMUL.FTZ R24, R27, R18 ;  /* 0x000000121b187220 */ /* 0x000fe20000410000 */
[----:B------:R-:W-:-:S03]  /*0640*/  FFMA.FTZ R4, R25, R4, 0.33333510160446166992 ;  /* 0x3eaaaae619047423 */ /* 0x000fc60000010004 */
[----:B------:R-:W-:Y:S01]  /*0650*/  FFMA.FTZ R24, R27, R24, R27 ;  /* 0x000000181b187223 */ /* 0x000fe2000001001b */
[C---:B------:R-:W-:Y:S01]  /*0660*/  FFMA.FTZ R4, R25.reuse, R4, -0.5 ;  /* 0xbf00000019047423 */ /* 0x040fe20000010004 */
[----:B------:R-:W-:Y:S01]  /*0670*/  I2FP.F32.S32 R27, R17 ;  /* 0x00000011001b7245 */ /* 0x000fe20000201400 */
[----:B------:R-:W-:Y:S02]  /*0680*/  FFMA.FTZ R17, R26, 0.69314718246459960938, R23 ;  /* 0x3f3172181a117823 */ /* 0x000fe40000010017 */
[----:B------:R-:W-:Y:S02]  /*0690*/  FMUL.FTZ R4, R25, R4 ;  /* 0x0000000419047220 */ /* 0x000fe40000410000 */
[----:B------:R-:W-:Y:S02]  /*06a0*/  FMUL.FTZ R22, R27, 1.1920928955078125e-07 ;  /* 0x340000001b167820 */ /* 0x000fe40000410000 */
[----:B------:R-:W-:Y:S01]  /*06b0*/  FFMA.FTZ R25, R25, R4, R25 ;  /* 0x0000000419197223 */ /* 0x000fe20000010019 */
[----:B------:R-:W-:-:S02]  /*06c0*/  HADD2.F32 R4, -RZ, R2.H0_H0 ;  /* 0x20000002ff047230 */ /* 0x000fc40000004100 */
[----:B------:R-:W-:Y:S01]  /*06d0*/  FMUL.FTZ R2, R12, 1.4426950216293334961 ;  /* 0x3fb8aa3b0c027820 */ /* 0x000fe20000410000 */
[----:B------:R-:W-:Y:S01]  /*06e0*/  FFMA.FTZ R15, R22, 0.69314718246459960938, R25 ;  /* 0x3f317218160f7823 */ /* 0x000fe20000010019 */
[----:B------:R-:W-:Y:S01]  /*06f0*/  FMUL.FTZ R25, R16, 1.1920928955078125e-07 ;  /* 0x3400000010197820 */ /* 0x000fe20000410000 */
[----:B------:R-:W-:-:S03]  /*0700*/  FMUL.FTZ R28, R4, 1.4426950216293334961 ;  /* 0x3fb8aa3b041c7820 */ /* 0x000fc60000410000 */
[----:B------:R-:W0:Y:S01]  /*0710*/  MUFU.EX2 R2, R2 ;  /* 0x0000000200027308 */ /* 0x000e220000000800 */
[----:B------:R-:W-:-:S07]  /*0720*/  FFMA.FTZ R16, R25, 0.69314718246459960938, R24 ;  /* 0x3f31721819107823 */ /* 0x000fce0000010018 */
[----:B------:R-:W1:Y:S01]  /*0730*/  MUFU.EX2 R18, R28 ;  /* 0x0000001c00127308 */ /* 0x000e620000000800 */
[----:B0-----:R-:W-:-:S05]  /*0740*/  FADD.FTZ.RZ R22, R2, 1 ;  /* 0x3f80000002167421 */ /* 0x001fca000001c000 */
[----:B------:R-:W-:Y:S01]  /*0750*/  IADD3 R25, R22, -0x3f400000, RZ ;  /* 0xc0c0000016197810 */ /* 0x000fe20007ffe0ff */
[----:B-1----:R-:W-:-:S05]  /*0760*/  FADD.FTZ.RZ R23, R18, 1 ;  /* 0x3f80000012177421 */ /* 0x002fca000001c000 */
[----:B------:R-:W-:-:S04]  /*0770*/  IADD3 R23, R23, -0x3f400000, RZ ;  /* 0xc0c0000017177810 */ /* 0x000fc80007ffe0ff */
[----:B------:R-:W-:-:S04]  /*0780*/  LOP3.LUT R23, R23, 0xff800000, RZ, 0xc0, !PT ;  /* 0xff80000017177812 */ /* 0x000fc800078ec0ff */
[----:B------:R-:W-:Y:S01]  /*0790*/  IADD3 R22, -R23, 0x40800000, RZ ;  /* 0x4080000017167810 */ /* 0x000fe20007ffe1ff */
[----:B------:R-:W-:Y:S06]  /*07a0*/  @!P0 BRA `(.L_x_6391) ;  /* 0x0000000000148947 */ /* 0x000fec0003800000 */
[----:B------:R-:W-:-:S13]  /*07b0*/  ISETP.GE.AND P0, PT, R10, -0x407fffff, PT ;  /* 0xbf8000010a00780c */ /* 0x000fda0003f06270 */
[----:B------:R-:W-:-:S05]  /*07c0*/  @P0 MOV R27, 0x7f800000 ;  /* 0x7f800000001b0802 */ /* 0x000fca0000000f00 */
[C---:B------:R-:W-:Y:S01]  /*07d0*/  @P0 FFMA.FTZ R19, R10.reuse, R27, +INF ;  /* 0x7f8000000a130423 */ /* 0x040fe2000001001b */
[----:B------:R-:W-:-:S04]  /*07e0*/  FSETP.NEU.FTZ.AND P0, PT, R10, RZ, PT ;  /* 0x000000ff0a00720b */ /* 0x000fc80003f1d000 */
[----:B------:R-:W-:-:S09]  /*07f0*/  FSEL R19, R19, -RZ, P0 ;  /* 0x800000ff13137208 */ /* 0x000fd20000000000 */
.L_x_6391:
[----:B------:R-:W-:Y:S05]  /*0800*/  BSYNC B0 ;  /* 0x0000000000007941 */ /* 0x000fea0003800000 */
.L_x_6390:
        /* <DEDUP_REMOVED lines=15> */
.L_x_6393:
[----:B------:R-:W-:Y:S05]  /*0900*/  BSYNC B0 ;  /* 0x0000000000007941 */ /* 0x000fea0003800000 */
.L_x_6392:
[----:B------:R-:W-:Y:S01]  /*0910*/  ISETP.GE.U32.AND P0, PT, R20, 0x7f800000, PT ;  /* 0x7f8000001400780c */ /* 0x000fe20003f06070 */
[----:B------:R-:W-:Y:S01]  /*0920*/  FADD.FTZ R27, R27, R10 ;  /* 0x0000000a1b1b7221 */ /* 0x000fe20000010000 */
[-C--:B------:R-:W-:Y:S01]  /*0930*/  FFMA.FTZ R10, R29, -R14.reuse, 0.10546888411045074463 ;  /* 0x3dd800121d0a7423 */ /* 0x080fe2000001080e */
[----:B------:R-:W-:Y:S01]  /*0940*/  BSSY B0, `(.L_x_6394) ;  /* 0x000000c000007945 */ /* 0x000fe20003800000 */
[----:B------:R-:W-:Y:S01]  /*0950*/  ISETP.GE.U32.AND P1, PT, R21, 0x7f800000, PT ;  /* 0x7f8000001500780c */ /* 0x000fe20003f26070 */
[----:B------:R-:W-:Y:S01]  /*0960*/  FFMA.FTZ R22, R27, -R14, 0.10546888411045074463 ;  /* 0x3dd800121b167423 */ /* 0x000fe2000001080e */
[----:B------:R-:W-:-:S03]  /*0970*/  FFMA.FTZ R10, R29, R10, -0.13229703903198242188 ;  /* 0xbe0778e01d0a7423 */ /* 0x000fc6000001000a */
[----:B------:R-:W-:Y:S01]  /*0980*/  FFMA.FTZ R22, R27, R22, -0.13229703903198242188 ;  /* 0xbe0778e01b167423 */ /* 0x000fe20000010016 */
[----:B------:R-:W-:-:S03]  /*0990*/  FFMA.FTZ R10, R29, R10, 0.14491446316242218018 ;  /* 0x3e1464751d0a7423 */ /* 0x000fc6000001000a */
[----:B------:R-:W-:Y:S05]  /*09a0*/  @!P0 BRA `(.L_x_6395) ;  /* 0x0000000000148947 */ /* 0x000fea0003800000 */
[----:B------:R-:W-:-:S13]  /*09b0*/  ISETP.GE.AND P0, PT, R20, -0x407fffff, PT ;  /* 0xbf8000011400780c */ /* 0x000fda0003f06270 */
[----:B------:R-:W-:-:S05]  /*09c0*/  @P0 MOV R11, 0x7f800000 ;  /* 0x7f800000000b0802 */ /* 0x000fca0000000f00 */
[C---:B------:R-:W-:Y:S01]  /*09d0*/  @P0 FFMA.FTZ R15, R20.reuse, R11, +INF ;  /* 0x7f800000140f0423 */ /* 0x040fe2000001000b */
[----:B------:R-:W-:-:S04]  /*09e0*/  FSETP.NEU.FTZ.AND P0, PT, R20, RZ, PT ;  /* 0x000000ff1400720b */ /* 0x000fc80003f1d000 */
[----:B------:R-:W-:-:S09]  /*09f0*/  FSEL R15, R15, -RZ, P0 ;  /* 0x800000ff0f0f7208 */ /* 0x000fd20000000000 */
.L_x_6395:
[----:B------:R-:W-:Y:S05]  /*0a00*/  BSYNC B0 ;  /* 0x0000000000007941 */ /* 0x000fea0003800000 */
.L_x_6394:
[----:B------:R-:W-:Y:S01]  /*0a10*/  BSSY B0, `(.L_x_6396) ;  /* 0x0000009000007945 */ /* 0x000fe20003800000 */
[----:B------:R-:W-:Y:S01]  /*0a20*/  FFMA.FTZ R22, R27, R22, 0.14491446316242218018 ;  /* 0x3e1464751b167423 */ /* 0x000fe20000010016 */
[----:B------:R-:W-:Y:S02]  /*0a30*/  FFMA.FTZ R10, R29, R10, -0.16641564667224884033 ;  /* 0xbe2a68dd1d0a7423 */ /* 0x000fe4000001000a */
[----:B------:R-:W-:Y:S05]  /*0a40*/  @!P1 BRA `(.L_x_6397) ;  /* 0x0000000000149947 */ /* 0x000fea0003800000 */
[----:B------:R-:W-:-:S13]  /*0a50*/  ISETP.GE.AND P0, PT, R21, -0x407fffff, PT ;  /* 0xbf8000011500780c */ /* 0x000fda0003f06270 */
[----:B------:R-:W-:-:S05]  /*0a60*/  @P0 MOV R20, 0x7f800000 ;  /* 0x7f80000000140802 */ /* 0x000fca0000000f00 */
[C---:B------:R-:W-:Y:S01]  /*0a70*/  @P0 FFMA.FTZ R16, R21.reuse, R20, +INF ;  /* 0x7f80000015100423 */ /* 0x040fe20000010014 */
[----:B------:R-:W-:-:S04]  /*0a80*/  FSETP.NEU.FTZ.AND P0, PT, R21, RZ, PT ;  /* 0x000000ff1500720b */ /* 0x000fc80003f1d000 */
[----:B------:R-:W-:-:S09]  /*0a90*/  FSEL R16, R16, -RZ, P0 ;  /* 0x800000ff10107208 */ /* 0x000fd20000000000 */
.L_x_6397:
[----:B------:R-:W-:Y:S05]  /*0aa0*/  BSYNC B0 ;  /* 0x0000000000007941 */ /* 0x000fea0003800000 */
.L_x_6396:
[--C-:B------:R-:W-:Y:S02]  /*0ab0*/  HADD2.F32 R11, -RZ, R3.reuse.H0_H0 ;  /* 0x20000003ff0b7230 */ /* 0x100fe40000004100 */
[----:B------:R-:W-:Y:S01]  /*0ac0*/  FFMA.FTZ R10, R29, R10, 0.19988867640495300293 ;  /* 0x3e4caf9e1d0a7423 */ /* 0x000fe2000001000a */
[----:B------:R-:W-:Y:S01]  /*0ad0*/  FFMA.FTZ R22, R27, R22, -0.16641564667224884033 ;  /* 0xbe2a68dd1b167423 */ /* 0x000fe20000010016 */
[----:B------:R-:W-:Y:S01]  /*0ae0*/  I2FP.F32.S32 R23, R23 ;  /* 0x0000001700177245 */ /* 0x000fe20000201400 */
[----:B------:R-:W-:Y:S01]  /*0af0*/  MUFU.TANH R19, R19 ;  /* 0x0000001300137308 */ /* 0x000fe20000002400 */
[----:B------:R-:W-:Y:S01]  /*0b00*/  FFMA.FTZ R20, R29, R10, -0.25000196695327758789 ;  /* 0xbe8000421d147423 */ /* 0x000fe2000001000a */
[----:B------:R-:W-:Y:S01]  /*0b10*/  FMUL.FTZ R21, R11, 1.4426950216293334961 ;  /* 0x3fb8aa3b0b157820 */ /* 0x000fe20000410000 */
[----:B------:R-:W-:Y:S01]  /*0b20*/  FFMA.FTZ R22, R27, R22, 0.19988867640495300293 ;  /* 0x3e4caf9e1b167423 */ /* 0x000fe20000010016 */
[----:B------:R-:W-:Y:S01]  /*0b30*/  I2FP.F32.S32 R25, R25 ;  /* 0x0000001900197245 */ /* 0x000fe20000201400 */
[----:B------:R-:W-:Y:S01]  /*0b40*/  FFMA.FTZ R20, R29, R20, 0.33333510160446166992 ;  /* 0x3eaaaae61d147423 */ /* 0x000fe20000010014 */
[----:B------:R-:W-:Y:S01]  /*0b50*/  ISETP.GE.U32.AND P0, PT, R18, 0x7f800000, PT ;  /* 0x7f8000001200780c */ /* 0x000fe20003f06070 */
[----:B------:R-:W-:Y:S01]  /*0b60*/  FFMA.FTZ R22, R27, R22, -0.25000196695327758789 ;  /* 0xbe8000421b167423 */ /* 0x000fe20000010016 */
[----:B------:R-:W0:Y:S01]  /*0b70*/  MUFU.EX2 R10, R21 ;  /* 0x00000015000a7308 */ /* 0x000e220000000800 */
[----:B------:R-:W-:Y:S01]  /*0b80*/  FFMA.FTZ R20, R29, R20, -0.5 ;  /* 0xbf0000001d147423 */ /* 0x000fe20000010014 */
[----:B------:R-:W-:Y:S01]  /*0b90*/  FMUL.FTZ R25, R25, 1.1920928955078125e-07 ;  /* 0x3400000019197820 */ /* 0x000fe20000410000 */
[----:B------:R-:W-:Y:S01]  /*0ba0*/  FFMA.FTZ R22, R27, R22, 0.33333510160446166992 ;  /* 0x3eaaaae61b167423 */ /* 0x000fe20000010016 */
[----:B------:R-:W-:Y:S01]  /*0bb0*/  BSSY B0, `(.L_x_6398) ;  /* 0x000001b000007945 */ /* 0x000fe20003800000 */
[----:B------:R-:W-:Y:S01]  /*0bc0*/  FMUL.FTZ R24, R29, R20 ;  /* 0x000000141d187220 */ /* 0x000fe20000410000 */
[----:B------:R-:W-:-:S02]  /*0bd0*/  HADD2.F32 R20, -RZ, R3.H1_H1 ;  /* 0x30000003ff147230 */ /* 0x000fc40000004100 */
[----:B------:R-:W-:Y:S01]  /*0be0*/  FFMA.FTZ R22, R27, R22, -0.5 ;  /* 0xbf0000001b167423 */ /* 0x000fe20000010016 */
[----:B------:R-:W-:Y:S02]  /*0bf0*/  FFMA.FTZ R24, R29, R24, R29 ;  /* 0x000000181d187223 */ /* 0x000fe4000001001d */
[----:B------:R-:W-:Y:S01]  /*0c00*/  FMUL.FTZ R28, R20, 1.4426950216293334961 ;  /* 0x3fb8aa3b141c7820 */ /* 0x000fe20000410000 */
[----:B------:R-:W-:-:S03]  /*0c10*/  FMUL.FTZ R22, R27, R22 ;  /* 0x000000161b167220 */ /* 0x000fc60000410000 */
[----:B------:R-:W1:Y:S01]  /*0c20*/  MUFU.EX2 R21, R28 ;  /* 0x0000001c00157308 */ /* 0x000e620000000800 */
[----:B------:R-:W-:Y:S01]  /*0c30*/  FFMA.FTZ R22, R27, R22, R27 ;  /* 0x000000161b167223 */ /* 0x000fe2000001001b */
[----:B0-----:R-:W-:-:S03]  /*0c40*/  FADD.FTZ.RZ R3, R10, 1 ;  /* 0x3f8000000a037421 */ /* 0x001fc6000001c000 */
[----:B------:R-:W-:Y:S02]  /*0c50*/  FFMA.FTZ R22, R25, 0.69314718246459960938, R22 ;  /* 0x3f31721819167823 */ /* 0x000fe40000010016 */
[----:B------:R-:W-:Y:S01]  /*0c60*/  IADD3 R26, R3, -0x3f400000, RZ ;  /* 0xc0c00000031a7810 */ /* 0x000fe20007ffe0ff */
[----:B------:R-:W-:-:S03]  /*0c70*/  FMUL.FTZ R3, R23, 1.1920928955078125e-07 ;  /* 0x3400000017037820 */ /* 0x000fc60000410000 */
[----:B------:R-:W-:Y:S01]  /*0c80*/  LOP3.LUT R23, R26, 0xff800000, RZ, 0xc0, !PT ;  /* 0xff8000001a177812 */ /* 0x000fe200078ec0ff */
[----:B------:R-:W-:-:S03]  /*0c90*/  FFMA.FTZ R24, R3, 0.69314718246459960938, R24 ;  /* 0x3f31721803187823 */ /* 0x000fc60000010018 */
[----:B------:R-:W-:Y:S02]  /*0ca0*/  IADD3 R26, -R23, 0x40800000, RZ ;  /* 0x40800000171a7810 */ /* 0x000fe40007ffe1ff */
[----:B------:R-:W-:Y:S01]  /*0cb0*/  IADD3 R25, R10, -R23, RZ ;  /* 0x800000170a197210 */ /* 0x000fe20007ffe0ff */
[----:B-1----:R-:W-:Y:S02]  /*0cc0*/  FADD.FTZ.RZ R3, R21, 1 ;  /* 0x3f80000015037421 */ /* 0x002fe4000001c000 */
[----:B------:R-:W-:-:S03]  /*0cd0*/  FFMA.FTZ R26, R26, R13, -1 ;  /* 0xbf8000001a1a7423 */ /* 0x000fc6000001000d */
[----:B------:R-:W-:Y:S01]  /*0ce0*/  IADD3 R3, R3, -0x3f400000, RZ ;  /* 0xc0c0000003037810 */ /* 0x000fe20007ffe0ff */
[----:B------:R-:W-:Y:S01]  /*0cf0*/  FADD.FTZ R25, R25, R26 ;  /* 0x0000001a19197221 */ /* 0x000fe20000010000 */
[----:B------:R-:W-:Y:S06]  /*0d00*/  @!P0 BRA `(.L_x_6399) ;  /* 0x0000000000148947 */ /* 0x000fec0003800000 */
[----:B------:R-:W-:-:S13]  /*0d10*/  ISETP.GE.AND P0, PT, R18, -0x407fffff, PT ;  /* 0xbf8000011200780c */ /* 0x000fda0003f06270 */
[----:B------:R-:W-:-:S05]  /*0d20*/  @P0 MOV R27, 0x7f800000 ;  /* 0x7f800000001b0802 */ /* 0x000fca0000000f00 */
[C---:B------:R-:W-:Y:S01]  /*0d30*/  @P0 FFMA.FTZ R24, R18.reuse, R27, +INF ;  /* 0x7f80000012180423 */ /* 0x040fe2000001001b */
[----:B------:R-:W-:-:S04]  /*0d40*/  FSETP.NEU.FTZ.AND P0, PT, R18, RZ, PT ;  /* 0x000000ff1200720b */ /* 0x000fc80003f1d000 */
[----:B------:R-:W-:-:S09]  /*0d50*/  FSEL R24, R24, -RZ, P0 ;  /* 0x800000ff18187208 */ /* 0x000fd20000000000 */
.L_x_6399:
[----:B------:R-:W-:Y:S05]  /*0d60*/  BSYNC B0 ;  /* 0x0000000000007941 */ /* 0x000fea0003800000 */
.L_x_6398:
[----:B------:R-:W-:Y:S01]  /*0d70*/  FFMA.FTZ R28, R25, -R14, 0.10546888411045074463 ;  /* 0x3dd80012191c7423 */ /* 0x000fe2000001080e */
[----:B------:R-:W-:Y:S01]  /*0d80*/  LOP3.LUT R18, R3, 0xff800000, RZ, 0xc0, !PT ;  /* 0xff80000003127812 */ /* 0x000fe200078ec0ff */
[----:B------:R0:W1:Y:S01]  /*0d90*/  MUFU.TANH R26, R17 ;  /* 0x00000011001a7308 */ /* 0x0000620000002400 */
[----:B------:R-:W-:Y:S01]  /*0da0*/  ISETP.GE.U32.AND P0, PT, R2, 0x7f800000, PT ;  /* 0x7f8000000200780c */ /* 0x000fe20003f06070 */
[C---:B------:R-:W-:Y:S01]  /*0db0*/  FFMA.FTZ R28, R25.reuse, R28, -0.13229703903198242188 ;  /* 0xbe0778e0191c7423 */ /* 0x040fe2000001001c */
[----:B------:R-:W-:Y:S01]  /*0dc0*/  IADD3 R3, -R18, 0x40800000, RZ ;  /* 0x4080000012037810 */ /* 0x000fe20007ffe1ff */
[----:B------:R-:W-:Y:S02]  /*0dd0*/  BSSY B0, `(.L_x_6400) ;  /* 0x0000015000007945 */ /* 0x000fe40003800000 */
[----:B------:R-:W-:Y:S02]  /*0de0*/  FFMA.FTZ R28, R25, R28, 0.14491446316242218018 ;  /* 0x3e146475191c7423 */ /* 0x000fe4000001001c */
[----:B------:R-:W-:Y:S01]  /*0df0*/  FFMA.FTZ R3, R3, R13, -1 ;  /* 0xbf80000003037423 */ /* 0x000fe2000001000d */
[----:B------:R-:W-:Y:S01]  /*0e00*/  IADD3 R13, R21, -R18, RZ ;  /* 0x80000012150d7210 */ /* 0x000fe20007ffe0ff */
[----:B------:R-:W-:Y:S01]  /*0e10*/  FFMA.FTZ R28, R25, R28, -0.16641564667224884033 ;  /* 0xbe2a68dd191c7423 */ /* 0x000fe2000001001c */
[----:B------:R-:W2:Y:S03]  /*0e20*/  MUFU.TANH R15, R15 ;  /* 0x0000000f000f7308 */ /* 0x000ea60000002400 */
[----:B------:R-:W-:Y:S01]  /*0e30*/  FADD.FTZ R13, R13, R3 ;  /* 0x000000030d0d7221 */ /* 0x000fe20000010000 */
[----:B------:R-:W-:-:S03]  /*0e40*/  FFMA.FTZ R28, R25, R28, 0.19988867640495300293 ;  /* 0x3e4caf9e191c7423 */ /* 0x000fc6000001001c */
[----:B------:R-:W-:Y:S01]  /*0e50*/  FFMA.FTZ R14, R13, -R14, 0.10546888411045074463 ;  /* 0x3dd800120d0e7423 */ /* 0x000fe2000001080e */
[----:B------:R-:W3:Y:S01]  /*0e60*/  MUFU.TANH R16, R16 ;  /* 0x0000001000107308 */ /* 0x000ee20000002400 */
        /* <DEDUP_REMOVED lines=11> */
.L_x_6401:
[----:B------:R-:W-:Y:S05]  /*0f20*/  BSYNC B0 ;  /* 0x0000000000007941 */ /* 0x000fea0003800000 */
.L_x_6400:
        /* <DEDUP_REMOVED lines=21> */
.L_x_6403:
[----:B------:R-:W-:Y:S05]  /*1080*/  BSYNC B0 ;  /* 0x0000000000007941 */ /* 0x000fea0003800000 */
.L_x_6402:
        /* <DEDUP_REMOVED lines=14> */
.L_x_6405:
[----:B------:R-:W-:Y:S05]  /*1170*/  BSYNC B0 ;  /* 0x0000000000007941 */ /* 0x000fea0003800000 */
.L_x_6404:
[----:B------:R-:W5:Y:S01]  /*1180*/  MUFU.TANH R13, R13 ;  /* 0x0000000d000d7308 */ /* 0x000f620000002400 */
[----:B------:R-:W-:Y:S01]  /*1190*/  FMUL.FTZ R26, R7, R26 ;  /* 0x0000001a071a7220 */ /* 0x000fe20000410000 */
[----:B------:R-:W-:Y:S01]  /*11a0*/  FMUL.FTZ R15, R6, R15 ;  /* 0x0000000f060f7220 */ /* 0x000fe20000410000 */
[----:B0-----:R-:W-:-:S04]  /*11b0*/  IMAD.WIDE.U32 R2, R0, 0x2, R2 ;  /* 0x0000000200027825 */ /* 0x001fc800078e0002 */
[----:B------:R-:W-:Y:S01]  /*11c0*/  FMUL.FTZ R19, R8, R19 ;  /* 0x0000001308137220 */ /* 0x000fe20000410000 */
[----:B---3--:R-:W-:Y:S01]  /*11d0*/  FMUL.FTZ R16, R5, R16 ;  /* 0x0000001005107220 */ /* 0x008fe20000410000 */
[----:B--2---:R-:W-:Y:S01]  /*11e0*/  FMUL.FTZ R6, R4, R17 ;  /* 0x0000001104067220 */ /* 0x004fe20000410000 */
[----:B----4-:R-:W-:Y:S01]  /*11f0*/  FMUL.FTZ R23, R12, R23 ;  /* 0x000000170c177220 */ /* 0x010fe20000410000 */
[----:B------:R-:W-:Y:S01]  /*1200*/  FMUL.FTZ R7, R11, R10 ;  /* 0x0000000a0b077220 */ /* 0x000fe20000410000 */
[----:B------:R-:W-:Y:S01]  /*1210*/  IMAD.WIDE R2, R9, 0x8, R2 ;  /* 0x0000000809027825 */ /* 0x000fe200078e0202 */
[----:B------:R-:W-:Y:S02]  /*1220*/  F2FP.F16.F32.PACK_AB R4, R26, R19 ;  /* 0x000000131a04723e */ /* 0x000fe400000000ff */
[----:B------:R-:W-:Y:S02]  /*1230*/  F2FP.F16.F32.PACK_AB R5, R16, R15 ;  /* 0x0000000f1005723e */ /* 0x000fe400000000ff */
[----:B------:R-:W-:Y:S01]  /*1240*/  F2FP.F16.F32.PACK_AB R6, R23, R6 ;  /* 0x000000061706723e */ /* 0x000fe200000000ff */
[----:B-----5:R-:W-:-:S02]  /*1250*/  FMUL.FTZ R20, R20, R13 ;  /* 0x0000000d14147220 */ /* 0x020fc40000410000 */
[----:B------:R-:W-:Y:S03]  /*1260*/  STG.E.64 desc[UR4][R2.64], R4 ;  /* 0x0000000402007986 */ /* 0x000fe6000c101b04 */
[----:B------:R-:W-:-:S05]  /*1270*/  F2FP.F16.F32.PACK_AB R7, R20, R7 ;  /* 0x000000071407723e */ /* 0x000fca00000000ff */
[----:B------:R-:W-:Y:S01]  /*1280*/  STG.E.64 desc[UR4][R2.64+0x400], R6 ;  /* 0x0004000602007986 */ /* 0x000fe2000c101b04 */
[----:B------:R-:W-:Y:S05]  /*1290*/  EXIT ;  /* 0x000000000000794d */ /* 0x000fea0003800000 */
.L_x_6389:
        /* <DEDUP_REMOVED lines=92> */
.L_x_6409:
[----:B------:R-:W-:Y:S05]  /*1860*/  BSYNC B1 ;  /* 0x0000000000017941 */ /* 0x000fea0003800000 */
.L_x_6408:
[----:B------:R-:W0:Y:S02]  /*1870*/  MUFU.TANH R3, R3 ;  /* 0x0000000300037308 */ /* 0x000e240000002400 */
[----:B0-----:R-:W-:-:S05]  /*1880*/  FMUL.FTZ R2, R20, R3 ;  /* 0x0000000314027220 */ /* 0x001fca0000410000 */
[----:B------:R-:W-:-:S07]  /*1890*/  F2FP.F16.F32.PACK_AB R2, RZ, R2 ;  /* 0x00000002ff02723e */ /* 0x000fce00000000ff */
.L_x_6407:
[----:B------:R-:W-:Y:S05]  /*18a0*/  BSYNC B0 ;  /* 0x0000000000007941 */ /* 0x000fea0003800000 */
.L_x_6406:
        /* <DEDUP_REMOVED lines=37> */
.L_x_6413:
[----:B------:R-:W-:Y:S05]  /*1b00*/  BSYNC B1 ;  /* 0x0000000000017941 */ /* 0x000fea0003800000 */
.L_x_6412:
[----:B------:R-:W0:Y:S02]  /*1b10*/  MUFU.TANH R3, R4 ;  /* 0x0000000400037308 */ /* 0x000e240000002400 */
[----:B0-----:R-:W-:-:S05]  /*1b20*/  FMUL.FTZ R3, R16, R3 ;  /* 0x0000000310037220 */ /* 0x001fca0000410000 */
[----:B------:R-:W-:-:S07]  /*1b30*/  F2FP.F16.F32.PACK_AB R3, RZ, R3 ;  /* 0x00000003ff03723e */ /* 0x000fce00000000ff */
.L_x_6411:
[----:B------:R-:W-:Y:S05]  /*1b40*/  BSYNC B0 ;  /* 0x0000000000007941 */ /* 0x000fea0003800000 */
.L_x_6410:
        /* <DEDUP_REMOVED lines=37> */
.L_x_6417:
[----:B------:R-:W-:Y:S05]  /*1da0*/  BSYNC B1 ;  /* 0x0000000000017941 */ /* 0x000fea0003800000 */
.L_x_6416:
[----:B------:R-:W0:Y:S02]  /*1db0*/  MUFU.TANH R5, R5 ;  /* 0x0000000500057308 */ /* 0x000e240000002400 */
[----:B0-----:R-:W-:-:S05]  /*1dc0*/  FMUL.FTZ R4, R22, R5 ;  /* 0x0000000516047220 */ /* 0x001fca0000410000 */
[----:B------:R-:W-:-:S07]  /*1dd0*/  F2FP.F16.F32.PACK_AB R4, RZ, R4 ;  /* 0x00000004ff04723e */ /* 0x000fce00000000ff */
.L_x_6415:
[----:B------:R-:W-:Y:S05]  /*1de0*/  BSYNC B0 ;  /* 0x0000000000007941 */ /* 0x000fea0003800000 */
.L_x_6414:
        /* <DEDUP_REMOVED lines=37> */
.L_x_6421:
[----:B------:R-:W-:Y:S05]  /*2040*/  BSYNC B1 ;  /* 0x0000000000017941 */ /* 0x000fea0003800000 */
.L_x_6420:
[----:B------:R-:W0:Y:S02]  /*2050*/  MUFU.TANH R6, R6 ;  /* 0x0000000600067308 */ /* 0x000e240000002400 */
[----:B0-----:R-:W-:-:S05]  /*2060*/  FMUL.FTZ R5, R23, R6 ;  /* 0x0000000617057220 */ /* 0x001fca0000410000 */
[----:B------:R-:W-:-:S07]  /*2070*/  F2FP.F16.F32.PACK_AB R5, RZ, R5 ;  /* 0x00000005ff05723e */ /* 0x000fce00000000ff */
.L_x_6419:
[----:B------:R-:W-:Y:S05]  /*2080*/  BSYNC B0 ;  /* 0x0000000000007941 */ /* 0x000fea0003800000 */
.L_x_6418:
        /* <DEDUP_REMOVED lines=37> */
.L_x_6425:
[----:B------:R-:W-:Y:S05]  /*22e0*/  BSYNC B1 ;  /* 0x0000000000017941 */ /* 0x000fea0003800000 */
.L_x_6424:
[----:B------:R-:W0:Y:S02]  /*22f0*/  MUFU.TANH R6, R7 ;  /* 0x0000000700067308 */ /* 0x000e240000002400 */
[----:B0-----:R-:W-:-:S05]  /*2300*/  FMUL.FTZ R6, R21, R6 ;  /* 0x0000000615067220 */ /* 0x001fca0000410000 */
[----:B------:R-:W-:-:S07]  /*2310*/  F2FP.F16.F32.PACK_AB R6, RZ, R6 ;  /* 0x00000006ff06723e */ /* 0x000fce00000000ff */
.L_x_6423:
[----:B------:R-:W-:Y:S05]  /*2320*/  BSYNC B0 ;  /* 0x0000000000007941 */ /* 0x000fea0003800000 */
.L_x_6422:
        /* <DEDUP_REMOVED lines=37> */
.L_x_6429:
[----:B------:R-:W-:Y:S05]  /*2580*/  BSYNC B1 ;  /* 0x0000000000017941 */ /* 0x000fea0003800000 */
.L_x_6428:
[----:B------:R-:W0:Y:S02]  /*2590*/  MUFU.TANH R8, R8 ;  /* 0x0000000800087308 */ /* 0x000e240000002400 */
[----:B0-----:R-:W-:-:S05]  /*25a0*/  FMUL.FTZ R7, R19, R8 ;  /* 0x0000000813077220 */ /* 0x001fca0000410000 */
[----:B------:R-:W-:-:S07]  /*25b0*/  F2FP.F16.F32.PACK_AB R7, RZ, R7 ;  /* 0x00000007ff07723e */ /* 0x000fce00000000ff */
.L_x_6427:
[----:B------:R-:W-:Y:S05]  /*25c0*/  BSYNC B0 ;  /* 0x0000000000007941 */ /* 0x000fea0003800000 */
.L_x_6426:
        /* <DEDUP_REMOVED lines=37> */
.L_x_6433:
[----:B------:R-:W-:Y:S05]  /*2820*/  BSYNC B1 ;  /* 0x0000000000017941 */ /* 0x000fea0003800000 */
.L_x_6432:
[----:B------:R-:W0:Y:S02]  /*2830*/  MUFU.TANH R8, R9 ;  /* 0x0000000900087308 */ /* 0x000e240000002400 */
[----:B0-----:R-:W-:-:S05]  /*2840*/  FMUL.FTZ R8, R13, R8 ;  /* 0x000000080d087220 */ /* 0x001fca0000410000 */
[----:B------:R-:W-:-:S07]  /*2850*/  F2FP.F16.F32.PACK_AB R8, RZ, R8 ;  /* 0x00000008ff08723e */ /* 0x000fce00000000ff */
.L_x_6431:
[----:B------:R-:W-:Y:S05]  /*2860*/  BSYNC B0 ;  /* 0x0000000000007941 */ /* 0x000fea0003800000 */
.L_x_6430:
        /* <DEDUP_REMOVED lines=37> */
.L_x_6437:
[----:B------:R-:W-:Y:S05]  /*2ac0*/  BSYNC B1 ;  /* 0x0000000000017941 */ /* 0x000fea0003800000 */
.L_x_6436:
[----:B------:R-:W0:Y:S02]  /*2ad0*/  MUFU.TANH R9, R10 ;  /* 0x0000000a00097308 */ /* 0x000e240000002400 */
[----:B0-----:R-:W-:-:S05]  /*2ae0*/  FMUL.FTZ R9, R12, R9 ;  /* 0x000000090c097220 */ /* 0x001fca0000410000 */
[----:B------:R-:W-:-:S07]  /*2af0*/  F2FP.F16.F32.PACK_AB R9, RZ, R9 ;  /* 0x00000009ff09723e */ /* 0x000fce00000000ff */
.L_x_6435:
[----:B------:R-:W-:Y:S05]  /*2b00*/  BSYNC B0 ;  /* 0x0000000000007941 */ /* 0x000fea0003800000 */
.L_x_6434:
        /* <DEDUP_REMOVED lines=22> */
.L_x_6440:
[----:B------:R-:W-:-:S13]  /*2c70*/  ISETP.GE.AND P0, PT, R18, R17, PT ;  /* 0x000000111200720c */ /* 0x000fda0003f06270 */
[----:B------:R-:W-:Y:S05]  /*2c80*/  @P0 BRA `(.L_x_6442) ;  /* 0x0000000000300947 */ /* 0x000fea0003800000 */
[----:B0-----:R-:W0:Y:S01]  /*2c90*/  LDC.64 R2, c[0x0][0x218] ;  /* 0x00008600ff027b82 */ /* 0x001e220000000a00 */
[----:B------:R-:W-:Y:S02]  /*2ca0*/  IADD3 R11, R0, R18, RZ ;  /* 0x00000012000b7210 */ /* 0x000fe40007ffe0ff */
[----:B------:R-:W-:-:S03]  /*2cb0*/  IADD3 R18, R18, 0x80, RZ ;  /* 0x0000008012127810 */ /* 0x000fc60007ffe0ff */
[----:B0-----:R-:W-:-:S05]  /*2cc0*/  IMAD.WIDE.U32 R2, R11, 0x2, R2 ;  /* 0x000000020b027825 */ /* 0x001fca00078e0002 */
[----:B------:R1:W-:Y:S02]  /*2cd0*/  STG.E.U16 desc[UR4][R2.64], R5 ;  /* 0x0000000502007986 */ /* 0x0003e4000c101504 */
.L_x_6441:
[----:B------:R-:W-:-:S13]  /*2ce0*/  ISETP.GE.AND P0, PT, R18, R17, PT ;  /* 0x000000111200720c */ /* 0x000fda0003f06270 */
[----:B------:R-:W-:Y:S05]  /*2cf0*/  @P0 BRA `(.L_x_6443) ;  /* 0x0000000000340947 */ /* 0x000fea0003800000 */
[----:B01----:R-:W0:Y:S01]  /*2d00*/  LDC.64 R2, c[0x0][0x218] ;  /* 0x00008600ff027b82 */ /* 0x003e220000000a00 */
[----:B------:R-:W-:Y:S02]  /*2d10*/  IADD3 R5, R0, R18, RZ ;  /* 0x0000001200057210 */ /* 0x000fe40007ffe0ff */
[----:B------:R-:W-:-:S03]  /*2d20*/  IADD3 R18, R18, 0x80, RZ ;  /* 0x0000008012127810 */ /* 0x000fc60007ffe0ff */
[----:B0-----:R-:W-:-:S05]  /*2d30*/  IMAD.WIDE.U32 R2, R5, 0x2, R2 ;  /* 0x0000000205027825 */ /* 0x001fca00078e0002 */
[----:B------:R1:W-:Y:S02]  /*2d40*/  STG.E.U16 desc[UR4][R2.64], R6 ;  /* 0x0000000602007986 */ /* 0x0003e4000c101504 */
.L_x_6442:
        /* <DEDUP_REMOVED lines=8> */
.L_x_6443:
[----:B------:R-:W-:Y:S05]  /*2dd0*/  BSYNC B1 ;  /* 0x0000000000017941 */ /* 0x000fea0003800000 */
.L_x_6439:
[----:B------:R-:W-:-:S13]  /*2de0*/  ISETP.GE.AND P0, PT, R18, R17, PT ;  /* 0x000000111200720c */ /* 0x000fda0003f06270 */
[----:B012---:R-:W0:Y:S01]  /*2df0*/  @!P0 LDC.64 R2, c[0x0][0x218] ;  /* 0x00008600ff028b82 */ /* 0x007e220000000a00 */
[----:B------:R-:W-:Y:S02]  /*2e00*/  @!P0 IADD3 R5, R0, R18, RZ ;  /* 0x0000001200058210 */ /* 0x000fe40007ffe0ff */
[----:B------:R-:W-:-:S03]  /*2e10*/  @!P0 IADD3 R18, R18, 0x80, RZ ;  /* 0x0000008012128810 */ /* 0x000fc60007ffe0ff */
[----:B0-----:R-:W-:-:S05]  /*2e20*/  @!P0 IMAD.WIDE.U32 R2, R5, 0x2, R2 ;  /* 0x0000000205028825 */ /* 0x001fca00078e0002 */
[----:B------:R2:W-:Y:S02]  /*2e30*/  @!P0 STG.E.U16 desc[UR4][R2.64], R8 ;  /* 0x0000000802008986 */ /* 0x0005e4000c101504 */
.L_x_6444:
[----:B------:R-:W-:Y:S05]  /*2e40*/  BSYNC B0 ;  /* 0x0000000000007941 */ /* 0x000fea0003800000 */
.L_x_6438:
        /* <DEDUP_REMOVED lines=8> */
.L_x_6445:
        /* <DEDUP_REMOVED lines=11> */
.L_x_8614:


//--------------------- .text._ZN2at6native29vectorized_elementwise_kernelILi8EZZZNS0_61_GLOBAL__N__b29612f4_23_ActivationMishKernel_cu_f5210f67_354811mish_kernelERNS_18TensorIteratorBaseEENKUlvE_clEvENKUlvE1_clEvEUlN3c104HalfEE_St5arrayIPcLm2EEEEviT0_T1_ --------------------------
	.section	.text._ZN2at6native29vectorized_elementwise_kernelILi8EZZZNS0_61_GLOBAL__N__b29612f4_23_ActivationMishKernel_cu_f5210f67_354811mish_kernelERNS_18TensorIteratorBaseEENKUlvE_clEvENKUlvE1_clEvEUlN3c104HalfEE_St5arrayIPcLm2EEEEviT0_T1_,"ax",@progbits
	.align	128
        .global         _ZN2at6native29vectorized_elementwise_kernelILi8EZZZNS0_61_GLOBAL__N__b29612f4_23_ActivationMishKernel_cu_f5210f67_354811mish_kernelERNS_18TensorIteratorBaseEENKUlvE_clEvENKUlvE1_clEvEUlN3c104HalfEE_St5arrayIPcLm2EEEEviT0_T1_
        .type           _ZN2at6native29vectorized_elementwise_kernelILi8EZZZNS0_61_GLOBAL__N__b29612f4_23_ActivationMishKernel_cu_f5210f67_354811mish_kernelERNS_18TensorIteratorBaseEENKUlvE_clEvENKUlvE1_clEvEUlN3c104HalfEE_St5arrayIPcLm2EEEEviT0_T1_,@function
        .size           _ZN2at6native29vectorized_elementwise_kernelILi8EZZZNS0_61_GLOBAL__N__b29612f4_23_ActivationMishKernel_cu_f5210f67_354811mish_kernelERNS_18TensorIteratorBaseEENKUlvE_clEvENKUlvE1_clEvEUlN3c104HalfEE_St5arrayIPcLm2EEEEviT0_T1_,(.L_x_8615 - _ZN2at6native29vectorized_elementwise_kernelILi8EZZZNS0_61_GLOBAL__N__b29612f4_23_ActivationMishKernel_cu_f5210f67_354811mish_kernelERNS_18TensorIteratorBaseEENKUlvE_clEvENKUlvE1_clEvEUlN3c104HalfEE_St5arrayIPcLm2EEEEviT0_T1_)
        .other          _ZN2at6native29vectorized_elementwise_kernelILi8EZZZNS0_61_GLOBAL__N__b29612f4_23_ActivationMishKernel_cu_f5210f67_354811mish_kernelERNS_18TensorIteratorBaseEENKUlvE_clEvENKUlvE1_clEvEUlN3c104HalfEE_St5arrayIPcLm2EEEEviT0_T1_,@"STO_CUDA_ENTRY STV_DEFAULT"
_ZN2at6native29vectorized_elementwise_kernelILi8EZZZNS0_61_GLOBAL__N__b29612f4_23_ActivationMishKernel_cu_f5210f67_354811mish_kernelERNS_18TensorIteratorBaseEENKUlvE_clEvENKUlvE1_clEvEUlN3c104HalfEE_St5arrayIPcLm2EEEEviT0_T1_:
.text._ZN2at6native29vectorized_elementwise_kernelILi8EZZZNS0_61_GLOBAL__N__b29612f4_23_ActivationMishKernel_cu_f5210f67_354811mish_kernelERNS_18TensorIteratorBaseEENKUlvE_clEvENKUlvE1_clEvEUlN3c104HalfEE_St5arrayIPcLm2EEEEviT0_T1_:
        /* <DEDUP_REMOVED lines=16> */
[--C-:B--2---:R-:W-:Y:S02]  /*0100*/  HADD2.F32 R2, -RZ, R4.reuse.H0_H0 ;  /* 0x20000004ff027230 */ /* 0x104fe40000004100 */
[----:B------:R-:W-:-:S03]  /*0110*/  HADD2.F32 R8, -RZ, R4.H1_H1 ;  /* 0x30000004ff087230 */ /* 0x000fc60000004100 */
[----:B------:R-:W-:Y:S02]  /*0120*/  FMUL.FTZ R11, R2, 1.4426950216293334961 ;  /* 0x3fb8aa3b020b7820 */ /* 0x000fe40000410000 */
[----:B------:R-:W-:-:S04]  /*0130*/  FMUL.FTZ R22, R8, 1.4426950216293334961 ;  /* 0x3fb8aa3b08167820 */ /* 0x000fc80000410000 */
[----:B------:R-:W0:Y:S08]  /*0140*/  MUFU.EX2 R11, R11 ;  /* 0x0000000b000b7308 */ /* 0x000e300000000800 */
[----:B------:R-:W1:Y:S01]  /*0150*/  MUFU.EX2 R22, R22 ;  /* 0x0000001600167308 */ /* 0x000e620000000800 */
[C---:B0-----:R-:W-:Y:S01]  /*0160*/  FADD.FTZ.RZ R9, R11.reuse, 1 ;  /* 0x3f8000000b097421 */ /* 0x041fe2000001c000 */
[----:B------:R-:W-:-:S04]  /*0170*/  ISETP.GE.U32.AND P0, PT, R11, 0x7f800000, PT ;  /* 0x7f8000000b00780c */ /* 0x000fc80003f06070 */
[----:B------:R-:W-:-:S04]  /*0180*/  IADD3 R9, R9, -0x3f400000, RZ ;  /* 0xc0c0000009097810 */ /* 0x000fc80007ffe0ff */
[----:B------:R-:W-:Y:S01]  /*0190*/  LOP3.LUT R14, R9, 0xff800000, RZ, 0xc0, !PT ;  /* 0xff800000090e7812 */ /* 0x000fe200078ec0ff */
[----:B-1----:R-:W-:-:S03]  /*01a0*/  FADD.FTZ.RZ R9, R22, 1 ;  /* 0x3f80000016097421 */ /* 0x002fc6000001c000 */
[----:B------:R-:W-:Y:S02]  /*01b0*/  IADD3 R4, -R14, 0x40800000, RZ ;  /* 0x408000000e047810 */ /* 0x000fe40007ffe1ff */
[-C--:B------:R-:W-:Y:S02]  /*01c0*/  IADD3 R15, R11, -R14.reuse, RZ ;  /* 0x8000000e0b0f7210 */ /* 0x080fe40007ffe0ff */
[----:B------:R-:W-:Y:S01]  /*01d0*/  IADD3 R9, R9, -0x3f400000, RZ ;  /* 0xc0c0000009097810 */ /* 0x000fe20007ffe0ff */
[----:B------:R-:W-:Y:S01]  /*01e0*/  FFMA.FTZ R4, R4, R13, -1 ;  /* 0xbf80000004047423 */ /* 0x000fe2000001000d */
[----:B------:R-:W-:Y:S02]  /*01f0*/  I2FP.F32.S32 R14, R14 ;  /* 0x0000000e000e7245 */ /* 0x000fe40000201400 */
[----:B------:R-:W-:Y:S01]  /*0200*/  LOP3.LUT R23, R9, 0xff800000, RZ, 0xc0, !PT ;  /* 0xff80000009177812 */ /* 0x000fe200078ec0ff */
[----:B------:R-:W-:Y:S01]  /*0210*/  FADD.FTZ R15, R15, R4 ;  /* 0x000000040f0f7221 */ /* 0x000fe20000010000 */
[----:B------:R-:W-:-:S02]  /*0220*/  HADD2.F32 R4, -RZ, R5.H0_H0 ;  /* 0x20000005ff047230 */ /* 0x000fc40000004100 */
[----:B------:R-:W-:Y:S01]  /*0230*/  IADD3 R16, -R23, 0x40800000, RZ ;  /* 0x4080000017107810 */ /* 0x000fe20007ffe1ff */
[C---:B------:R-:W-:Y:S01]  /*0240*/  FFMA.FTZ R10, R15.reuse, -R12, 0.10546888411045074463 ;  /* 0x3dd800120f0a7423 */ /* 0x040fe2000001080c */
[----:B------:R-:W-:Y:S01]  /*0250*/  IADD3 R19, R22, -R23, RZ ;  /* 0x8000001716137210 */ /* 0x000fe20007ffe0ff */
[----:B------:R-:W-:Y:S01]  /*0260*/  FMUL.FTZ R17, R4, 1.4426950216293334961 ;  /* 0x3fb8aa3b04117820 */ /* 0x000fe20000410000 */
[----:B------:R-:W-:Y:S02]  /*0270*/  HADD2.F32 R9, -RZ, R5.H1_H1 ;  /* 0x30000005ff097230 */ /* 0x000fe40000004100 */
[C---:B------:R-:W-:Y:S01]  /*0280*/  FFMA.FTZ R10, R15.reuse, R10, -0.13229703903198242188 ;  /* 0xbe0778e00f0a7423 */ /* 0x040fe2000001000a */
[----:B------:R-:W-:Y:S01]  /*0290*/  FFMA.FTZ R16, R16, R13, -1 ;  /* 0xbf80000010107423 */ /* 0x000fe2000001000d */
[----:B------:R-:W-:Y:S01]  /*02a0*/  HADD2.F32 R5, -RZ, R6.H0_H0 ;  /* 0x20000006ff057230 */ /* 0x000fe20000004100 */
[----:B------:R-:W0:Y:S01]  /*02b0*/  MUFU.EX2 R17, R17 ;  /* 0x0000001100117308 */ /* 0x000e220000000800 */
[----:B------:R-:W-:Y:S01]  /*02c0*/  FFMA.FTZ R10, R15, R10, 0.14491446316242218018 ;  /* 0x3e1464750f0a7423 */ /* 0x000fe2000001000a */
[----:B------:R-:W-:Y:S01]  /*02d0*/  FADD.FTZ R19, R19, R16 ;  /* 0x0000001013137221 */ /* 0x000fe20000010000 */
[----:B------:R-:W-:Y:S01]  /*02e0*/  FMUL.FTZ R24, R9, 1.4426950216293334961 ;  /* 0x3fb8aa3b09187820 */ /* 0x000fe20000410000 */
[----:B------:R-:W-:Y:S01]  /*02f0*/  FMUL.FTZ R26, R5, 1.4426950216293334961 ;  /* 0x3fb8aa3b051a7820 */ /* 0x000fe20000410000 */
[----:B------:R-:W-:Y:S01]  /*0300*/  FFMA.FTZ R10, R15, R10, -0.16641564667224884033 ;  /* 0xbe2a68dd0f0a7423 */ /* 0x000fe2000001000a */
[----:B------:R-:W-:-:S03]  /*0310*/  FFMA.FTZ R16, R19, -R12, 0.10546888411045074463 ;  /* 0x3dd8001213107423 */ /* 0x000fc6000001080c */
[----:B------:R-:W-:Y:S01]  /*0320*/  FFMA.FTZ R10, R15, R10, 0.19988867640495300293 ;  /* 0x3e4caf9e0f0a7423 */ /* 0x000fe2000001000a */
[----:B------:R-:W-:-:S03]  /*0330*/  FFMA.FTZ R16, R19, R16, -0.13229703903198242188 ;  /* 0xbe0778e013107423 */ /* 0x000fc60000010010 */
[----:B------:R-:W-:Y:S01]  /*0340*/  FFMA.FTZ R10, R15, R10, -0.25000196695327758789 ;  /* 0xbe8000420f0a7423 */ /* 0x000fe2000001000a */
[----:B------:R-:W-:Y:S02]  /*0350*/  FFMA.FTZ R18, R19, R16, 0.14491446316242218018 ;  /* 0x3e14647513127423 */ /* 0x000fe40000010010 */
[----:B------:R1:W2:Y:S01]  /*0360*/  MUFU.EX2 R16, R24 ;  /* 0x0000001800107308 */ /* 0x0002a20000000800 */
[----:B------:R-:W-:Y:S01]  /*0370*/  FFMA.FTZ R10, R15, R10, 0.33333510160446166992 ;  /* 0x3eaaaae60f0a7423 */ /* 0x000fe2000001000a */
[----:B0-----:R-:W-:Y:S01]  /*0380*/  FADD.FTZ.RZ R21, R17, 1 ;  /* 0x3f80000011157421 */ /* 0x001fe2000001c000 */
[----:B------:R-:W-:Y:S02]  /*0390*/  FFMA.FTZ R18, R19, R18, -0.16641564667224884033 ;  /* 0xbe2a68dd13127423 */ /* 0x000fe40000010012 */
[----:B------:R-:W-:Y:S02]  /*03a0*/  FFMA.FTZ R10, R15, R10, -0.5 ;  /* 0xbf0000000f0a7423 */ /* 0x000fe4000001000a */
[----:B------:R-:W-:Y:S01]  /*03b0*/  FFMA.FTZ R20, R19, R18, 0.19988867640495300293 ;  /* 0x3e4caf9e13147423 */ /* 0x000fe20000010012 */
[----:B------:R-:W-:Y:S01]  /*03c0*/  IADD3 R21, R21, -0x3f400000, RZ ;  /* 0xc0c0000015157810 */ /* 0x000fe20007ffe0ff */
[----:B------:R-:W-:-:S02]  /*03d0*/  FMUL.FTZ R18, R15, R10 ;  /* 0x0000000a0f127220 */ /* 0x000fc40000410000 */
[----:B------:R-:W-:Y:S01]  /*03e0*/  FFMA.FTZ R20, R19, R20, -0.25000196695327758789 ;  /* 0xbe80004213147423 */ /* 0x000fe20000010014 */
[----:B------:R-:W-:Y:S01]  /*03f0*/  LOP3.LUT R10, R21, 0xff800000, RZ, 0xc0, !PT ;  /* 0xff800000150a7812 */ /* 0x000fe200078ec0ff */
[----:B------:R-:W-:Y:S02]  /*0400*/  FFMA.FTZ R18, R15, R18, R15 ;  /* 0x000000120f127223 */ /* 0x000fe4000001000f */
[C---:B------:R-:W-:Y:S01]  /*0410*/  FFMA.FTZ R20, R19.reuse, R20, 0.33333510160446166992 ;  /* 0x3eaaaae613147423 */ /* 0x040fe20000010014 */
[----:B-1----:R-:W-:Y:S01]  /*0420*/  IADD3 R24, -R10, 0x40800000, RZ ;  /* 0x408000000a187810 */ /* 0x002fe20007ffe1ff */
[----:B------:R0:W1:Y:S01]  /*0430*/  MUFU.EX2 R15, R26 ;  /* 0x0000001a000f7308 */ /* 0x0000620000000800 */
[----:B--2---:R-:W-:Y:S01]  /*0440*/  FADD.FTZ.RZ R21, R16, 1 ;  /* 0x3f80000010157421 */ /* 0x004fe2000001c000 */
[----:B------:R-:W-:Y:S01]  /*0450*/  FFMA.FTZ R20, R19, R20, -0.5 ;  /* 0xbf00000013147423 */ /* 0x000fe20000010014 */
[----:B------:R-:W-:Y:S01]  /*0460*/  IADD3 R27, R17, -R10, RZ ;  /* 0x8000000a111b7210 */ /* 0x000fe20007ffe0ff */
[----:B------:R-:W-:-:S02]  /*0470*/  FFMA.FTZ R24, R24, R13, -1 ;  /* 0xbf80000018187423 */ /* 0x000fc4000001000d */
[----:B------:R-:W-:Y:S01]  /*0480*/  FMUL.FTZ R20, R19, R20 ;  /* 0x0000001413147220 */ /* 0x000fe20000410000 */
[----:B------:R-:W-:Y:S01]  /*0490*/  IADD3 R25, R21, -0x3f400000, RZ ;  /* 0xc0c0000015197810 */ /* 0x000fe20007ffe0ff */
[----:B------:R-:W-:Y:S01]  /*04a0*/  FADD.FTZ R27, R27, R24 ;  /* 0x000000181b1b7221 */ /* 0x000fe20000010000 */
[----:B------:R-:W-:Y:S01]  /*04b0*/  FMUL.FTZ R21, R14, 1.1920928955078125e-07 ;  /* 0x340000000e157820 */ /* 0x000fe20000410000 */
[----:B------:R-:W-:Y:S01]  /*04c0*/  FFMA.FTZ R20, R19, R20, R19 ;  /* 0x0000001413147223 */ /* 0x000fe20000010013 */
[----:B------:R-:W-:Y:S01]  /*04d0*/  LOP3.LUT R19, R25, 0xff800000, RZ, 0xc0, !PT ;  /* 0xff80000019137812 */ /* 0x000fe200078ec0ff */
[----:B------:R-:W-:Y:S01]  /*04e0*/  FFMA.FTZ R24, R27, -R12, 0.10546888411045074463 ;  /* 0x3dd800121b187423 */ /* 0x000fe2000001080c */
[----:B------:R-:W-:Y:S01]  /*04f0*/  FFMA.FTZ R14, R21, 0.69314718246459960938, R18 ;  /* 0x3f317218150e7823 */ /* 0x000fe20000010012 */
[----:B0-----:R-:W-:Y:S06]  /*0500*/  @!P0 BRA `(.L_x_6448) ;  /* 0x0000000000148947 */ /* 0x001fec0003800000 */
[C---:B------:R-:W-:Y:S02]  /*0510*/  ISETP.GE.AND P0, PT, R11.reuse, -0x407fffff, PT ;  /* 0xbf8000010b00780c */ /* 0x040fe40003f06270 */
[----:B------:R-:W-:-:S11]  /*0520*/  FSETP.NEU.FTZ.AND P1, PT, R11, RZ, PT ;  /* 0x000000ff0b00720b */ /* 0x000fd60003f3d000 */
[----:B------:R-:W-:-:S05]  /*0530*/  @P0 MOV R18, 0x7f800000 ;  /* 0x7f80000000120802 */ /* 0x000fca0000000f00 */
[----:B------:R-:W-:-:S05]  /*0540*/  @P0 FFMA.FTZ R14, R11, R18, +INF ;  /* 0x7f8000000b0e0423 */ /* 0x000fca0000010012 */
[----:B------:R-:W-:-:S07]  /*0550*/  FSEL R14, R14, -RZ, P1 ;  /* 0x800000ff0e0e7208 */ /* 0x000fce0000800000 */
.L_x_6448:
[----:B------:R-:W-:Y:S05]  /*0560*/  BSYNC B0 ;  /* 0x0000000000007941 */ /* 0x000fea0003800000 */
.L_x_6447:
[----:B------:R-:W-:Y:S01]  /*0570*/  IADD3 R18, -R19, 0x40800000, RZ ;  /* 0x4080000013127810 */ /* 0x000fe20007ffe1ff */
[----:B------:R-:W-:Y:S01]  /*0580*/  FFMA.FTZ R24, R27, R24, -0.13229703903198242188 ;  /* 0xbe0778e01b187423 */ /* 0x000fe20000010018 */
[----:B------:R-:W-:Y:S01]  /*0590*/  IADD3 R21, R16, -R19, RZ ;  /* 0x8000001310157210 */ /* 0x000fe20007ffe0ff */
[----:B-1----:R-:W-:Y:S01]  /*05a0*/  FADD.FTZ.RZ R11, R15, 1 ;  /* 0x3f8000000f0b7421 */ /* 0x002fe2000001c000 */
[----:B------:R-:W-:Y:S01]  /*05b0*/  I2FP.F32.S32 R23, R23 ;  /* 0x0000001700177245 */ /* 0x000fe20000201400 */
[----:B------:R-:W-:Y:S01]  /*05c0*/  FFMA.FTZ R26, R18, R13, -1 ;  /* 0xbf800000121a7423 */ /* 0x000fe2000001000d */
[----:B------:R-:W-:Y:S01]  /*05d0*/  FFMA.FTZ R24, R27, R24, 0.14491446316242218018 ;  /* 0x3e1464751b187423 */ /* 0x000fe20000010018 */
[----:B------:R-:W-:Y:S01]  /*05e0*/  I2FP.F32.S32 R10, R10 ;  /* 0x0000000a000a7245 */ /* 0x000fe20000201400 */
[----:B------:R-:W-:Y:S01]  /*05f0*/  BSSY B0, `(.L_x_6449) ;  /* 0x000004c000007945 */ /* 0x000fe20003800000 */
[----:B------:R-:W-:Y:S01]  /*0600*/  FADD.FTZ R21, R21, R26 ;  /* 0x0000001a15157221 */ /* 0x000fe20000010000 */
[----:B------:R-:W-:Y:S01]  /*0610*/  FFMA.FTZ R18, R27, R24, -0.16641564667224884033 ;  /* 0xbe2a68dd1b127423 */ /* 0x000fe20000010018 */
[----:B------:R-:W-:Y:S01]  /*0620*/  IADD3 R11, R11, -0x3f400000, RZ ;  /* 0xc0c000000b0b7810 */ /* 0x000fe20007ffe0ff */
[----:B------:R-:W-:Y:S01]  /*0630*/  FMUL.FTZ R23, R23, 1.1920928955078125e-07 ;  /* 0x3400000017177820 */ /* 0x000fe20000410000 */
[----:B------:R-:W-:Y:S01]  /*0640*/  FFMA.FTZ R26, R21, -R12, 0.10546888411045074463 ;  /* 0x3dd80012151a7423 */ /* 0x000fe2000001080c */
[----:B------:R-:W-:Y:S01]  /*0650*/  FFMA.FTZ R18, R27, R18, 0.19988867640495300293 ;  /* 0x3e4caf9e1b127423 */ /* 0x000fe20000010012 */
[----:B------:R-:W-:Y:S01]  /*0660*/  LOP3.LUT R24, R11, 0xff800000, RZ, 0xc0, !PT ;  /* 0xff8000000b187812 */ /* 0x000fe200078ec0ff */
[----:B------:R-:W-:-:S02]  /*0670*/  HADD2.F32 R11, -RZ, R6.H1_H1 ;  /* 0x30000006ff0b7230 */ /* 0x000fc40000004100 */
[----:B------:R-:W-:Y:S01]  /*0680*/  FFMA.FTZ R26, R21, R26, -0.13229703903198242188 ;  /* 0xbe0778e0151a7423 */ /* 0x000fe2000001001a */
[----:B------:R-:W-:Y:S01]  /*0690*/  FFMA.FTZ R18, R27, R18, -0.25000196695327758789 ;  /* 0xbe8000421b127423 */ /* 0x000fe20000010012 */
[----:B------:R-:W-:Y:S01]  /*06a0*/  IADD3 R28, -R24, 0x40800000, RZ ;  /* 0x40800000181c7810 */ /* 0x000fe20007ffe1ff */
[----:B------:R-:W-:Y:S01]  /*06b0*/  FFMA.FTZ R20, R23, 0.69314718246459960938, R20 ;  /* 0x3f31721817147823 */ /* 0x000fe20000010014 */
[----:B------:R-:W-:Y:S01]  /*06c0*/  FFMA.FTZ R26, R21, R26, 0.14491446316242218018 ;  /* 0x3e146475151a7423 */ /* 0x000fe2000001001a */
[----:B------:R-:W-:Y:S01]  /*06d0*/  FFMA.FTZ R18, R27, R18, 0.33333510160446166992 ;  /* 0x3eaaaae61b127423 */ /* 0x000fe20000010012 */
[----:B------:R-:W-:Y:S01]  /*06e0*/  FMUL.FTZ R10, R10, 1.1920928955078125e-07 ;  /* 0x340000000a0a7820 */ /* 0x000fe20000410000 */
[----:B------:R-:W-:Y:S01]  /*06f0*/  FFMA.FTZ R25, R28, R13, -1 ;  /* 0xbf8000001c197423 */ /* 0x000fe2000001000d */
[----:B------:R-:W-:Y:S01]  /*0700*/  FFMA.FTZ R26, R21, R26, -0.16641564667224884033 ;  /* 0xbe2a68dd151a7423 */ /* 0x000fe2000001001a */
[----:B------:R-:W-:Y:S01]  /*0710*/  IADD3 R28, R15, -R24, RZ ;  /* 0x800000180f1c7210 */ /* 0x000fe20007ffe0ff */
[----:B------:R-:W-:Y:S01]  /*0720*/  FFMA.FTZ R18, R27, R18, -0.5 ;  /* 0xbf0000001b127423 */ /* 0x000fe20000010012 */
[----:B------:R-:W-:Y:S01]  /*0730*/  ISETP.GE.U32.AND P0, PT, R22, 0x7f800000, PT ;  /* 0x7f8000001600780c */ /* 0x000fe20003f06070 */
[----:B------:R-:W-:Y:S01]  /*0740*/  FFMA.FTZ R26, R21, R26, 0.19988867640495300293 ;  /* 0x3e4caf9e151a7423 */ /* 0x000fe2000001001a */
[----:B------:R-:W-:Y:S01]  /*0750*/  I2FP.F32.S32 R24, R24 ;  /* 0x0000001800187245 */ /* 0x000fe20000201400 */
[----:B------:R-:W-:Y:S01]  /*0760*/  FMUL.FTZ R18, R27, R18 ;  /* 0x000000121b127220 */ /* 0x000fe20000410000 */
[----:B------:R-:W-:Y:S01]  /*0770*/  FADD.FTZ R25, R28, R25 ;  /* 0x000000191c197221 */ /* 0x000fe20000010000 */
[----:B------:R-:W-:-:S02]  /*0780*/  FFMA.FTZ R26, R21, R26, -0.25000196695327758789 ;  /* 0xbe800042151a7423 */ /* 0x000fc4000001001a */
[----:B------:R-:W-:Y:S01]  /*0790*/  FFMA.FTZ R27, R27, R18, R27 ;  /* 0x000000121b1b7223 */ /* 0x000fe2000001001b */
[----:B------:R-:W-:Y:S01]  /*07a0*/  FFMA.FTZ R18, R25, -R12, 0.10546888411045074463 ;  /* 0x3dd8001219127423 */ /* 0x000fe2000001080c */
[----:B------:R-:W-:Y:S01]  /*07b0*/  FFMA.FTZ R26, R21, R26, 0.33333510160446166992 ;  /* 0x3eaaaae6151a7423 */ /* 0x000fe2000001001a */
[----:B------:R-:W-:Y:S02]  /*07c0*/  FMUL.FTZ R24, R24, 1.1920928955078125e-07 ;  /* 0x3400000018187820 */ /* 0x000fe40000410000 */
[----:B------:R-:W-:Y:S01]  /*07d0*/  FFMA.FTZ R18, R25, R18, -0.13229703903198242188 ;  /* 0xbe0778e019127423 */ /* 0x000fe20000010012 */
[----:B------:R-:W-:-:S03]  /*07e0*/  FFMA.FTZ R26, R21, R26, -0.5 ;  /* 0xbf000000151a7423 */ /* 0x000fc6000001001a */
[----:B------:R-:W-:Y:S01]  /*07f0*/  FFMA.FTZ R28, R25, R18, 0.14491446316242218018 ;  /* 0x3e146475191c7423 */ /* 0x000fe20000010012 */
[----:B------:R-:W-:-:S03]  /*0800*/  FMUL.FTZ R18, R21, R26 ;  /* 0x0000001a15127220 */ /* 0x000fc60000410000 */
[----:B------:R-:W-:Y:S01]  /*0810*/  FFMA.FTZ R28, R25, R28, -0.16641564667224884033 ;  /* 0xbe2a68dd191c7423 */ /* 0x000fe2000001001c */
[----:B------:R-:W-:Y:S01]  /*0820*/  FFMA.FTZ R18, R21, R18, R21 ;  /* 0x0000001215127223 */ /* 0x000fe20000010015 */
[----:B------:R-:W-:Y:S02]  /*0830*/  FMUL.FTZ R21, R11, 1.4426950216293334961 ;  /* 0x3fb8aa3b0b157820 */ /* 0x000fe40000410000 */
[----:B------:R-:W-:-:S04]  /*0840*/  FFMA.FTZ R28, R25, R28, 0.19988867640495300293 ;  /* 0x3e4caf9e191c7423 */ /* 0x000fc8000001001c */
[----:B------:R-:W0:Y:S01]  /*0850*/  MUFU.EX2 R21, R21 ;  /* 0x0000001500157308 */ /* 0x000e220000000800 */
[----:B------:R-:W-:-:S04]  /*0860*/  FFMA.FTZ R28, R25, R28, -0.25000196695327758789 ;  /* 0xbe800042191c7423 */ /* 0x000fc8000001001c */
[----:B------:R-:W-:-:S04]  /*0870*/  FFMA.FTZ R28, R25, R28, 0.33333510160446166992 ;  /* 0x3eaaaae6191c7423 */ /* 0x000fc8000001001c */
[----:B------:R-:W-:-:S04]  /*0880*/  FFMA.FTZ R28, R25, R28, -0.5 ;  /* 0xbf000000191c7423 */ /* 0x000fc8000001001c */
[----:B------:R-:W-:Y:S01]  /*0890*/  FMUL.FTZ R28, R25, R28 ;  /* 0x0000001c191c7220 */ /* 0x000fe20000410000 */
[----:B0-----:R-:W-:-:S03]  /*08a0*/  FADD.FTZ.RZ R6, R21, 1 ;  /* 0x3f80000015067421 */ /* 0x001fc6000001c000 */
[----:B------:R-:W-:Y:S02]  /*08b0*/  FFMA.FTZ R25, R25, R28, R25 ;  /* 0x0000001c19197223 */ /* 0x000fe40000010019 */
[----:B------:R-:W-:Y:S02]  /*08c0*/  IADD3 R6, R6, -0x3f400000, RZ ;  /* 0xc0c0000006067810 */ /* 0x000fe40007ffe0ff */
[----:B------:R-:W-:Y:S02]  /*08d0*/  FFMA.FTZ R24, R24, 0.69314718246459960938, R25 ;  /* 0x3f31721818187823 */ /* 0x000fe40000010019 */
[----:B------:R-:W-:-:S04]  /*08e0*/  LOP3.LUT R26, R6, 0xff800000, RZ, 0xc0, !PT ;  /* 0xff800000061a7812 */ /* 0x000fc800078ec0ff */
[----:B------:R-:W-:Y:S02]  /*08f0*/  IADD3 R6, -R26, 0x40800000, RZ ;  /* 0x408000001a067810 */ /* 0x000fe40007ffe1ff */
[----:B------:R-:W-:-:S03]  /*0900*/  IADD3 R23, R21, -R26, RZ ;  /* 0x8000001a15177210 */ /* 0x000fc60007ffe0ff */
[----:B------:R-:W-:-:S04]  /*0910*/  FFMA.FTZ R6, R6, R13, -1 ;  /* 0xbf80000006067423 */ /* 0x000fc8000001000d */
        /* <DEDUP_REMOVED lines=8> */
[C---:B------:R-:W-:Y:S01]  /*09a0*/  FFMA.FTZ R28, R23.reuse, R6, -0.5 ;  /* 0xbf000000171c7423 */ /* 0x040fe20000010006 */
[----:B------:R-:W-:Y:S01]  /*09b0*/  I2FP.F32.S32 R6, R19 ;  /* 0x0000001300067245 */ /* 0x000fe20000201400 */
[----:B------:R-:W-:Y:S01]  /*09c0*/  FFMA.FTZ R19, R10, 0.69314718246459960938, R27 ;  /* 0x3f3172180a137823 */ /* 0x000fe2000001001b */
[--C-:B------:R-:W-:Y:S02]  /*09d0*/  HADD2.F32 R10, -RZ, R7.reuse.H0_H0 ;  /* 0x20000007ff0a7230 */ /* 0x100fe40000004100 */
[C---:B------:R-:W-:Y:S01]  /*09e0*/  FMUL.FTZ R28, R23.reuse, R28 ;  /* 0x0000001c171c7220 */ /* 0x040fe20000410000 */
[----:B------:R-:W-:Y:S02]  /*09f0*/  HADD2.F32 R7, -RZ, R7.H1_H1 ;  /* 0x30000007ff077230 */ /* 0x000fe40000004100 */
[----:B------:R-:W-:Y:S01]  /*0a00*/  FMUL.FTZ R27, R6, 1.1920928955078125e-07 ;  /* 0x34000000061b7820 */ /* 0x000fe20000410000 */
[----:B------:R-:W-:Y:S01]  /*0a10*/  FMUL.FTZ R6, R10, 1.4426950216293334961 ;  /* 0x3fb8aa3b0a067820 */ /* 0x000fe20000410000 */
[----:B------:R-:W-:-:S02]  /*0a20*/  FFMA.FTZ R23, R23, R28, R23 ;  /* 0x0000001c17177223 */ /* 0x000fc40000010017 */
        /* <DEDUP_REMOVED lines=8> */
.L_x_6450:
[----:B------:R-:W-:Y:S05]  /*0ab0*/  BSYNC B0 ;  /* 0x0000000000007941 */ /* 0x000fea0003800000 */
.L_x_6449:
        /* <DEDUP_REMOVED lines=16> */
.L_x_6452:
[----:B------:R-:W-:Y:S05]  /*0bc0*/  BSYNC B0 ;  /* 0x0000000000007941 */ /* 0x000fea0003800000 */
.L_x_6451:
        /* <DEDUP_REMOVED lines=8> */
.L_x_6454:
[----:B------:R-:W-:Y:S05]  /*0c50*/  BSYNC B0 ;  /* 0x0000000000007941 */ /* 0x000fea0003800000 */
.L_x_6453:
[----:B------:R-:W-:Y:S01]  /*0c60*/  ISETP.GE.U32.AND P0, PT, R15, 0x7f800000, PT ;  /* 0x7f8000000f00780c */ /* 0x000fe20003f06070 */
[----:B------:R1:W2:Y:S01]  /*0c70*/  MUFU.TANH R27, R14 ;  /* 0x0000000e001b7308 */ /* 0x0002a20000002400 */
[----:B------:R-:W-:Y:S01]  /*0c80*/  IADD3 R16, -R17, 0x40800000, RZ ;  /* 0x4080000011107810 */ /* 0x000fe20007ffe1ff */
[----:B0-----:R-:W-:Y:S01]  /*0c90*/  FADD.FTZ.RZ R26, R22, 1 ;  /* 0x3f800000161a7421 */ /* 0x001fe2000001c000 */
[----:B------:R-:W-:Y:S01]  /*0ca0*/  IADD3 R25, R6, -R17, RZ ;  /* 0x8000001106197210 */ /* 0x000fe20007ffe0ff */
[----:B------:R-:W-:Y:S02]  /*0cb0*/  BSSY B0, `(.L_x_6455) ;  /* 0x000000a000007945 */ /* 0x000fe40003800000 */
[----:B------:R-:W-:Y:S01]  /*0cc0*/  FFMA.FTZ R16, R16, R13, -1 ;  /* 0xbf80000010107423 */ /* 0x000fe2000001000d */
[----:B------:R-:W-:-:S03]  /*0cd0*/  IADD3 R26, R26, -0x3f400000, RZ ;  /* 0xc0c000001a1a7810 */ /* 0x000fc60007ffe0ff */
[----:B------:R-:W-:Y:S02]  /*0ce0*/  FADD.FTZ R25, R25, R16 ;  /* 0x0000001019197221 */ /* 0x000fe40000010000 */
[----:B-1----:R-:W-:Y:S05]  /*0cf0*/  @!P0 BRA `(.L_x_6456) ;  /* 0x0000000000148947 */ /* 0x002fea0003800000 */
[----:B------:R-:W-:-:S13]  /*0d00*/  ISETP.GE.AND P0, PT, R15, -0x407fffff, PT ;  /* 0xbf8000010f00780c */ /* 0x000fda0003f06270 */
[----:B------:R-:W-:-:S05]  /*0d10*/  @P0 MOV R14, 0x7f800000 ;  /* 0x7f800000000e0802 */ /* 0x000fca0000000f00 */
[C---:B------:R-:W-:Y:S01]  /*0d20*/  @P0 FFMA.FTZ R24, R15.reuse, R14, +INF ;  /* 0x7f8000000f180423 */ /* 0x040fe2000001000e */
[----:B------:R-:W-:-:S04]  /*0d30*/  FSETP.NEU.FTZ.AND P0, PT, R15, RZ, PT ;  /* 0x000000ff0f00720b */ /* 0x000fc80003f1d000 */
[----:B------:R-:W-:-:S09]  /*0d40*/  FSEL R24, R24, -RZ, P0 ;  /* 0x800000ff18187208 */ /* 0x000fd20000000000 */
.L_x_6456:
[----:B------:R-:W-:Y:S05]  /*0d50*/  BSYNC B0 ;  /* 0x0000000000007941 */ /* 0x000fea0003800000 */
.L_x_6455:
        /* <DEDUP_REMOVED lines=11> */
[----:B------:R-:W3:Y:S03]  /*0e10*/  MUFU.TANH R19, R19 ;  /* 0x0000001300137308 */ /* 0x000ee60000002400 */
[----:B------:R-:W-:Y:S01]  /*0e20*/  FADD.FTZ R14, R13, R26 ;  /* 0x0000001a0d0e7221 */ /* 0x000fe20000010000 */
[----:B------:R-:W-:-:S03]  /*0e30*/  FFMA.FTZ R16, R25, R16, 0.19988867640495300293 ;  /* 0x3e4caf9e19107423 */ /* 0x000fc60000010010 */
[C---:B------:R-:W-:Y:S01]  /*0e40*/  FFMA.FTZ R13, R14.reuse, -R12, 0.10546888411045074463 ;  /* 0x3dd800120e0d7423 */ /* 0x040fe2000001080c */
[----:B------:R-:W4:Y:S01]  /*0e50*/  MUFU.TANH R18, R18 ;  /* 0x0000001200127308 */ /* 0x000f220000002400 */
[C---:B------:R-:W-:Y:S02]  /*0e60*/  FFMA.FTZ R16, R25.reuse, R16, -0.25000196695327758789 ;  /* 0xbe80004219107423 */ /* 0x040fe40000010010 */
[C---:B------:R-:W-:Y:S02]  /*0e70*/  FFMA.FTZ R13, R14.reuse, R13, -0.13229703903198242188 ;  /* 0xbe0778e00e0d7423 */ /* 0x040fe4000001000d */
[C---:B------:R-:W-:Y:S02]  /*0e80*/  FFMA.FTZ R16, R25.reuse, R16, 0.33333510160446166992 ;  /* 0x3eaaaae619107423 */ /* 0x040fe40000010010 */
        /* <DEDUP_REMOVED lines=8> */
.L_x_6458:
[----:B------:R-:W-:Y:S05]  /*0f10*/  BSYNC B0 ;  /* 0x0000000000007941 */ /* 0x000fea0003800000 */
.L_x_6457:
[----:B------:R-:W-:Y:S01]  /*0f20*/  FFMA.FTZ R21, R14, R13, -0.16641564667224884033 ;  /* 0xbe2a68dd0e157423 */ /* 0x000fe2000001000d */
[C---:B------:R-:W-:Y:S01]  /*0f30*/  FMUL.FTZ R16, R25.reuse, R16 ;  /* 0x0000001019107220 */ /* 0x040fe20000410000 */
[----:B------:R-:W0:Y:S01]  /*0f40*/  LDC.64 R12, c[0x0][0x218] ;  /* 0x00008600ff0c7b82 */ /* 0x000e220000000a00 */
[----:B------:R-:W-:Y:S01]  /*0f50*/  ISETP.GE.U32.AND P0, PT, R6, 0x7f800000, PT ;  /* 0x7f8000000600780c */ /* 0x000fe20003f06070 */
[----:B------:R-:W1:Y:S01]  /*0f60*/  MUFU.TANH R24, R24 ;  /* 0x0000001800187308 */ /* 0x000e620000002400 */
[----:B------:R-:W-:Y:S01]  /*0f70*/  FFMA.FTZ R25, R25, R16, R25 ;  /* 0x0000001019197223 */ /* 0x000fe20000010019 */
[C---:B------:R-:W-:Y:S01]  /*0f80*/  FFMA.FTZ R21, R14.reuse, R21, 0.19988867640495300293 ;  /* 0x3e4caf9e0e157423 */ /* 0x040fe20000010015 */
[----:B------:R-:W-:Y:S01]  /*0f90*/  I2FP.F32.S32 R17, R17 ;  /* 0x0000001100117245 */ /* 0x000fe20000201400 */
[----:B------:R-:W-:Y:S02]  /*0fa0*/  BSSY B0, `(.L_x_6459) ;  /* 0x000000d000007945 */ /* 0x000fe40003800000 */
[----:B------:R-:W-:-:S02]  /*0fb0*/  FFMA.FTZ R21, R14, R21, -0.25000196695327758789 ;  /* 0xbe8000420e157423 */ /* 0x000fc40000010015 */
[----:B------:R3:W0:Y:S01]  /*0fc0*/  MUFU.TANH R16, R23 ;  /* 0x0000001700107308 */ /* 0x0006220000002400 */
[----:B------:R-:W-:Y:S01]  /*0fd0*/  FMUL.FTZ R20, R17, 1.1920928955078125e-07 ;  /* 0x3400000011147820 */ /* 0x000fe20000410000 */
[----:B------:R-:W-:-:S03]  /*0fe0*/  FFMA.FTZ R21, R14, R21, 0.33333510160446166992 ;  /* 0x3eaaaae60e157423 */ /* 0x000fc60000010015 */
[----:B------:R-:W-:Y:S01]  /*0ff0*/  FFMA.FTZ R17, R20, 0.69314718246459960938, R25 ;  /* 0x3f31721814117823 */ /* 0x000fe20000010019 */
[----:B------:R-:W-:Y:S01]  /*1000*/  FFMA.FTZ R21, R14, R21, -0.5 ;  /* 0xbf0000000e157423 */ /* 0x000fe20000010015 */
[----:B------:R-:W-:Y:S06]  /*1010*/  @!P0 BRA `(.L_x_6460) ;  /* 0x0000000000148947 */ /* 0x000fec0003800000 */
[----:B------:R-:W-:-:S13]  /*1020*/  ISETP.GE.AND P0, PT, R6, -0x407fffff, PT ;  /* 0xbf8000010600780c */ /* 0x000fda0003f06270 */
[----:B---3--:R-:W-:-:S05]  /*1030*/  @P0 MOV R23, 0x7f800000 ;  /* 0x7f80000000170802 */ /* 0x008fca0000000f00 */
[C---:B------:R-:W-:Y:S01]  /*1040*/  @P0 FFMA.FTZ R17, R6.reuse, R23, +INF ;  /* 0x7f80000006110423 */ /* 0x040fe20000010017 */
[----:B------:R-:W-:-:S04]  /*1050*/  FSETP.NEU.FTZ.AND P0, PT, R6, RZ, PT ;  /* 0x000000ff0600720b */ /* 0x000fc80003f1d000 */
[----:B------:R-:W-:-:S09]  /*1060*/  FSEL R17, R17, -RZ, P0 ;  /* 0x800000ff11117208 */ /* 0x000fd20000000000 */
.L_x_6460:
[----:B------:R-:W-:Y:S05]  /*1070*/  BSYNC B0 ;  /* 0x0000000000007941 */ /* 0x000fea0003800000 */
.L_x_6459:
[----:B------:R-:W-:Y:S01]  /*1080*/  ISETP.GE.U32.AND P0, PT, R22, 0x7f800000, PT ;  /* 0x7f8000001600780c */ /* 0x000fe20003f06070 */
[----:B------:R-:W0:Y:S01]  /*1090*/  MUFU.TANH R17, R17 ;  /* 0x0000001100117308 */ /* 0x000e220000002400 */
        /* <DEDUP_REMOVED lines=12> */
.L_x_6462:
[----:B------:R-:W-:Y:S05]  /*1160*/  BSYNC B0 ;  /* 0x0000000000007941 */ /* 0x000fea0003800000 */
.L_x_6461:
[----:B------:R-:W5:Y:S01]  /*1170*/  MUFU.TANH R14, R14 ;  /* 0x0000000e000e7308 */ /* 0x000f620000002400 */
[----:B0-----:R-:W-:-:S04]  /*1180*/  IMAD.WIDE.U32 R12, R0, 0x2, R12 ;  /* 0x00000002000c7825 */ /* 0x001fc800078e000c */
[----:B--2---:R-:W-:Y:S01]  /*1190*/  FMUL.FTZ R27, R2, R27 ;  /* 0x0000001b021b7220 */ /* 0x004fe20000410000 */
[----:B------:R-:W-:Y:S01]  /*11a0*/  FMUL.FTZ R8, R8, R29 ;  /* 0x0000001d08087220 */ /* 0x000fe20000410000 */
[----:B------:R-:W-:Y:S01]  /*11b0*/  FMUL.FTZ R19, R4, R19 ;  /* 0x0000001304137220 */ /* 0x000fe20000410000 */
[----:B----4-:R-:W-:Y:S01]  /*11c0*/  FMUL.FTZ R18, R9, R18 ;  /* 0x0000001209127220 */ /* 0x010fe20000410000 */
[----:B-1----:R-:W-:Y:S01]  /*11d0*/  FMUL.FTZ R6, R5, R24 ;  /* 0x0000001805067220 */ /* 0x002fe20000410000 */
[----:B------:R-:W-:Y:S01]  /*11e0*/  FMUL.FTZ R11, R11, R16 ;  /* 0x000000100b0b7220 */ /* 0x000fe20000410000 */
[----:B------:R-:W-:Y:S01]  /*11f0*/  FMUL.FTZ R10, R10, R17 ;  /* 0x000000110a0a7220 */ /* 0x000fe20000410000 */
[----:B------:R-:W-:Y:S01]  /*1200*/  IMAD.WIDE R12, R3, 0x10, R12 ;  /* 0x00000010030c7825 */ /* 0x000fe200078e020c */
[----:B------:R-:W-:Y:S02]  /*1210*/  F2FP.F16.F32.PACK_AB R4, R8, R27 ;  /* 0x0000001b0804723e */ /* 0x000fe400000000ff */
[----:B------:R-:W-:-:S02]  /*1220*/  F2FP.F16.F32.PACK_AB R5, R18, R19 ;  /* 0x000000131205723e */ /* 0x000fc400000000ff */
[----:B------:R-:W-:Y:S01]  /*1230*/  F2FP.F16.F32.PACK_AB R6, R11, R6 ;  /* 0x000000060b06723e */ /* 0x000fe200000000ff */
[----:B-----5:R-:W-:-:S05]  /*1240*/  FMUL.FTZ R7, R7, R14 ;  /* 0x0000000e07077220 */ /* 0x020fca0000410000 */
[----:B------:R-:W-:-:S05]  /*1250*/  F2FP.F16.F32.PACK_AB R7, R7, R10 ;  /* 0x0000000a0707723e */ /* 0x000fca00000000ff */
[----:B------:R-:W-:Y:S01]  /*1260*/  STG.E.128 desc[UR4][R12.64], R4 ;  /* 0x000000040c007986 */ /* 0x000fe2000c101d04 */
[----:B------:R-:W-:Y:S05]  /*1270*/  EXIT ;  /* 0x000000000000794d */ /* 0x000fea0003800000 */
.L_x_6446:
        /* <DEDUP_REMOVED lines=92> */
.L_x_6466:
[----:B------:R-:W-:Y:S05]  /*1840*/  BSYNC B1 ;  /* 0x0000000000017941 */ /* 0x000fea0003800000 */
.L_x_6465:
[----:B------:R-:W0:Y:S02]  /*1850*/  MUFU.TANH R3, R3 ;  /* 0x0000000300037308 */ /* 0x000e240000002400 */
[----:B0-----:R-:W-:-:S05]  /*1860*/  FMUL.FTZ R2, R20, R3 ;  /* 0x0000000314027220 */ /* 0x001fca0000410000 */
[----:B------:R-:W-:-:S07]  /*1870*/  F2FP.F16.F32.PACK_AB R2, RZ, R2 ;  /* 0x00000002ff02723e */ /* 0x000fce00000000ff */
.L_x_6464:
[----:B------:R-:W-:Y:S05]  /*1880*/  BSYNC B0 ;  /* 0x0000000000007941 */ /* 0x000fea0003800000 */
.L_x_6463:
        /* <DEDUP_REMOVED lines=37> */
.L_x_6470:
[----:B------:R-:W-:Y:S05]  /*1ae0*/  BSYNC B1 ;  /* 0x0000000000017941 */ /* 0x000fea0003800000 */
.L_x_6469:
[----:B------:R-:W0:Y:S02]  /*1af0*/  MUFU.TANH R3, R4 ;  /* 0x0000000400037308 */ /* 0x000e240000002400 */
[----:B0-----:R-:W-:-:S05]  /*1b00*/  FMUL.FTZ R3, R16, R3 ;  /* 0x0000000310037220 */ /* 0x001fca0000410000 */
[----:B------:R-:W-:-:S07]  /*1b10*/  F2FP.F16.F32.PACK_AB R3, RZ, R3 ;  /* 0x00000003ff03723e */ /* 0x000fce00000000ff */
.L_x_6468:
[----:B------:R-:W-:Y:S05]  /*1b20*/  BSYNC B0 ;  /* 0x0000000000007941 */ /* 0x000fea0003800000 */
.L_x_6467:
        /* <DEDUP_REMOVED lines=37> */
.L_x_6474:
[----:B------:R-:W-:Y:S05]  /*1d80*/  BSYNC B1 ;  /* 0x0000000000017941 */ /* 0x000fea0003800000 */
.L_x_6473:
[----:B------:R-:W0:Y:S02]  /*1d90*/  MUFU.TANH R5, R5 ;  /* 0x0000000500057308 */ /* 0x000e240000002400 */
[----:B0-----:R-:W-:-:S05]  /*1da0*/  FMUL.FTZ R4, R22, R5 ;  /* 0x0000000516047220 */ /* 0x001fca0000410000 */
[----:B------:R-:W-:-:S07]  /*1db0*/  F2FP.F16.F32.PACK_AB R4, RZ, R4 ;  /* 0x00000004ff04723e */ /* 0x000fce00000000ff */
.L_x_6472:
[----:B------:R-:W-:Y:S05]  /*1dc0*/  BSYNC B0 ;  /* 0x0000000000007941 */ /* 0x000fea0003800000 */
.L_x_6471:
        /* <DEDUP_REMOVED lines=37> */
.L_x_6478:
[----:B------:R-:W-:Y:S05]  /*2020*/  BSYNC B1 ;  /* 0x0000000000017941 */ /* 0x000fea0003800000 */
.L_x_6477:
[----:B------:R-:W0:Y:S02]  /*2030*/  MUFU.TANH R6, R6 ;  /* 0x0000000600067308 */ /* 0x000e240000002400 */
[----:B0-----:R-:W-:-:S05]  /*2040*/  FMUL.FTZ R5, R23, R6 ;  /* 0x0000000617057220 */ /* 0x001fca0000410000 */
[----:B------:R-:W-:-:S07]  /*2050*/  F2FP.F16.F32.PACK_AB R5, RZ, R5 ;  /* 0x00000005ff05723e */ /* 0x000fce00000000ff */
.L_x_6476:
[----:B------:R-:W-:Y:S05]  /*2060*/  BSYNC B0 ;  /* 0x0000000000007941 */ /* 0x000fea0003800000 */
.L_x_6475:
        /* <DEDUP_REMOVED lines=37> */
.L_x_6482:
[----:B------:R-:W-:Y:S05]  /*22c0*/  BSYNC B1 ;  /* 0x0000000000017941 */ /* 0x000fea0003800000 */
.L_x_6481:
[----:B------:R-:W0:Y:S02]  /*22d0*/  MUFU.TANH R6, R7 ;  /* 0x0000000700067308 */ /* 0x000e240000002400 */
[----:B0-----:R-:W-:-:S05]  /*22e0*/  FMUL.FTZ R6, R21, R6 ;  /* 0x0000000615067220 */ /* 0x001fca0000410000 */
[----:B------:R-:W-:-:S07]  /*22f0*/  F2FP.F16.F32.PACK_AB R6, RZ, R6 ;  /* 0x00000006ff06723e */ /* 0x000fce00000000ff */
.L_x_6480:
[----:B------:R-:W-:Y:S05]  /*2300*/  BSYNC B0 ;  /* 0x0000000000007941 */ /* 0x000fea0003800000 */
.L_x_6479:
        /* <DEDUP_REMOVED lines=37> */
.L_x_6486:
[----:B------:R-:W-:Y:S05]  /*2560*/  BSYNC B1 ;  /* 0x0000000000017941 */ /* 0x000fea0003800000 */
.L_x_6485:
[----:B------:R-:W0:Y:S02]  /*2570*/  MUFU.TANH R8, R8 ;  /* 0x0000000800087308 */ /* 0x000e240000002400 */
[----:B0-----:R-:W-:-:S05]  /*2580*/  FMUL.FTZ R7, R19, R8 ;  /* 0x0000000813077220 */ /* 0x001fca0000410000 */
[----:B------:R-:W-:-:S07]  /*2590*/  F2FP.F16.F32.PACK_AB R7, RZ, R7 ;  /* 0x00000007ff07723e */ /* 0x000fce00000000ff */
.L_x_6484:
[----:B------:R-:W-:Y:S05]  /*25a0*/  BSYNC B0 ;  /* 0x0000000000007941 */ /* 0x000fea0003800000 */
.L_x_6483:
        /* <DEDUP_REMOVED lines=37> */
.L_x_6490:
[----:B------:R-:W-:Y:S05]  /*2800*/  BSYNC B1 ;  /* 0x0000000000017941 */ /* 0x000fea0003800000 */
.L_x_6489:
[----:B------:R-:W0:Y:S02]  /*2810*/  MUFU.TANH R8, R9 ;  /* 0x0000000900087308 */ /* 0x000e240000002400 */
[----:B0-----:R-:W-:-:S05]  /*2820*/  FMUL.FTZ R8, R13, R8 ;  /* 0x000000080d087220 */ /* 0x001fca0000410000 */
[----:B------:R-:W-:-:S07]  /*2830*/  F2FP.F16.F32.PACK_AB R8, RZ, R8 ;  /* 0x00000008ff08723e */ /* 0x000fce00000000ff */
.L_x_6488:
[----:B------:R-:W-:Y:S05]  /*2840*/  BSYNC B0 ;  /* 0x0000000000007941 */ /* 0x000fea0003800000 */
.L_x_6487:
        /* <DEDUP_REMOVED lines=37> */
.L_x_6494:
[----:B------:R-:W-:Y:S05]  /*2aa0*/  BSYNC B1 ;  /* 0x0000000000017941 */ /* 0x000fea0003800000 */
.L_x_6493:
[----:B------:R-:W0:Y:S02]  /*2ab0*/  MUFU.TANH R9, R10 ;  /* 0x0000000a00097308 */ /* 0x000e240000002400 */
[----:B0-----:R-:W-:-:S05]  /*2ac0*/  FMUL.FTZ R9, R12, R9 ;  /* 0x000000090c097220 */ /* 0x001fca0000410000 */
[----:B------:R-:W-:-:S07]  /*2ad0*/  F2FP.F16.F32.PACK_AB R9, RZ, R9 ;  /* 0x00000009ff09723e */ /* 0x000fce00000000ff */
.L_x_6492:
[----:B------:R-:W-:Y:S05]  /*2ae0*/  BSYNC B0 ;  /* 0x0000000000007941 */ /* 0x000fea0003800000 */
.L_x_6491:
        /* <DEDUP_REMOVED lines=22> */
.L_x_6497:
[----:B------:R-:W-:-:S13]  /*2c50*/  ISETP.GE.AND P0, PT, R18, R17, PT ;  /* 0x000000111200720c */ /* 0x000fda0003f06270 */
[----:B------:R-:W-:Y:S05]  /*2c60*/  @P0 BRA `(.L_x_6499) ;  /* 0x0000000000300947 */ /* 0x000fea0003800000 */
[----:B0-----:R-:W0:Y:S01]  /*2c70*/  LDC.64 R2, c[0x0][0x218] ;  /* 0x00008600ff027b82 */ /* 0x001e220000000a00 */
[----:B------:R-:W-:Y:S02]  /*2c80*/  IADD3 R11, R0, R18, RZ ;  /* 0x00000012000b7210 */ /* 0x000fe40007ffe0ff */
[----:B------:R-:W-:-:S03]  /*2c90*/  IADD3 R18, R18, 0x80, RZ ;  /* 0x0000008012127810 */ /* 0x000fc60007ffe0ff */
[----:B0-----:R-:W-:-:S05]  /*2ca0*/  IMAD.WIDE.U32 R2, R11, 0x2, R2 ;  /* 0x000000020b027825 */ /* 0x001fca00078e0002 */
[----:B------:R1:W-:Y:S02]  /*2cb0*/  STG.E.U16 desc[UR4][R2.64], R5 ;  /* 0x0000000502007986 */ /* 0x0003e4000c101504 */
.L_x_6498:
[----:B------:R-:W-:-:S13]  /*2cc0*/  ISETP.GE.AND P0, PT, R18, R17, PT ;  /* 0x000000111200720c */ /* 0x000fda0003f06270 */
[----:B------:R-:W-:Y:S05]  /*2cd0*/  @P0 BRA `(.L_x_6500) ;  /* 0x0000000000340947 */ /* 0x000fea0003800000 */
[----:B01----:R-:W0:Y:S01]  /*2ce0*/  LDC.64 R2, c[0x0][0x218] ;  /* 0x00008600ff027b82 */ /* 0x003e220000000a00 */
[----:B------:R-:W-:Y:S02]  /*2cf0*/  IADD3 R5, R0, R18, RZ ;  /* 0x0000001200057210 */ /* 0x000fe40007ffe0ff */
[----:B------:R-:W-:-:S03]  /*2d00*/  IADD3 R18, R18, 0x80, RZ ;  /* 0x0000008012127810 */ /* 0x000fc60007ffe0ff */
[----:B0-----:R-:W-:-:S05]  /*2d10*/  IMAD.WIDE.U32 R2, R5, 0x2, R2 ;  /* 0x0000000205027825 */ /* 0x001fca00078e0002 */
[----:B------:R1:W-:Y:S02]  /*2d20*/  STG.E.U16 desc[UR4][R2.64], R6 ;  /* 0x0000000602007986 */ /* 0x0003e4000c101504 */
.L_x_6499:
        /* <DEDUP_REMOVED lines=8> */
.L_x_6500:
[----:B------:R-:W-:Y:S05]  /*2db0*/  BSYNC B1 ;  /* 0x0000000000017941 */ /* 0x000fea0003800000 */
.L_x_6496:
[----:B------:R-:W-:-:S13]  /*2dc0*/  ISETP.GE.AND P0, PT, R18, R17, PT ;  /* 0x000000111200720c */ /* 0x000fda0003f06270 */
[----:B012---:R-:W0:Y:S01]  /*2dd0*/  @!P0 LDC.64 R2, c[0x0][0x218] ;  /* 0x00008600ff028b82 */ /* 0x007e220000000a00 */
[----:B------:R-:W-:Y:S02]  /*2de0*/  @!P0 IADD3 R5, R0, R18, RZ ;  /* 0x0000001200058210 */ /* 0x000fe40007ffe0ff */
[----:B------:R-:W-:-:S03]  /*2df0*/  @!P0 IADD3 R18, R18, 0x80, RZ ;  /* 0x0000008012128810 */ /* 0x000fc60007ffe0ff */
[----:B0-----:R-:W-:-:S05]  /*2e00*/  @!P0 IMAD.WIDE.U32 R2, R5, 0x2, R2 ;  /* 0x0000000205028825 */ /* 0x001fca00078e0002 */
[----:B------:R2:W-:Y:S02]  /*2e10*/  @!P0 STG.E.U16 desc[UR4][R2.64], R8 ;  /* 0x0000000802008986 */ /* 0x0005e4000c101504 */
.L_x_6501:
[----:B------:R-:W-:Y:S05]  /*2e20*/  BSYNC B0 ;  /* 0x0000000000007941 */ /* 0x000fea0003800000 */
.L_x_6495:
        /* <DEDUP_REMOVED lines=8> */
.L_x_6502:
        /* <DEDUP_REMOVED lines=13> */
.L_x_8615:


//--------------------- .text._ZN2at6native18elementwise_kernelILi128ELi4EZNS0_15gpu_kernel_implIZZZNS0_61_GLOBAL__N__b29612f4_23_ActivationMishKernel_cu_f5210f67_354811mish_kernelERNS_18TensorIteratorBaseEENKUlvE_clEvENKUlvE0_clEvEUlfE_EEvS5_RKT_EUliE_EEviT1_ --------------------------
	.section	.text._ZN2at6native18elementwise_kernelILi128ELi4EZNS0_15gpu_kernel_implIZZZNS0_61_GLOBAL__N__b29612f4_23_ActivationMishKernel_cu_f5210f67_354811mish_kernelERNS_18TensorIteratorBaseEENKUlvE_clEvENKUlvE0_clEvEUlfE_EEvS5_RKT_EUliE_EEviT1_,"ax",@progbits
	.align	128
        .global         _ZN2at6native18elementwise_kernelILi128ELi4EZNS0_15gpu_kernel_implIZZZNS0_61_GLOBAL__N__b29612f4_23_ActivationMishKernel_cu_f5210f67_354811mish_kernelERNS_18TensorIteratorBaseEENKUlvE_clEvENKUlvE0_clEvEUlfE_EEvS5_RKT_EUliE_EEviT1_
        .type           _ZN2at6native18elementwise_kernelILi128ELi4EZNS0_15gpu_kernel_implIZZZNS0_61_GLOBAL__N__b29612f4_23_ActivationMishKernel_cu_f5210f67_354811mish_kernelERNS_18TensorIteratorBaseEENKUlvE_clEvENKUlvE0_clEvEUlfE_EEvS5_RKT_EUliE_EEviT1_,@function
        .size           _ZN2at6native18elementwise_kernelILi128ELi4EZNS0_15gpu_kernel_implIZZZNS0_61_GLOBAL__N__b29612f4_23_ActivationMishKernel_cu_f5210f67_354811mish_kernelERNS_18TensorIteratorBaseEENKUlvE_clEvENKUlvE0_clEvEUlfE_EEvS5_RKT_EUliE_EEviT1_,(.L_x_8616 - _ZN2at6native18elementwise_kernelILi128ELi4EZNS0_15gpu_kernel_implIZZZNS0_61_GLOBAL__N__b29612f4_23_ActivationMishKernel_cu_f5210f67_354811mish_kernelERNS_18TensorIteratorBaseEENKUlvE_clEvENKUlvE0_clEvEUlfE_EEvS5_RKT_EUliE_EEviT1_)
        .other          _ZN2at6native18elementwise_kernelILi128ELi4EZNS0_15gpu_kernel_implIZZZNS0_61_GLOBAL__N__b29612f4_23_ActivationMishKernel_cu_f5210f67_354811mish_kernelERNS_18TensorIteratorBaseEENKUlvE_clEvENKUlvE0_clEvEUlfE_EEvS5_RKT_EUliE_EEviT1_,@"STO_CUDA_ENTRY STV_DEFAULT"
_ZN2at6native18elementwise_kernelILi128ELi4EZNS0_15gpu_kernel_implIZZZNS0_61_GLOBAL__N__b29612f4_23_ActivationMishKernel_cu_f5210f67_354811mish_kernelERNS_18TensorIteratorBaseEENKUlvE_clEvENKUlvE0_clEvEUlfE_EEvS5_RKT_EUliE_EEviT1_:
.text._ZN2at6native18elementwise_kernelILi128ELi4EZNS0_15gpu_kernel_implIZZZNS0_61_GLOBAL__N__b29612f4_23_ActivationMishKernel_cu_f5210f67_354811mish_kernelERNS_18TensorIteratorBaseEENKUlvE_clEvENKUlvE0_clEvEUlfE_EEvS5_RKT_EUliE_EEviT1_:
        /* <DEDUP_REMOVED lines=315> */
.L_x_6505:
        /* <DEDUP_REMOVED lines=22> */
.L_x_6510:
[----:B------:R-:W2:Y:S02]  /*1510*/  LDG.E.U8 R0, desc[UR36][R2.64] ;  /* 0x0000002402007981 */ /* 0x000ea4000c1e1100 */
[----:B--2---:R-:W-:Y:S01]  /*1520*/  I2FP.F32.U32 R0, R0 ;  /* 0x0000000000007245 */ /* 0x004fe20000201000 */
[----:B------:R-:W-:Y:S06]  /*1530*/  BRA `(.L_x_6512) ;  /* 0x0000000c002c7947 */ /* 0x000fec0003800000 */
.L_x_6509:
        /* <DEDUP_REMOVED lines=9> */
.L_x_6514:
[----:B------:R-:W2:Y:S02]  /*15d0*/  LDG.E R0, desc[UR36][R2.64] ;  /* 0x0000002402007981 */ /* 0x000ea4000c1e1900 */
[----:B--2---:R-:W-:Y:S01]  /*15e0*/  I2FP.F32.S32 R0, R0 ;  /* 0x0000000000007245 */ /* 0x004fe20000201400 */
[----:B------:R-:W-:Y:S06]  /*15f0*/  BRA `(.L_x_6512) ;  /* 0x0000000800fc7947 */ /* 0x000fec0003800000 */
.L_x_6513:
[----:B------:R-:W2:Y:S02]  /*1600*/  LDG.E.U16 R0, desc[UR36][R2.64] ;  /* 0x0000002402007981 */ /* 0x000ea4000c1e1500 */
[----:B--2---:R-:W0:Y:S01]  /*1610*/  I2F.S16 R0, R0 ;  /* 0x0000000000007306 */ /* 0x004e220000101400 */
[----:B------:R-:W-:Y:S05]  /*1620*/  BRA `(.L_x_6512) ;  /* 0x0000000800f07947 */ /* 0x000fea0003800000 */
.L_x_6508:
        /* <DEDUP_REMOVED lines=8> */
.L_x_6516:
[----:B------:R-:W2:Y:S02]  /*16b0*/  LDG.E.U16 R0, desc[UR36][R2.64] ;  /* 0x0000002402007981 */ /* 0x000ea4000c1e1500 */
[----:B--2---:R-:W-:Y:S01]  /*16c0*/  HADD2.F32 R0, -RZ, R0.H0_H0 ;  /* 0x20000000ff007230 */ /* 0x004fe20000004100 */
[----:B------:R-:W-:Y:S06]  /*16d0*/  BRA `(.L_x_6512) ;  /* 0x0000000800c47947 */ /* 0x000fec0003800000 */
.L_x_6515:
        /* <DEDUP_REMOVED lines=8> */
.L_x_6518:
[----:B------:R-:W2:Y:S02]  /*1760*/  LDG.E.U16 R0, desc[UR36][R2.64] ;  /* 0x0000002402007981 */ /* 0x000ea4000c1e1500 */
[----:B--2---:R-:W-:Y:S01]  /*1770*/  HADD2.F32 R0, -RZ, R0.H0_H0 ;  /* 0x20000000ff007230 */ /* 0x004fe20000004100 */
[----:B------:R-:W-:Y:S06]  /*1780*/  BRA `(.L_x_6512) ;  /* 0x0000000800987947 */ /* 0x000fec0003800000 */
.L_x_6517:
[----:B------:R-:W2:Y:S01]  /*1790*/  LDG.E.64 R2, desc[UR36][R2.64] ;  /* 0x0000002402027981 */ /* 0x000ea2000c1e1b00 */
[----:B------:R-:W-:Y:S01]  /*17a0*/  UMOV UR4, 0xf0000000 ;  /* 0xf000000000047882 */ /* 0x000fe20000000000 */
[----:B------:R-:W-:Y:S01]  /*17b0*/  UMOV UR5, 0x380fffff ;  /* 0x380fffff00057882 */ /* 0x000fe20000000000 */
[----:B--2---:R-:W0:Y:S01]  /*17c0*/  F2F.F32.F64 R0, R2 ;  /* 0x0000000200007310 */ /* 0x004e220000301000 */
[----:B------:R-:W-:-:S14]  /*17d0*/  DSETP.GEU.AND P0, PT, |R2|, UR4, PT ;  /* 0x0000000402007e2a */ /* 0x000fdc000bf0e200 */
[----:B0-----:R-:W-:Y:S01]  /*17e0*/  @!P0 FMUL R0, R0, 1.175494350822287508e-38 ;  /* 0x0080000000008820 */ /* 0x001fe20000400000 */
[----:B------:R-:W-:Y:S06]  /*17f0*/  BRA `(.L_x_6512) ;  /* 0x00000008007c7947 */ /* 0x000fec0003800000 */
.L_x_6507:
        /* <DEDUP_REMOVED lines=12> */
.L_x_6521:
[----:B------:R-:W2:Y:S01]  /*18c0*/  LDG.E.64 R2, desc[UR36][R2.64] ;  /* 0x0000002402027981 */ /* 0x000ea2000c1e1b00 */
[----:B------:R-:W-:Y:S01]  /*18d0*/  UMOV UR4, 0xf0000000 ;  /* 0xf000000000047882 */ /* 0x000fe20000000000 */
[----:B------:R-:W-:Y:S01]  /*18e0*/  UMOV UR5, 0x380fffff ;  /* 0x380fffff00057882 */ /* 0x000fe20000000000 */
[----:B--2---:R-:W0:Y:S01]  /*18f0*/  F2F.F32.F64 R0, R2 ;  /* 0x0000000200007310 */ /* 0x004e220000301000 */
[----:B------:R-:W-:-:S14]  /*1900*/  DSETP.GEU.AND P0, PT, |R2|, UR4, PT ;  /* 0x0000000402007e2a */ /* 0x000fdc000bf0e200 */
[----:B0-----:R-:W-:Y:S01]  /*1910*/  @!P0 FMUL R0, R0, 1.175494350822287508e-38 ;  /* 0x0080000000008820 */ /* 0x001fe20000400000 */
[----:B------:R-:W-:Y:S06]  /*1920*/  BRA `(.L_x_6512) ;  /* 0x0000000800307947 */ /* 0x000fec0003800000 */
.L_x_6520:
        /* <DEDUP_REMOVED lines=26> */
.L_x_6523:
[----:B------:R-:W2:Y:S02]  /*1ad0*/  LDG.E.U8 R2, desc[UR36][R2.64] ;  /* 0x0000002402027981 */ /* 0x000ea4000c1e1100 */
[C---:B--2---:R-:W-:Y:S02]  /*1ae0*/  IMAD.SHL.U32 R0, R2.reuse, 0x2000000, RZ ;  /* 0x0200000002007824 */ /* 0x044fe400078e00ff */
[----:B------:R-:W-:-:S03]  /*1af0*/  IMAD.SHL.U32 R5, R2, 0x1000000, RZ ;  /* 0x0100000002057824 */ /* 0x000fc600078e00ff */
[----:B------:R-:W-:-:S13]  /*1b00*/  ISETP.GE.U32.AND P0, PT, R0, 0x8000000, PT ;  /* 0x080000000000780c */ /* 0x000fda0003f06070 */
[C---:B------:R-:W-:Y:S01]  /*1b10*/  @!P0 SHF.L.U32 R0, R2.reuse, 0x8, RZ ;  /* 0x0000000802008819 */ /* 0x040fe200000006ff */
        /* <DEDUP_REMOVED lines=8> */
.L_x_6522:
[----:B------:R-:W2:Y:S02]  /*1ba0*/  LDG.E.U16 R0, desc[UR36][R2.64] ;  /* 0x0000002402007981 */ /* 0x000ea4000c1e1500 */
[----:B--2---:R-:W-:Y:S01]  /*1bb0*/  IMAD.U32 R0, R0, 0x10000, RZ ;  /* 0x0001000000007824 */ /* 0x004fe200078e00ff */
[----:B------:R-:W-:Y:S06]  /*1bc0*/  BRA `(.L_x_6512) ;  /* 0x0000000400887947 */ /* 0x000fec0003800000 */
.L_x_6519:
        /* <DEDUP_REMOVED lines=11> */
.L_x_6526:
        /* <DEDUP_REMOVED lines=20> */
.L_x_6528:
[----:B------:R-:W-:Y:S05]  /*1dc0*/  BSYNC B0 ;  /* 0x0000000000007941 */ /* 0x000fea0003800000 */
.L_x_6527:
[----:B------:R-:W-:Y:S01]  /*1dd0*/  LEA R3, R0, 0x3b800000, 0x17 ;  /* 0x3b80000000037811 */ /* 0x000fe200078eb8ff */
[----:B------:R-:W-:-:S05]  /*1de0*/  IMAD.SHL.U32 R0, R2, 0x100000, RZ ;  /* 0x0010000002007824 */ /* 0x000fca00078e00ff */
[----:B------:R-:W-:Y:S01]  /*1df0*/  LOP3.LUT R0, R3, R0, R4, 0xfe, !PT ;  /* 0x0000000003007212 */ /* 0x000fe200078efe04 */
[----:B------:R-:W-:Y:S06]  /*1e00*/  BRA `(.L_x_6512) ;  /* 0x0000000000f87947 */ /* 0x000fec0003800000 */
.L_x_6525:
        /* <DEDUP_REMOVED lines=20> */
.L_x_6530:
[----:B------:R-:W-:Y:S05]  /*1f50*/  BSYNC B0 ;  /* 0x0000000000007941 */ /* 0x000fea0003800000 */
.L_x_6529:
[----:B------:R-:W-:Y:S01]  /*1f60*/  LEA R3, R0, 0x37800000, 0x17 ;  /* 0x3780000000037811 */ /* 0x000fe200078eb8ff */
[----:B------:R-:W-:-:S05]  /*1f70*/  IMAD.SHL.U32 R0, R2, 0x200000, RZ ;  /* 0x0020000002007824 */ /* 0x000fca00078e00ff */
[----:B------:R-:W-:Y:S01]  /*1f80*/  LOP3.LUT R0, R3, R0, R4, 0xfe, !PT ;  /* 0x0000000003007212 */ /* 0x000fe200078efe04 */
[----:B------:R-:W-:Y:S06]  /*1f90*/  BRA `(.L_x_6512) ;  /* 0x0000000000947947 */ /* 0x000fec0003800000 */
.L_x_6524:
        /* <DEDUP_REMOVED lines=14> */
.L_x_6511:
[----:B------:R-:W-:Y:S01]  /*2080*/  MOV R2, 0x0 ;  /* 0x0000000000027802 */ /* 0x000fe20000000f00 */
[----:B------:R-:W-:Y:S01]  /*2090*/  ULDC.64 UR4, c[0x4][0x128] ;  /* 0x01004a0000047ab9 */ /* 0x000fe20000000a00 */
[----:B------:R-:W-:Y:S01]  /*20a0*/  ULDC.64 UR6, c[0x4][0x18] ;  /* 0x0100060000067ab9 */ /* 0x000fe20000000a00 */
[----:B------:R-:W-:Y:S01]  /*20b0*/  IMAD.U32 R4, RZ, RZ, UR4 ;  /* 0x00000004ff047e24 */ /* 0x000fe2000f8e00ff */
[----:B------:R-:W-:Y:S01]  /*20c0*/  MOV R11, UR7 ;  /* 0x00000007000b7c02 */ /* 0x000fe20008000f00 */
[----:B------:R-:W-:Y:S01]  /*20d0*/  IMAD.U32 R5, RZ, RZ, UR5 ;  /* 0x00000005ff057e24 */ /* 0x000fe2000f8e00ff */
[----:B------:R-:W0:Y:S01]  /*20e0*/  LDC.64 R2, c[0x4][R2] ;  /* 0x0100000002027b82 */ /* 0x000e220000000a00 */
[----:B------:R-:W-:Y:S01]  /*20f0*/  ULDC.64 UR4, c[0x4][0x130] ;  /* 0x01004c0000047ab9 */ /* 0x000fe20000000a00 */
        /* <DEDUP_REMOVED lines=8> */
.L_x_6533:
[----:B------:R-:W-:Y:S01]  /*2180*/  IMAD.MOV.U32 R0, RZ, RZ, RZ ;  /* 0x000000ffff007224 */ /* 0x000fe200078e00ff */
[----:B------:R-:W-:Y:S06]  /*2190*/  BRA `(.L_x_6512) ;  /* 0x0000000000147947 */ /* 0x000fec0003800000 */
.L_x_6532:
[----:B------:R-:W2:Y:S02]  /*21a0*/  LDG.E.64 R2, desc[UR36][R2.64] ;  /* 0x0000002402027981 */ /* 0x000ea4000c1e1b00 */
[----:B--2---:R0:W1:Y:S01]  /*21b0*/  I2F.U64 R0, R2 ;  /* 0x0000000200007312 */ /* 0x0040620000301000 */
[----:B------:R-:W-:Y:S05]  /*21c0*/  BRA `(.L_x_6512) ;  /* 0x0000000000087947 */ /* 0x000fea0003800000 */
.L_x_6531:
[----:B------:R-:W2:Y:S02]  /*21d0*/  LDG.E R0, desc[UR36][R2.64] ;  /* 0x0000002402007981 */ /* 0x000ea4000c1e1900 */
[----:B--2---:R-:W-:-:S07]  /*21e0*/  I2FP.F32.U32 R0, R0 ;  /* 0x0000000000007245 */ /* 0x004fce0000201000 */
.L_x_6512:
[----:B------:R-:W-:Y:S05]  /*21f0*/  BSYNC B6 ;  /* 0x0000000000067941 */ /* 0x000fea0003800000 */
.L_x_6506:
[----:B012345:R-:W-:Y:S01]  /*2200*/  FMUL.FTZ R2, R0, 1.4426950216293334961 ;  /* 0x3fb8aa3b00027820 */ /* 0x03ffe20000410000 */
        /* <DEDUP_REMOVED lines=32> */
.L_x_6535:
[----:B------:R-:W-:Y:S05]  /*2410*/  BSYNC B0 ;  /* 0x0000000000007941 */ /* 0x000fea0003800000 */
.L_x_6534:
[----:B0-----:R-:W-:Y:S01]  /*2420*/  PRMT R4, R6, 0x9910, RZ ;  /* 0x0000991006047816 */ /* 0x001fe200000000ff */
[----:B------:R-:W0:Y:S03]  /*2430*/  MUFU.TANH R3, R3 ;  /* 0x0000000300037308 */ /* 0x000e260000002400 */
[----:B------:R-:W-:Y:S01]  /*2440*/  ISETP.GT.AND P0, PT, R4, 0x9, PT ;  /* 0x000000090400780c */ /* 0x000fe20003f04270 */
[----:B0-----:R-:W-:-:S12]  /*2450*/  FMUL.FTZ R2, R3, R0 ;  /* 0x0000000003027220 */ /* 0x001fd80000410000 */
        /* <DEDUP_REMOVED lines=12> */
.L_x_6539:
[----:B------:R-:W0:Y:S02]  /*2520*/  F2I.S64.TRUNC R2, R2 ;  /* 0x0000000200027311 */ /* 0x000e24000020d900 */
[----:B0-----:R-:W-:-:S05]  /*2530*/  IMAD.MOV.U32 R5, RZ, RZ, R2 ;  /* 0x000000ffff057224 */ /* 0x001fca00078e0002 */
[----:B------:R1:W-:Y:S01]  /*2540*/  STG.E.U8 desc[UR36][R16.64], R5 ;  /* 0x0000000510007986 */ /* 0x0003e2000c101124 */
[----:B------:R-:W-:Y:S05]  /*2550*/  BRA `(.L_x_6541) ;  /* 0x0000000c00407947 */ /* 0x000fea0003800000 */
.L_x_6538:
        /* <DEDUP_REMOVED lines=9> */
.L_x_6543:
[----:B------:R-:W0:Y:S02]  /*25f0*/  F2I.FTZ.TRUNC.NTZ R3, R2 ;  /* 0x0000000200037305 */ /* 0x000e24000021f100 */
[----:B0-----:R3:W-:Y:S01]  /*2600*/  STG.E desc[UR36][R16.64], R3 ;  /* 0x0000000310007986 */ /* 0x0017e2000c101924 */
[----:B------:R-:W-:Y:S05]  /*2610*/  BRA `(.L_x_6541) ;  /* 0x0000000c00107947 */ /* 0x000fea0003800000 */
.L_x_6542:
[----:B------:R-:W0:Y:S02]  /*2620*/  F2I.FTZ.TRUNC.NTZ R3, R2 ;  /* 0x0000000200037305 */ /* 0x000e24000021f100 */
[----:B0-----:R2:W-:Y:S01]  /*2630*/  STG.E.U16 desc[UR36][R16.64], R3 ;  /* 0x0000000310007986 */ /* 0x0015e2000c101524 */
[----:B------:R-:W-:Y:S05]  /*2640*/  BRA `(.L_x_6541) ;  /* 0x0000000c00047947 */ /* 0x000fea0003800000 */
.L_x_6537:
        /* <DEDUP_REMOVED lines=8> */
.L_x_6545:
[----:B------:R-:W-:-:S05]  /*26d0*/  F2FP.F16.F32.PACK_AB R2, RZ, R2 ;  /* 0x00000002ff02723e */ /* 0x000fca00000000ff */
[----:B------:R0:W-:Y:S01]  /*26e0*/  STG.E.U16 desc[UR36][R16.64], R2 ;  /* 0x0000000210007986 */ /* 0x0001e2000c101524 */
[----:B------:R-:W-:Y:S05]  /*26f0*/  BRA `(.L_x_6541) ;  /* 0x0000000800d87947 */ /* 0x000fea0003800000 */
.L_x_6544:
        /* <DEDUP_REMOVED lines=9> */
.L_x_6547:
[----:B------:R-:W-:-:S04]  /*2790*/  F2FP.F16.F32.PACK_AB R3, RZ, R2 ;  /* 0x00000002ff03723e */ /* 0x000fc800000000ff */
[----:B------:R-:W-:-:S05]  /*27a0*/  PRMT R3, R3, 0x5410, RZ ;  /* 0x0000541003037816 */ /* 0x000fca00000000ff */
[----:B------:R0:W-:Y:S01]  /*27b0*/  STG.E desc[UR36][R16.64], R3 ;  /* 0x0000000310007986 */ /* 0x0001e2000c101924 */
[----:B------:R-:W-:Y:S05]  /*27c0*/  BRA `(.L_x_6541) ;  /* 0x0000000800a47947 */ /* 0x000fea0003800000 */
.L_x_6546:
[----:B------:R-:W-:-:S06]  /*27d0*/  FMUL.FTZ R2, R2, 1 ;  /* 0x3f80000002027820 */ /* 0x000fcc0000410000 */
[----:B------:R-:W0:Y:S02]  /*27e0*/  F2F.F64.F32 R2, R2 ;  /* 0x0000000200027310 */ /* 0x000e240000201800 */
[----:B0-----:R0:W-:Y:S01]  /*27f0*/  STG.E.64 desc[UR36][R16.64], R2 ;  /* 0x0000000210007986 */ /* 0x0011e2000c101b24 */
[----:B------:R-:W-:Y:S05]  /*2800*/  BRA `(.L_x_6541) ;  /* 0x0000000800947947 */ /* 0x000fea0003800000 */
.L_x_6536:
        /* <DEDUP_REMOVED lines=12> */
.L_x_6550:
[----:B------:R-:W-:Y:S01]  /*28d0*/  FMUL.FTZ R4, R2, 1 ;  /* 0x3f80000002047820 */ /* 0x000fe20000410000 */
[----:B------:R-:W-:-:S05]  /*28e0*/  CS2R R6, SRZ ;  /* 0x0000000000067805 */ /* 0x000fca000001ff00 */
[----:B------:R-:W0:Y:S02]  /*28f0*/  F2F.F64.F32 R4, R4 ;  /* 0x0000000400047310 */ /* 0x000e240000201800 */
[----:B0-----:R0:W-:Y:S01]  /*2900*/  STG.E.128 desc[UR36][R16.64], R4 ;  /* 0x0000000410007986 */ /* 0x0011e2000c101d24 */
[----:B------:R-:W-:Y:S05]  /*2910*/  BRA `(.L_x_6541) ;  /* 0x0000000800507947 */ /* 0x000fea0003800000 */
.L_x_6549:
        /* <DEDUP_REMOVED lines=20> */
.L_x_6554:
[----:B------:R-:W-:Y:S05]  /*2a60*/  BSYNC B0 ;  /* 0x0000000000007941 */ /* 0x000fea0003800000 */
.L_x_6553:
[----:B------:R-:W-:-:S05]  /*2a70*/  LOP3.LUT R5, R0, R5, RZ, 0xfc, !PT ;  /* 0x0000000500057212 */ /* 0x000fca00078efcff */
[----:B------:R0:W-:Y:S01]  /*2a80*/  STG.E.U8 desc[UR36][R16.64], R5 ;  /* 0x0000000510007986 */ /* 0x0001e2000c101124 */
[----:B------:R-:W-:Y:S05]  /*2a90*/  BRA `(.L_x_6541) ;  /* 0x0000000400f07947 */ /* 0x000fea0003800000 */
.L_x_6552:
        /* <DEDUP_REMOVED lines=12> */
.L_x_6556:
[----:B------:R-:W-:Y:S01]  /*2b60*/  IMAD.MOV.U32 R0, RZ, RZ, 0x7f ;  /* 0x0000007fff007424 */ /* 0x000fe200078e00ff */
[----:B------:R-:W-:-:S04]  /*2b70*/  ISETP.GT.U32.AND P0, PT, R4, 0x7f800000, PT ;  /* 0x7f8000000400780c */ /* 0x000fc80003f04070 */
[----:B------:R-:W-:-:S09]  /*2b80*/  SEL R0, R0, 0x7c, P0 ;  /* 0x0000007c00007807 */ /* 0x000fd20000000000 */
.L_x_6557:
[----:B------:R-:W-:Y:S05]  /*2b90*/  BSYNC B0 ;  /* 0x0000000000007941 */ /* 0x000fea0003800000 */
.L_x_6555:
[----:B------:R-:W-:-:S04]  /*2ba0*/  LOP3.LUT R2, R2, 0x80000000, RZ, 0xc0, !PT ;  /* 0x8000000002027812 */ /* 0x000fc800078ec0ff */
[----:B------:R-:W-:-:S04]  /*2bb0*/  SHF.R.U32.HI R3, RZ, 0x18, R2 ;  /* 0x00000018ff037819 */ /* 0x000fc80000011602 */
[----:B------:R-:W-:-:S05]  /*2bc0*/  LOP3.LUT R3, R0, R3, RZ, 0xfc, !PT ;  /* 0x0000000300037212 */ /* 0x000fca00078efcff */
[----:B------:R0:W-:Y:S01]  /*2bd0*/  STG.E.U8 desc[UR36][R16.64], R3 ;  /* 0x0000000310007986 */ /* 0x0001e2000c101124 */
[----:B------:R-:W-:Y:S05]  /*2be0*/  BRA `(.L_x_6541) ;  /* 0x00000004009c7947 */ /* 0x000fea0003800000 */
.L_x_6551:
[----:B------:R-:W-:-:S05]  /*2bf0*/  F2FP.BF16.F32.PACK_AB R2, RZ, R2 ;  /* 0x00000002ff02723e */ /* 0x000fca00000010ff */
[----:B------:R0:W-:Y:S01]  /*2c00*/  STG.E.U16 desc[UR36][R16.64], R2 ;  /* 0x0000000210007986 */ /* 0x0001e2000c101524 */
[----:B------:R-:W-:Y:S05]  /*2c10*/  BRA `(.L_x_6541) ;  /* 0x0000000400907947 */ /* 0x000fea0003800000 */
.L_x_6548:
        /* <DEDUP_REMOVED lines=11> */
.L_x_6560:
        /* <DEDUP_REMOVED lines=16> */
.L_x_6563:
[----:B------:R-:W-:-:S04]  /*2dd0*/  LOP3.LUT R2, R2, 0x80000000, RZ, 0xc0, !PT ;  /* 0x8000000002027812 */ /* 0x000fc800078ec0ff */
[----:B------:R-:W-:-:S04]  /*2de0*/  SHF.R.U32.HI R3, RZ, 0x18, R2 ;  /* 0x00000018ff037819 */ /* 0x000fc80000011602 */
[----:B------:R-:W-:-:S04]  /*2df0*/  LOP3.LUT R0, R0, R3, RZ, 0xfc, !PT ;  /* 0x0000000300007212 */ /* 0x000fc800078efcff */
[----:B------:R-:W-:-:S07]  /*2e00*/  PRMT R8, R0, 0x7610, R8 ;  /* 0x0000761000087816 */ /* 0x000fce0000000008 */
.L_x_6562:
[----:B------:R-:W-:Y:S05]  /*2e10*/  BSYNC B0 ;  /* 0x0000000000007941 */ /* 0x000fea0003800000 */
.L_x_6561:
[----:B------:R0:W-:Y:S01]  /*2e20*/  STG.E.U8 desc[UR36][R16.64], R8 ;  /* 0x0000000810007986 */ /* 0x0001e2000c101124 */
[----:B------:R-:W-:Y:S05]  /*2e30*/  BRA `(.L_x_6541) ;  /* 0x0000000400087947 */ /* 0x000fea0003800000 */
.L_x_6559:
        /* <DEDUP_REMOVED lines=16> */
.L_x_6566:
[----:B------:R-:W-:-:S04]  /*2f40*/  LOP3.LUT R2, R2, 0x80000000, RZ, 0xc0, !PT ;  /* 0x8000000002027812 */ /* 0x000fc800078ec0ff */
[----:B------:R-:W-:-:S04]  /*2f50*/  SHF.R.U32.HI R3, RZ, 0x18, R2 ;  /* 0x00000018ff037819 */ /* 0x000fc80000011602 */
[----:B------:R-:W-:-:S04]  /*2f60*/  LOP3.LUT R0, R0, R3, RZ, 0xfc, !PT ;  /* 0x0000000300007212 */ /* 0x000fc800078efcff */
[----:B------:R-:W-:-:S07]  /*2f70*/  PRMT R8, R0, 0x7610, R8 ;  /* 0x0000761000087816 */ /* 0x000fce0000000008 */
.L_x_6565:
[----:B------:R-:W-:Y:S05]  /*2f80*/  BSYNC B0 ;  /* 0x0000000000007941 */ /* 0x000fea0003800000 */
.L_x_6564:
[----:B------:R0:W-:Y:S01]  /*2f90*/  STG.E.U8 desc[UR36][R16.64], R8 ;  /* 0x0000000810007986 */ /* 0x0001e2000c101124 */
[----:B------:R-:W-:Y:S05]  /*2fa0*/  BRA `(.L_x_6541) ;  /* 0x0000000000ac7947 */ /* 0x000fea0003800000 */
.L_x_6558:
        /* <DEDUP_REMOVED lines=17> */
[----:B------:R-:W-:-:S05]  /*30c0*/  @!P0 IMAD.MOV R0, RZ, RZ, R4 ;  /* 0x000000ffff008224 */ /* 0x000fca00078e0204 */
[----:B------:R-:W-:-:S05]  /*30d0*/  @P1 MOV R3, R0 ;  /* 0x0000000000031202 */ /* 0x000fca0000000f00 */
[----:B------:R0:W-:Y:S01]  /*30e0*/  STG.E.U8 desc[UR36][R16.64], R3 ;  /* 0x0000000310007986 */ /* 0x0001e2000c101124 */
[----:B------:R-:W-:Y:S05]  /*30f0*/  BRA `(.L_x_6541) ;  /* 0x0000000000587947 */ /* 0x000fea0003800000 */
.L_x_6540:
        /* <DEDUP_REMOVED lines=16> */
.L_x_6569:
[----:B------:R-:W-:Y:S05]  /*3200*/  BRA `(.L_x_6541) ;  /* 0x0000000000147947 */ /* 0x000fea0003800000 */
.L_x_6568:
[----:B------:R-:W0:Y:S02]  /*3210*/  F2I.U64.TRUNC R2, R2 ;  /* 0x0000000200027311 */ /* 0x000e24000020d800 */
[----:B0-----:R0:W-:Y:S01]  /*3220*/  STG.E.64 desc[UR36][R16.64], R2 ;  /* 0x0000000210007986 */ /* 0x0011e2000c101b24 */
[----:B------:R-:W-:Y:S05]  /*3230*/  BRA `(.L_x_6541) ;  /* 0x0000000000087947 */ /* 0x000fea0003800000 */
.L_x_6567:
[----:B------:R-:W0:Y:S02]  /*3240*/  F2I.FTZ.U32.TRUNC.NTZ R3, R2 ;  /* 0x0000000200037305 */ /* 0x000e24000021f000 */
[----:B0-----:R0:W-:Y:S02]  /*3250*/  STG.E desc[UR36][R16.64], R3 ;  /* 0x0000000310007986 */ /* 0x0011e4000c101924 */
.L_x_6541:
[----:B------:R-:W-:-:S04]  /*3260*/  IMAD R18, R23, 0x200, R18 ;  /* 0x0000020017127824 */ /* 0x000fc800078e0212 */
[----:B------:R-:W-:-:S07]  /*3270*/  VIADD R19, R18, 0x80 ;  /* 0x0000008012137836 */ /* 0x000fce0000000000 */
.L_x_6504:
[----:B------:R-:W-:Y:S05]  /*3280*/  BSYNC B7 ;  /* 0x0000000000077941 */ /* 0x000fea0003800000 */
.L_x_6503:
        /* <DEDUP_REMOVED lines=301> */
[----:B------:R-:W-:-:S04]  /*4560*/  SHF.R.U32.HI R2, RZ, UR5, R2 ;  /* 0x00000005ff027c19 */ /* 0x000fc80008011602 */
[----:B------:R-:W-:-:S05]  /*4570*/  IADD3 R3, -R2, RZ, RZ ;  /* 0x000000ff02037210 */ /* 0x000fca0007ffe1ff */
[----:B------:R-:W-:Y:S01]  /*4580*/  IMAD R5, R3, UR4, R5 ;  /* 0x0000000403057c24 */ /* 0x000fe2000f8e0205 */
[----:B------:R-:W-:-:S03]  /*4590*/  ULDC.64 UR4, c[0x0][0x408] ;  /* 0x0001020000047ab9 */ /* 0x000fc60000000a00 */
[C---:B------:R-:W-:Y:S02]  /*45a0*/  IMAD R16, R5.reuse, UR4, R16 ;  /* 0x0000000405107c24 */ /* 0x040fe4000f8e0210 */
[----:B------:R-:W-:-:S07]  /*45b0*/  IMAD R0, R5, UR5, R0 ;  /* 0x0000000505007c24 */ /* 0x000fce000f8e0200 */
.L_x_6572:
        /* <DEDUP_REMOVED lines=22> */
.L_x_6577:
[----:B------:R-:W2:Y:S02]  /*4720*/  LDG.E.U8 R0, desc[UR36][R2.64] ;  /* 0x0000002402007981 */ /* 0x000ea4000c1e1100 */
[----:B--2---:R-:W-:Y:S01]  /*4730*/  I2FP.F32.U32 R0, R0 ;  /* 0x0000000000007245 */ /* 0x004fe20000201000 */
[----:B------:R-:W-:Y:S06]  /*4740*/  BRA `(.L_x_6579) ;  /* 0x0000000c002c7947 */ /* 0x000fec0003800000 */
.L_x_6576:
        /* <DEDUP_REMOVED lines=9> */
.L_x_6581:
[----:B------:R-:W2:Y:S02]  /*47e0*/  LDG.E R0, desc[UR36][R2.64] ;  /* 0x0000002402007981 */ /* 0x000ea4000c1e1900 */
[----:B--2---:R-:W-:Y:S01]  /*47f0*/  I2FP.F32.S32 R0, R0 ;  /* 0x0000000000007245 */ /* 0x004fe20000201400 */
[----:B------:R-:W-:Y:S06]  /*4800*/  BRA `(.L_x_6579) ;  /* 0x0000000800fc7947 */ /* 0x000fec0003800000 */
.L_x_6580:
[----:B------:R-:W2:Y:S02]  /*4810*/  LDG.E.U16 R0, desc[UR36][R2.64] ;  /* 0x0000002402007981 */ /* 0x000ea4000c1e1500 */
[----:B--2---:R-:W0:Y:S01]  /*4820*/  I2F.S16 R0, R0 ;  /* 0x0000000000007306 */ /* 0x004e220000101400 */
[----:B------:R-:W-:Y:S05]  /*4830*/  BRA `(.L_x_6579) ;  /* 0x0000000800f07947 */ /* 0x000fea0003800000 */
.L_x_6575:
        /* <DEDUP_REMOVED lines=8> */
.L_x_6583:
[----:B------:R-:W2:Y:S02]  /*48c0*/  LDG.E.U16 R0, desc[UR36][R2.64] ;  /* 0x0000002402007981 */ /* 0x000ea4000c1e1500 */
[----:B--2---:R-:W-:Y:S01]  /*48d0*/  HADD2.F32 R0, -RZ, R0.H0_H0 ;  /* 0x20000000ff007230 */ /* 0x004fe20000004100 */
[----:B------:R-:W-:Y:S06]  /*48e0*/  BRA `(.L_x_6579) ;  /* 0x0000000800c47947 */ /* 0x000fec0003800000 */
.L_x_6582:
        /* <DEDUP_REMOVED lines=8> */
.L_x_6585:
[----:B------:R-:W2:Y:S02]  /*4970*/  LDG.E.U16 R0, desc[UR36][R2.64] ;  /* 0x0000002402007981 */ /* 0x000ea4000c1e1500 */
[----:B--2---:R-:W-:Y:S01]  /*4980*/  HADD2.F32 R0, -RZ, R0.H0_H0 ;  /* 0x20000000ff007230 */ /* 0x004fe20000004100 */
[----:B------:R-:W-:Y:S06]  /*4990*/  BRA `(.L_x_6579) ;  /* 0x0000000800987947 */ /* 0x000fec0003800000 */
.L_x_6584:
[----:B------:R-:W2:Y:S01]  /*49a0*/  LDG.E.64 R2, desc[UR36][R2.64] ;  /* 0x0000002402027981 */ /* 0x000ea2000c1e1b00 */
[----:B------:R-:W-:Y:S01]  /*49b0*/  UMOV UR4, 0xf0000000 ;  /* 0xf000000000047882 */ /* 0x000fe20000000000 */
[----:B------:R-:W-:Y:S01]  /*49c0*/  UMOV UR5, 0x380fffff ;  /* 0x380fffff00057882 */ /* 0x000fe20000000000 */
[----:B--2---:R-:W0:Y:S01]  /*49d0*/  F2F.F32.F64 R0, R2 ;  /* 0x0000000200007310 */ /* 0x004e220000301000 */
[----:B------:R-:W-:-:S14]  /*49e0*/  DSETP.GEU.AND P0, PT, |R2|, UR4, PT ;  /* 0x0000000402007e2a */ /* 0x000fdc000bf0e200 */
[----:B0-----:R-:W-:Y:S01]  /*49f0*/  @!P0 FMUL R0, R0, 1.175494350822287508e-38 ;  /* 0x0080000000008820 */ /* 0x001fe20000400000 */
[----:B------:R-:W-:Y:S06]  /*4a00*/  BRA `(.L_x_6579) ;  /* 0x00000008007c7947 */ /* 0x000fec0003800000 */
.L_x_6574:
        /* <DEDUP_REMOVED lines=12> */
.L_x_6588:
[----:B------:R-:W2:Y:S01]  /*4ad0*/  LDG.E.64 R2, desc[UR36][R2.64] ;  /* 0x0000002402027981 */ /* 0x000ea2000c1e1b00 */
[----:B------:R-:W-:Y:S01]  /*4ae0*/  UMOV UR4, 0xf0000000 ;  /* 0xf000000000047882 */ /* 0x000fe20000000000 */
[----:B------:R-:W-:Y:S01]  /*4af0*/  UMOV UR5, 0x380fffff ;  /* 0x380fffff00057882 */ /* 0x000fe20000000000 */
[----:B--2---:R-:W0:Y:S01]  /*4b00*/  F2F.F32.F64 R0, R2 ;  /* 0x0000000200007310 */ /* 0x004e220000301000 */
[----:B------:R-:W-:-:S14]  /*4b10*/  DSETP.GEU.AND P0, PT, |R2|, UR4, PT ;  /* 0x0000000402007e2a */ /* 0x000fdc000bf0e200 */
[----:B0-----:R-:W-:Y:S01]  /*4b20*/  @!P0 FMUL R0, R0, 1.175494350822287508e-38 ;  /* 0x0080000000008820 */ /* 0x001fe20000400000 */
[----:B------:R-:W-:Y:S06]  /*4b30*/  BRA `(.L_x_6579) ;  /* 0x0000000800307947 */ /* 0x000fec0003800000 */
.L_x_6587:
        /* <DEDUP_REMOVED lines=26> */
.L_x_6590:
        /* <DEDUP_REMOVED lines=13> */
.L_x_6589:
[----:B------:R-:W2:Y:S02]  /*4db0*/  LDG.E.U16 R0, desc[UR36][R2.64] ;  /* 0x0000002402007981 */ /* 0x000ea4000c1e1500 */
[----:B--2---:R-:W-:Y:S01]  /*4dc0*/  IMAD.U32 R0, R0, 0x10000, RZ ;  /* 0x0001000000007824 */ /* 0x004fe200078e00ff */
[----:B------:R-:W-:Y:S06]  /*4dd0*/  BRA `(.L_x_6579) ;  /* 0x0000000400887947 */ /* 0x000fec0003800000 */
.L_x_6586:
        /* <DEDUP_REMOVED lines=11> */
.L_x_6593:
        /* <DEDUP_REMOVED lines=20> */
.L_x_6595:
[----:B------:R-:W-:Y:S05]  /*4fd0*/  BSYNC B0 ;  /* 0x0000000000007941 */ /* 0x000fea0003800000 */
.L_x_6594:
[----:B------:R-:W-:Y:S01]  /*4fe0*/  LEA R3, R0, 0x3b800000, 0x17 ;  /* 0x3b80000000037811 */ /* 0x000fe200078eb8ff */
[----:B------:R-:W-:-:S05]  /*4ff0*/  IMAD.SHL.U32 R0, R2, 0x100000, RZ ;  /* 0x0010000002007824 */ /* 0x000fca00078e00ff */
[----:B------:R-:W-:Y:S01]  /*5000*/  LOP3.LUT R0, R3, R0, R4, 0xfe, !PT ;  /* 0x0000000003007212 */ /* 0x000fe200078efe04 */
[----:B------:R-:W-:Y:S06]  /*5010*/  BRA `(.L_x_6579) ;  /* 0x0000000000f87947 */ /* 0x000fec0003800000 */
.L_x_6592:
        /* <DEDUP_REMOVED lines=16> */
[----:B------:R-:W-:Y:S02]  /*5120*/  IADD3 R5, R3, -0x1d, RZ ;  /* 0xffffffe303057810 */ /* 0x000fe40007ffe0ff */
[----:B------:R-:W-:Y:S02]  /*5130*/  IADD3 R0, R0, 0x1e, -R3 ;  /* 0x0000001e00007810 */ /* 0x000fe40007ffe803 */
[----:B------:R-:W-:-:S04]  /*5140*/  SHF.L.U32 R5, R2, R5, RZ ;  /* 0x0000000502057219 */ /* 0x000fc800000006ff */
[----:B------:R-:W-:-:S07]  /*5150*/  LOP3.LUT R2, R5, 0x3, RZ, 0xc0, !PT ;  /* 0x0000000305027812 */ /* 0x000fce00078ec0ff */
.L_x_6597:
[----:B------:R-:W-:Y:S05]  /*5160*/  BSYNC B0 ;  /* 0x0000000000007941 */ /* 0x000fea0003800000 */
.L_x_6596:
[----:B------:R-:W-:Y:S01]  /*5170*/  LEA R3, R0, 0x37800000, 0x17 ;  /* 0x3780000000037811 */ /* 0x000fe200078eb8ff */
[----:B------:R-:W-:-:S05]  /*5180*/  IMAD.SHL.U32 R0, R2, 0x200000, RZ ;  /* 0x0020000002007824 */ /* 0x000fca00078e00ff */
[----:B------:R-:W-:Y:S01]  /*5190*/  LOP3.LUT R0, R3, R0, R4, 0xfe, !PT ;  /* 0x0000000003007212 */ /* 0x000fe200078efe04 */
[----:B------:R-:W-:Y:S06]  /*51a0*/  BRA `(.L_x_6579) ;  /* 0x0000000000947947 */ /* 0x000fec0003800000 */
.L_x_6591:
        /* <DEDUP_REMOVED lines=14> */
.L_x_6578:
        /* <DEDUP_REMOVED lines=16> */
.L_x_6600:
[----:B------:R-:W-:Y:S01]  /*5390*/  IMAD.MOV.U32 R0, RZ, RZ, RZ ;  /* 0x000000ffff007224 */ /* 0x000fe200078e00ff */
[----:B------:R-:W-:Y:S06]  /*53a0*/  BRA `(.L_x_6579) ;  /* 0x0000000000147947 */ /* 0x000fec0003800000 */
.L_x_6599:
[----:B------:R-:W2:Y:S02]  /*53b0*/  LDG.E.64 R2, desc[UR36][R2.64] ;  /* 0x0000002402027981 */ /* 0x000ea4000c1e1b00 */
[----:B--2---:R0:W1:Y:S01]  /*53c0*/  I2F.U64 R0, R2 ;  /* 0x0000000200007312 */ /* 0x0040620000301000 */
[----:B------:R-:W-:Y:S05]  /*53d0*/  BRA `(.L_x_6579) ;  /* 0x0000000000087947 */ /* 0x000fea0003800000 */
.L_x_6598:
[----:B------:R-:W2:Y:S02]  /*53e0*/  LDG.E R0, desc[UR36][R2.64] ;  /* 0x0000002402007981 */ /* 0x000ea4000c1e1900 */
[----:B--2---:R-:W-:-:S07]  /*53f0*/  I2FP.F32.U32 R0, R0 ;  /* 0x0000000000007245 */ /* 0x004fce0000201000 */
.L_x_6579:
[----:B------:R-:W-:Y:S05]  /*5400*/  BSYNC B6 ;  /* 0x0000000000067941 */ /* 0x000fea0003800000 */
.L_x_6573:
        /* <DEDUP_REMOVED lines=33> */
.L_x_6602:
[----:B------:R-:W-:Y:S05]  /*5620*/  BSYNC B0 ;  /* 0x0000000000007941 */ /* 0x000fea0003800000 */
.L_x_6601:
        /* <DEDUP_REMOVED lines=16> */
.L_x_6606:
[----:B------:R-:W0:Y:S02]  /*5730*/  F2I.S64.TRUNC R2, R2 ;  /* 0x0000000200027311 */ /* 0x000e24000020d900 */
[----:B0-----:R-:W-:-:S05]  /*5740*/  IMAD.MOV.U32 R5, RZ, RZ, R2 ;  /* 0x000000ffff057224 */ /* 0x001fca00078e0002 */
[----:B------:R0:W-:Y:S01]  /*5750*/  STG.E.U8 desc[UR36][R16.64], R5 ;  /* 0x0000000510007986 */ /* 0x0001e2000c101124 */
[----:B------:R-:W-:Y:S05]  /*5760*/  BRA `(.L_x_6608) ;  /* 0x0000000c00407947 */ /* 0x000fea0003800000 */
.L_x_6605:
        /* <DEDUP_REMOVED lines=9> */
.L_x_6610:
[----:B------:R-:W0:Y:S02]  /*5800*/  F2I.FTZ.TRUNC.NTZ R3, R2 ;  /* 0x0000000200037305 */ /* 0x000e24000021f100 */
[----:B0-----:R3:W-:Y:S01]  /*5810*/  STG.E desc[UR36][R16.64], R3 ;  /* 0x0000000310007986 */ /* 0x0017e2000c101924 */
[----:B------:R-:W-:Y:S05]  /*5820*/  BRA `(.L_x_6608) ;  /* 0x0000000c00107947 */ /* 0x000fea0003800000 */
.L_x_6609:
[----:B------:R-:W0:Y:S02]  /*5830*/  F2I.FTZ.TRUNC.NTZ R3, R2 ;  /* 0x0000000200037305 */ /* 0x000e24000021f100 */
[----:B0-----:R2:W-:Y:S01]  /*5840*/  STG.E.U16 desc[UR36][R16.64], R3 ;  /* 0x0000000310007986 */ /* 0x0015e2000c101524 */
[----:B------:R-:W-:Y:S05]  /*5850*/  BRA `(.L_x_6608) ;  /* 0x0000000c00047947 */ /* 0x000fea0003800000 */
.L_x_6604:
        /* <DEDUP_REMOVED lines=8> */
.L_x_6612:
[----:B------:R-:W-:-:S05]  /*58e0*/  F2FP.F16.F32.PACK_AB R2, RZ, R2 ;  /* 0x00000002ff02723e */ /* 0x000fca00000000ff */
[----:B------:R0:W-:Y:S01]  /*58f0*/  STG.E.U16 desc[UR36][R16.64], R2 ;  /* 0x0000000210007986 */ /* 0x0001e2000c101524 */
[----:B------:R-:W-:Y:S05]  /*5900*/  BRA `(.L_x_6608) ;  /* 0x0000000800d87947 */ /* 0x000fea0003800000 */
.L_x_6611:
[----:B------:R-:W-:-:S13]  /*5910*/  ISETP.NE.AND P0, PT, R4, 0x7, PT ;  /* 0x000000070400780c */ /* 0x000fda0003f05270 */
[----:B------:R-:W-:Y:S05]  /*5920*/  @!P0 BRA `(.L_x_6613) ;  /* 0x00000000002c8947 */ /* 0x000fea0003800000 */
[----:B------:R-:W-:-:S13]  /*5930*/  ISETP.NE.AND P0, PT, R4, 0x8, PT ;  /* 0x000000080400780c */ /* 0x000fda0003f05270 */
[----:B------:R-:W-:Y:S05]  /*5940*/  @!P0 BRA `(.L_x_6614) ;  /* 0x0000000000148947 */ /* 0x000fea0003800000 */
[----:B------:R-:W-:-:S13]  /*5950*/  ISETP.NE.AND P0, PT, R4, 0x9, PT ;  /* 0x000000090400780c */ /* 0x000fda0003f05270 */
[----:B------:R-:W-:Y:S05]  /*5960*/  @P0 BRA `(.L_x_6607) ;  /* 0x0000000800680947 */ /* 0x000fea0003800000 */
[----:B------:R-:W-:-:S07]  /*5970*/  HFMA2.MMA R3, -RZ, RZ, 0, 0 ;  /* 0x00000000ff037435 */ /* 0x000fce00000001ff */
[----:B------:R0:W-:Y:S01]  /*5980*/  STG.E.64 desc[UR36][R16.64], R2 ;  /* 0x0000000210007986 */ /* 0x0001e2000c101b24 */
[----:B------:R-:W-:Y:S05]  /*5990*/  BRA `(.L_x_6608) ;  /* 0x0000000800b47947 */ /* 0x000fea0003800000 */
.L_x_6614:
[----:B------:R-:W-:-:S04]  /*59a0*/  F2FP.F16.F32.PACK_AB R3, RZ, R2 ;  /* 0x00000002ff03723e */ /* 0x000fc800000000ff */
[----:B------:R-:W-:-:S05]  /*59b0*/  PRMT R3, R3, 0x5410, RZ ;  /* 0x0000541003037816 */ /* 0x000fca00000000ff */
[----:B------:R0:W-:Y:S01]  /*59c0*/  STG.E desc[UR36][R16.64], R3 ;  /* 0x0000000310007986 */ /* 0x0001e2000c101924 */
[----:B------:R-:W-:Y:S05]  /*59d0*/  BRA `(.L_x_6608) ;  /* 0x0000000800a47947 */ /* 0x000fea0003800000 */
.L_x_6613:
[----:B------:R-:W-:-:S06]  /*59e0*/  FMUL.FTZ R2, R2, 1 ;  /* 0x3f80000002027820 */ /* 0x000fcc0000410000 */
[----:B------:R-:W0:Y:S02]  /*59f0*/  F2F.F64.F32 R2, R2 ;  /* 0x0000000200027310 */ /* 0x000e240000201800 */
[----:B0-----:R0:W-:Y:S01]  /*5a00*/  STG.E.64 desc[UR36][R16.64], R2 ;  /* 0x0000000210007986 */ /* 0x0011e2000c101b24 */
[----:B------:R-:W-:Y:S05]  /*5a10*/  BRA `(.L_x_6608) ;  /* 0x0000000800947947 */ /* 0x000fea0003800000 */
.L_x_6603:
        /* <DEDUP_REMOVED lines=12> */
.L_x_6617:
[----:B------:R-:W-:Y:S01]  /*5ae0*/  FMUL.FTZ R4, R2, 1 ;  /* 0x3f80000002047820 */ /* 0x000fe20000410000 */
[----:B------:R-:W-:-:S05]  /*5af0*/  CS2R R6, SRZ ;  /* 0x0000000000067805 */ /* 0x000fca000001ff00 */
[----:B------:R-:W0:Y:S02]  /*5b00*/  F2F.F64.F32 R4, R4 ;  /* 0x0000000400047310 */ /* 0x000e240000201800 */
[----:B0-----:R0:W-:Y:S01]  /*5b10*/  STG.E.128 desc[UR36][R16.64], R4 ;  /* 0x0000000410007986 */ /* 0x0011e2000c101d24 */
[----:B------:R-:W-:Y:S05]  /*5b20*/  BRA `(.L_x_6608) ;  /* 0x0000000800507947 */ /* 0x000fea0003800000 */
.L_x_6616:
        /* <DEDUP_REMOVED lines=20> */
.L_x_6621:
[----:B------:R-:W-:Y:S05]  /*5c70*/  BSYNC B0 ;  /* 0x0000000000007941 */ /* 0x000fea0003800000 */
.L_x_6620:
[----:B------:R-:W-:-:S05]  /*5c80*/  LOP3.LUT R5, R0, R5, RZ, 0xfc, !PT ;  /* 0x0000000500057212 */ /* 0x000fca00078efcff */
[----:B------:R0:W-:Y:S01]  /*5c90*/  STG.E.U8 desc[UR36][R16.64], R5 ;  /* 0x0000000510007986 */ /* 0x0001e2000c101124 */
[----:B------:R-:W-:Y:S05]  /*5ca0*/  BRA `(.L_x_6608) ;  /* 0x0000000400f07947 */ /* 0x000fea0003800000 */
.L_x_6619:
        /* <DEDUP_REMOVED lines=12> */
.L_x_6623:
[----:B------:R-:W-:Y:S01]  /*5d70*/  IMAD.MOV.U32 R0, RZ, RZ, 0x7f ;  /* 0x0000007fff007424 */ /* 0x000fe200078e00ff */
[----:B------:R-:W-:-:S04]  /*5d80*/  ISETP.GT.U32.AND P0, PT, R4, 0x7f800000, PT ;  /* 0x7f8000000400780c */ /* 0x000fc80003f04070 */
[----:B------:R-:W-:-:S09]  /*5d90*/  SEL R0, R0, 0x7c, P0 ;  /* 0x0000007c00007807 */ /* 0x000fd20000000000 */
.L_x_6624:
[----:B------:R-:W-:Y:S05]  /*5da0*/  BSYNC B0 ;  /* 0x0000000000007941 */ /* 0x000fea0003800000 */
.L_x_6622:
[----:B------:R-:W-:-:S04]  /*5db0*/  LOP3.LUT R2, R2, 0x80000000, RZ, 0xc0, !PT ;  /* 0x8000000002027812 */ /* 0x000fc800078ec0ff */
[----:B------:R-:W-:-:S04]  /*5dc0*/  SHF.R.U32.HI R3, RZ, 0x18, R2 ;  /* 0x00000018ff037819 */ /* 0x000fc80000011602 */
[----:B------:R-:W-:-:S05]  /*5dd0*/  LOP3.LUT R3, R0, R3, RZ, 0xfc, !PT ;  /* 0x0000000300037212 */ /* 0x000fca00078efcff */
[----:B------:R0:W-:Y:S01]  /*5de0*/  STG.E.U8 desc[UR36][R16.64], R3 ;  /* 0x0000000310007986 */ /* 0x0001e2000c101124 */
[----:B------:R-:W-:Y:S05]  /*5df0*/  BRA `(.L_x_6608) ;  /* 0x00000004009c7947 */ /* 0x000fea0003800000 */
.L_x_6618:
[----:B------:R-:W-:-:S05]  /*5e00*/  F2FP.BF16.F32.PACK_AB R2, RZ, R2 ;  /* 0x00000002ff02723e */ /* 0x000fca00000010ff */
[----:B------:R0:W-:Y:S01]  /*5e10*/  STG.E.U16 desc[UR36][R16.64], R2 ;  /* 0x0000000210007986 */ /* 0x0001e2000c101524 */
[----:B------:R-:W-:Y:S05]  /*5e20*/  BRA `(.L_x_6608) ;  /* 0x0000000400907947 */ /* 0x000fea0003800000 */
.L_x_6615:
        /* <DEDUP_REMOVED lines=11> */
.L_x_6627:
        /* <DEDUP_REMOVED lines=16> */
.L_x_6630:
[----:B------:R-:W-:-:S04]  /*5fe0*/  LOP3.LUT R2, R2, 0x80000000, RZ, 0xc0, !PT ;  /* 0x8000000002027812 */ /* 0x000fc800078ec0ff */
[----:B------:R-:W-:-:S04]  /*5ff0*/  SHF.R.U32.HI R3, RZ, 0x18, R2 ;  /* 0x00000018ff037819 */ /* 0x000fc80000011602 */
[----:B------:R-:W-:-:S04]  /*6000*/  LOP3.LUT R0, R0, R3, RZ, 0xfc, !PT ;  /* 0x0000000300007212 */ /* 0x000fc800078efcff */
[----:B------:R-:W-:-:S07]  /*6010*/  PRMT R8, R0, 0x7610, R8 ;  /* 0x0000761000087816 */ /* 0x000fce0000000008 */
.L_x_6629:
[----:B------:R-:W-:Y:S05]  /*6020*/  BSYNC B0 ;  /* 0x0000000000007941 */ /* 0x000fea0003800000 */
.L_x_6628:
[----:B------:R0:W-:Y:S01]  /*6030*/  STG.E.U8 desc[UR36][R16.64], R8 ;  /* 0x0000000810007986 */ /* 0x0001e2000c101124 */
[----:B------:R-:W-:Y:S05]  /*6040*/  BRA `(.L_x_6608) ;  /* 0x0000000400087947 */ /* 0x000fea0003800000 */
.L_x_6626:
        /* <DEDUP_REMOVED lines=16> */
.L_x_6633:
[----:B------:R-:W-:-:S04]  /*6150*/  LOP3.LUT R2, R2, 0x80000000, RZ, 0xc0, !PT ;  /* 0x8000000002027812 */ /* 0x000fc800078ec0ff */
[----:B------:R-:W-:-:S04]  /*6160*/  SHF.R.U32.HI R3, RZ, 0x18, R2 ;  /* 0x00000018ff037819 */ /* 0x000fc80000011602 */
[----:B------:R-:W-:-:S04]  /*6170*/  LOP3.LUT R0, R0, R3, RZ, 0xfc, !PT ;  /* 0x0000000300007212 */ /* 0x000fc800078efcff */
[----:B------:R-:W-:-:S07]  /*6180*/  PRMT R8, R0, 0x7610, R8 ;  /* 0x0000761000087816 */ /* 0x000fce0000000008 */
.L_x_6632:
[----:B------:R-:W-:Y:S05]  /*6190*/  BSYNC B0 ;  /* 0x0000000000007941 */ /* 0x000fea0003800000 */
.L_x_6631:
[----:B------:R0:W-:Y:S01]  /*61a0*/  STG.E.U8 desc[UR36][R16.64], R8 ;  /* 0x0000000810007986 */ /* 0x0001e2000c101124 */
[----:B------:R-:W-:Y:S05]  /*61b0*/  BRA `(.L_x_6608) ;  /* 0x0000000000ac7947 */ /* 0x000fea0003800000 */
.L_x_6625:
        /* <DEDUP_REMOVED lines=21> */
.L_x_6607:
        /* <DEDUP_REMOVED lines=16> */
.L_x_6636:
[----:B------:R-:W-:Y:S05]  /*6410*/  BRA `(.L_x_6608) ;  /* 0x0000000000147947 */ /* 0x000fea0003800000 */
.L_x_6635:
[----:B------:R-:W0:Y:S02]  /*6420*/  F2I.U64.TRUNC R2, R2 ;  /* 0x0000000200027311 */ /* 0x000e24000020d800 */
[----:B0-----:R0:W-:Y:S01]  /*6430*/  STG.E.64 desc[UR36][R16.64], R2 ;  /* 0x0000000210007986 */ /* 0x0011e2000c101b24 */
[----:B------:R-:W-:Y:S05]  /*6440*/  BRA `(.L_x_6608) ;  /* 0x0000000000087947 */ /* 0x000fea0003800000 */
.L_x_6634:
[----:B------:R-:W0:Y:S02]  /*6450*/  F2I.FTZ.U32.TRUNC.NTZ R3, R2 ;  /* 0x0000000200037305 */ /* 0x000e24000021f000 */
[----:B0-----:R0:W-:Y:S02]  /*6460*/  STG.E desc[UR36][R16.64], R3 ;  /* 0x0000000310007986 */ /* 0x0011e4000c101924 */
.L_x_6608:
[----:B------:R-:W-:-:S07]  /*6470*/  VIADD R19, R19, 0x80 ;  /* 0x0000008013137836 */ /* 0x000fce0000000000 */
.L_x_6571:
[----:B------:R-:W-:Y:S05]  /*6480*/  BSYNC B7 ;  /* 0x0000000000077941 */ /* 0x000fea0003800000 */
.L_x_6570:
[----:B------:R-:W-:Y:S01]  /*6490*/  ULDC UR4, c[0x0][0x210] ;  /* 0x0000840000047ab9 */ /* 0x000fe20000000800 */
[----:B------:R-:W-:Y:S01]  /*64a0*/  BSSY B7, `(.L_x_6637) ;  /* 0x000031e000077945 */ /* 0x000fe20003800000 */
[----:B------:R-:W-:-:S13]  /*64b0*/  ISETP.GE.AND P0, PT, R19, UR4, PT ;  /* 0x0000000413007c0c */ /* 0x000fda000bf06270 */
[----:B------:R-:W-:Y:S05]  /*64c0*/  @P0 BRA `(.L_x_6638) ;  /* 0x00000030006c0947 */ /* 0x000fea0003800000 */
[----:B0-----:R-:W0:Y:S01]  /*64d0*/  LDC R6, c[0x0][0x218] ;  /* 0x00008600ff067b82 */ /* 0x001e220000000800 */
[----:B------:R-:W-:Y:S01]  /*64e0*/  HFMA2.MMA R0, -RZ, RZ, 0, 0 ;  /* 0x00000000ff007435 */ /* 0x000fe200000001ff */
        /* <DEDUP_REMOVED lines=301> */
.L_x_6639:
        /* <DEDUP_REMOVED lines=20> */
[----:B--2---:R-:W2:Y:S01]  /*7900*/  I2F.S16 R0, R0 ;  /* 0x0000000000007306 */ /* 0x004ea20000101400 */
[----:B------:R-:W-:Y:S05]  /*7910*/  BRA `(.L_x_6646) ;  /* 0x0000000c00387947 */ /* 0x000fea0003800000 */
.L_x_6644:
[----:B------:R-:W2:Y:S02]  /*7920*/  LDG.E.U8 R0, desc[UR36][R2.64] ;  /* 0x0000002402007981 */ /* 0x000ea4000c1e1100 */
[----:B--2---:R-:W-:Y:S01]  /*7930*/  I2FP.F32.U32 R0, R0 ;  /* 0x0000000000007245 */ /* 0x004fe20000201000 */
[----:B------:R-:W-:Y:S06]  /*7940*/  BRA `(.L_x_6646) ;  /* 0x0000000c002c7947 */ /* 0x000fec0003800000 */
.L_x_6643:
[----:B------:R-:W-:-:S13]  /*7950*/  ISETP.NE.AND P0, PT, R4, 0x2, PT ;  /* 0x000000020400780c */ /* 0x000fda0003f05270 */
[----:B------:R-:W-:Y:S05]  /*7960*/  @!P0 BRA `(.L_x_6647) ;  /* 0x0000000000288947 */ /* 0x000fea0003800000 */
[----:B------:R-:W-:-:S13]  /*7970*/  ISETP.NE.AND P0, PT, R4, 0x3, PT ;  /* 0x000000030400780c */ /* 0x000fda0003f05270 */
[----:B------:R-:W-:Y:S05]  /*7980*/  @!P0 BRA `(.L_x_6648) ;  /* 0x0000000000148947 */ /* 0x000fea0003800000 */
[----:B------:R-:W-:-:S13]  /*7990*/  ISETP.NE.AND P0, PT, R4, 0x4, PT ;  /* 0x000000040400780c */ /* 0x000fda0003f05270 */
[----:B------:R-:W-:Y:S05]  /*79a0*/  @P0 BRA `(.L_x_6645) ;  /* 0x0000000800b80947 */ /* 0x000fea0003800000 */
[----:B------:R-:W2:Y:S02]  /*79b0*/  LDG.E.64 R2, desc[UR36][R2.64] ;  /* 0x0000002402027981 */ /* 0x000ea4000c1e1b00 */
[----:B--2---:R3:W4:Y:S01]  /*79c0*/  I2F.S64 R0, R2 ;  /* 0x0000000200007312 */ /* 0x0047220000301400 */
[----:B------:R-:W-:Y:S05]  /*79d0*/  BRA `(.L_x_6646) ;  /* 0x0000000c00087947 */ /* 0x000fea0003800000 */
.L_x_6648:
[----:B------:R-:W2:Y:S02]  /*79e0*/  LDG.E R0, desc[UR36][R2.64] ;  /* 0x0000002402007981 */ /* 0x000ea4000c1e1900 */
[----:B--2---:R-:W-:Y:S01]  /*79f0*/  I2FP.F32.S32 R0, R0 ;  /* 0x0000000000007245 */ /* 0x004fe20000201400 */
[----:B------:R-:W-:Y:S06]  /*7a00*/  BRA `(.L_x_6646) ;  /* 0x0000000800fc7947 */ /* 0x000fec0003800000 */
.L_x_6647:
[----:B------:R-:W2:Y:S02]  /*7a10*/  LDG.E.U16 R0, desc[UR36][R2.64] ;  /* 0x0000002402007981 */ /* 0x000ea4000c1e1500 */
[----:B--2---:R-:W0:Y:S01]  /*7a20*/  I2F.S16 R0, R0 ;  /* 0x0000000000007306 */ /* 0x004e220000101400 */
[----:B------:R-:W-:Y:S05]  /*7a30*/  BRA `(.L_x_6646) ;  /* 0x0000000800f07947 */ /* 0x000fea0003800000 */
.L_x_6642:
        /* <DEDUP_REMOVED lines=8> */
.L_x_6650:
[----:B------:R-:W2:Y:S02]  /*7ac0*/  LDG.E.U16 R0, desc[UR36][R2.64] ;  /* 0x0000002402007981 */ /* 0x000ea4000c1e1500 */
[----:B--2---:R-:W-:Y:S01]  /*7ad0*/  HADD2.F32 R0, -RZ, R0.H0_H0 ;  /* 0x20000000ff007230 */ /* 0x004fe20000004100 */
[----:B------:R-:W-:Y:S06]  /*7ae0*/  BRA `(.L_x_6646) ;  /* 0x0000000800c47947 */ /* 0x000fec0003800000 */
.L_x_6649:
        /* <DEDUP_REMOVED lines=8> */
.L_x_6652:
[----:B------:R-:W2:Y:S02]  /*7b70*/  LDG.E.U16 R0, desc[UR36][R2.64] ;  /* 0x0000002402007981 */ /* 0x000ea4000c1e1500 */
[----:B--2---:R-:W-:Y:S01]  /*7b80*/  HADD2.F32 R0, -RZ, R0.H0_H0 ;  /* 0x20000000ff007230 */ /* 0x004fe20000004100 */
[----:B------:R-:W-:Y:S06]  /*7b90*/  BRA `(.L_x_6646) ;  /* 0x0000000800987947 */ /* 0x000fec0003800000 */
.L_x_6651:
[----:B------:R-:W2:Y:S01]  /*7ba0*/  LDG.E.64 R2, desc[UR36][R2.64] ;  /* 0x0000002402027981 */ /* 0x000ea2000c1e1b00 */
[----:B------:R-:W-:Y:S01]  /*7bb0*/  UMOV UR4, 0xf0000000 ;  /* 0xf000000000047882 */ /* 0x000fe20000000000 */
[----:B------:R-:W-:Y:S01]  /*7bc0*/  UMOV UR5, 0x380fffff ;  /* 0x380fffff00057882 */ /* 0x000fe20000000000 */
[----:B--2---:R-:W0:Y:S01]  /*7bd0*/  F2F.F32.F64 R0, R2 ;  /* 0x0000000200007310 */ /* 0x004e220000301000 */
[----:B------:R-:W-:-:S14]  /*7be0*/  DSETP.GEU.AND P0, PT, |R2|, UR4, PT ;  /* 0x0000000402007e2a */ /* 0x000fdc000bf0e200 */
[----:B0-----:R-:W-:Y:S01]  /*7bf0*/  @!P0 FMUL R0, R0, 1.175494350822287508e-38 ;  /* 0x0080000000008820 */ /* 0x001fe20000400000 */
[----:B------:R-:W-:Y:S06]  /*7c00*/  BRA `(.L_x_6646) ;  /* 0x00000008007c7947 */ /* 0x000fec0003800000 */
.L_x_6641:
        /* <DEDUP_REMOVED lines=12> */
.L_x_6655:
[----:B------:R-:W2:Y:S01]  /*7cd0*/  LDG.E.64 R2, desc[UR36][R2.64] ;  /* 0x0000002402027981 */ /* 0x000ea2000c1e1b00 */
[----:B------:R-:W-:Y:S01]  /*7ce0*/  UMOV UR4, 0xf0000000 ;  /* 0xf000000000047882 */ /* 0x000fe20000000000 */
[----:B------:R-:W-:Y:S01]  /*7cf0*/  UMOV UR5, 0x380fffff ;  /* 0x380fffff00057882 */ /* 0x000fe20000000000 */
[----:B--2---:R-:W0:Y:S01]  /*7d00*/  F2F.F32.F64 R0, R2 ;  /* 0x0000000200007310 */ /* 0x004e220000301000 */
[----:B------:R-:W-:-:S14]  /*7d10*/  DSETP.GEU.AND P0, PT, |R2|, UR4, PT ;  /* 0x0000000402007e2a */ /* 0x000fdc000bf0e200 */
[----:B0-----:R-:W-:Y:S01]  /*7d20*/  @!P0 FMUL R0, R0, 1.175494350822287508e-38 ;  /* 0x0080000000008820 */ /* 0x001fe20000400000 */
[----:B------:R-:W-:Y:S06]  /*7d30*/  BRA `(.L_x_6646) ;  /* 0x0000000800307947 */ /* 0x000fec0003800000 */
.L_x_6654:
        /* <DEDUP_REMOVED lines=26> */
.L_x_6657:
        /* <DEDUP_REMOVED lines=13> */
.L_x_6656:
[----:B------:R-:W2:Y:S02]  /*7fb0*/  LDG.E.U16 R0, desc[UR36][R2.64] ;  /* 0x0000002402007981 */ /* 0x000ea4000c1e1500 */
[----:B--2---:R-:W-:Y:S01]  /*7fc0*/  SHF.L.U32 R0, R0, 0x10, RZ ;  /* 0x0000001000007819 */ /* 0x004fe200000006ff */
[----:B------:R-:W-:Y:S06]  /*7fd0*/  BRA `(.L_x_6646) ;  /* 0x0000000400887947 */ /* 0x000fec0003800000 */
.L_x_6653:
        /* <DEDUP_REMOVED lines=11> */
.L_x_6660:
        /* <DEDUP_REMOVED lines=20> */
.L_x_6662:
[----:B------:R-:W-:Y:S05]  /*81d0*/  BSYNC B0 ;  /* 0x0000000000007941 */ /* 0x000fea0003800000 */
.L_x_6661:
[----:B------:R-:W-:Y:S01]  /*81e0*/  LEA R3, R0, 0x3b800000, 0x17 ;  /* 0x3b80000000037811 */ /* 0x000fe200078eb8ff */
[----:B------:R-:W-:-:S05]  /*81f0*/  IMAD.SHL.U32 R0, R2, 0x100000, RZ ;  /* 0x0010000002007824 */ /* 0x000fca00078e00ff */
[----:B------:R-:W-:Y:S01]  /*8200*/  LOP3.LUT R0, R3, R0, R4, 0xfe, !PT ;  /* 0x0000000003007212 */ /* 0x000fe200078efe04 */
[----:B------:R-:W-:Y:S06]  /*8210*/  BRA `(.L_x_6646) ;  /* 0x0000000000f87947 */ /* 0x000fec0003800000 */
.L_x_6659:
        /* <DEDUP_REMOVED lines=20> */
.L_x_6664:
[----:B------:R-:W-:Y:S05]  /*8360*/  BSYNC B0 ;  /* 0x0000000000007941 */ /* 0x000fea0003800000 */
.L_x_6663:
[----:B------:R-:W-:Y:S01]  /*8370*/  LEA R3, R0, 0x37800000, 0x17 ;  /* 0x3780000000037811 */ /* 0x000fe200078eb8ff */
[----:B------:R-:W-:-:S05]  /*8380*/  IMAD.SHL.U32 R0, R2, 0x200000, RZ ;  /* 0x0020000002007824 */ /* 0x000fca00078e00ff */
[----:B------:R-:W-:Y:S01]  /*8390*/  LOP3.LUT R0, R3, R0, R4, 0xfe, !PT ;  /* 0x0000000003007212 */ /* 0x000fe200078efe04 */
[----:B------:R-:W-:Y:S06]  /*83a0*/  BRA `(.L_x_6646) ;  /* 0x0000000000947947 */ /* 0x000fec0003800000 */
.L_x_6658:
        /* <DEDUP_REMOVED lines=14> */
.L_x_6645:
[----:B------:R-:W-:Y:S01]  /*8490*/  MOV R2, 0x0 ;  /* 0x0000000000027802 */ /* 0x000fe20000000f00 */
[----:B------:R-:W-:Y:S01]  /*84a0*/  ULDC.64 UR4, c[0x4][0x128] ;  /* 0x01004a0000047ab9 */ /* 0x000fe20000000a00 */
[----:B------:R-:W-:Y:S01]  /*84b0*/  ULDC.64 UR6, c[0x4][0x18] ;  /* 0x0100060000067ab9 */ /* 0x000fe20000000a00 */
[----:B------:R-:W-:Y:S01]  /*84c0*/  IMAD.U32 R4, RZ, RZ, UR4 ;  /* 0x00000004ff047e24 */ /* 0x000fe2000f8e00ff */
[----:B------:R-:W-:Y:S01]  /*84d0*/  HFMA2.MMA R12, -RZ, RZ, 0, 5.9604644775390625e-08 ;  /* 0x00000001ff0c7435 */ /* 0x000fe200000001ff */
        /* <DEDUP_REMOVED lines=8> */
[----:B------:R-:W-:-:S07]  /*8560*/  IMAD.MOV.U32 R13, RZ, RZ, RZ ;  /* 0x000000ffff0d7224 */ /* 0x000fce00078e00ff */
[----:B------:R-:W-:-:S07]  /*8570*/  LEPC R20, `(.L_x_6667) ;  /* 0x000000001014794e */ /* 0x000fce0000000000 */
[----:B0-----:R-:W-:Y:S05]  /*8580*/  CALL.ABS.NOINC R2 ;  /* 0x0000000002007343 */ /* 0x001fea0003c00000 */
.L_x_6667:
[----:B------:R-:W-:Y:S01]  /*8590*/  IMAD.MOV.U32 R0, RZ, RZ, RZ ;  /* 0x000000ffff007224 */ /* 0x000fe200078e00ff */
[----:B------:R-:W-:Y:S06]  /*85a0*/  BRA `(.L_x_6646) ;  /* 0x0000000000147947 */ /* 0x000fec0003800000 */
.L_x_6666:
[----:B------:R-:W2:Y:S02]  /*85b0*/  LDG.E.64 R2, desc[UR36][R2.64] ;  /* 0x0000002402027981 */ /* 0x000ea4000c1e1b00 */
[----:B--2---:R0:W1:Y:S01]  /*85c0*/  I2F.U64 R0, R2 ;  /* 0x0000000200007312 */ /* 0x0040620000301000 */
[----:B------:R-:W-:Y:S05]  /*85d0*/  BRA `(.L_x_6646) ;  /* 0x0000000000087947 */ /* 0x000fea0003800000 */
.L_x_6665:
[----:B------:R-:W2:Y:S02]  /*85e0*/  LDG.E R0, desc[UR36][R2.64] ;  /* 0x0000002402007981 */ /* 0x000ea4000c1e1900 */
[----:B--2---:R-:W-:-:S07]  /*85f0*/  I2FP.F32.U32 R0, R0 ;  /* 0x0000000000007245 */ /* 0x004fce0000201000 */
.L_x_6646:
[----:B------:R-:W-:Y:S05]  /*8600*/  BSYNC B6 ;  /* 0x0000000000067941 */ /* 0x000fea0003800000 */
.L_x_6640:
        /* <DEDUP_REMOVED lines=33> */
.L_x_6669:
[----:B------:R-:W-:Y:S05]  /*8820*/  BSYNC B0 ;  /* 0x0000000000007941 */ /* 0x000fea0003800000 */
.L_x_6668:
        /* <DEDUP_REMOVED lines=16> */
.L_x_6673:
[----:B------:R-:W0:Y:S02]  /*8930*/  F2I.S64.TRUNC R2, R2 ;  /* 0x0000000200027311 */ /* 0x000e24000020d900 */
[----:B0-----:R-:W-:-:S05]  /*8940*/  IMAD.MOV.U32 R5, RZ, RZ, R2 ;  /* 0x000000ffff057224 */ /* 0x001fca00078e0002 */
[----:B------:R0:W-:Y:S01]  /*8950*/  STG.E.U8 desc[UR36][R16.64], R5 ;  /* 0x0000000510007986 */ /* 0x0001e2000c101124 */
[----:B------:R-:W-:Y:S05]  /*8960*/  BRA `(.L_x_6675) ;  /* 0x0000000c00407947 */ /* 0x000fea0003800000 */
.L_x_6672:
        /* <DEDUP_REMOVED lines=9> */
.L_x_6677:
[----:B------:R-:W0:Y:S02]  /*8a00*/  F2I.FTZ.TRUNC.NTZ R3, R2 ;  /* 0x0000000200037305 */ /* 0x000e24000021f100 */
[----:B0-----:R0:W-:Y:S01]  /*8a10*/  STG.E desc[UR36][R16.64], R3 ;  /* 0x0000000310007986 */ /* 0x0011e2000c101924 */
[----:B------:R-:W-:Y:S05]  /*8a20*/  BRA `(.L_x_6675) ;  /* 0x0000000c00107947 */ /* 0x000fea0003800000 */
.L_x_6676:
[----:B------:R-:W0:Y:S02]  /*8a30*/  F2I.FTZ.TRUNC.NTZ R3, R2 ;  /* 0x0000000200037305 */ /* 0x000e24000021f100 */
[----:B0-----:R0:W-:Y:S01]  /*8a40*/  STG.E.U16 desc[UR36][R16.64], R3 ;  /* 0x0000000310007986 */ /* 0x0011e2000c101524 */
[----:B------:R-:W-:Y:S05]  /*8a50*/  BRA `(.L_x_6675) ;  /* 0x0000000c00047947 */ /* 0x000fea0003800000 */
.L_x_6671:
        /* <DEDUP_REMOVED lines=8> */
.L_x_6679:
[----:B------:R-:W-:-:S05]  /*8ae0*/  F2FP.F16.F32.PACK_AB R2, RZ, R2 ;  /* 0x00000002ff02723e */ /* 0x000fca00000000ff */
[----:B------:R0:W-:Y:S01]  /*8af0*/  STG.E.U16 desc[UR36][R16.64], R2 ;  /* 0x0000000210007986 */ /* 0x0001e2000c101524 */
[----:B------:R-:W-:Y:S05]  /*8b00*/  BRA `(.L_x_6675) ;  /* 0x0000000800d87947 */ /* 0x000fea0003800000 */
.L_x_6678:
        /* <DEDUP_REMOVED lines=9> */
.L_x_6681:
[----:B------:R-:W-:-:S04]  /*8ba0*/  F2FP.F16.F32.PACK_AB R3, RZ, R2 ;  /* 0x00000002ff03723e */ /* 0x000fc800000000ff */
[----:B------:R-:W-:-:S05]  /*8bb0*/  PRMT R3, R3, 0x5410, RZ ;  /* 0x0000541003037816 */ /* 0x000fca00000000ff */
[----:B------:R0:W-:Y:S01]  /*8bc0*/  STG.E desc[UR36][R16.64], R3 ;  /* 0x0000000310007986 */ /* 0x0001e2000c101924 */
[----:B------:R-:W-:Y:S05]  /*8bd0*/  BRA `(.L_x_6675) ;  /* 0x0000000800a47947 */ /* 0x000fea0003800000 */
.L_x_6680:
[----:B------:R-:W-:-:S06]  /*8be0*/  FMUL.FTZ R2, R2, 1 ;  /* 0x3f80000002027820 */ /* 0x000fcc0000410000 */
[----:B------:R-:W0:Y:S02]  /*8bf0*/  F2F.F64.F32 R2, R2 ;  /* 0x0000000200027310 */ /* 0x000e240000201800 */
[----:B0-----:R0:W-:Y:S01]  /*8c00*/  STG.E.64 desc[UR36][R16.64], R2 ;  /* 0x0000000210007986 */ /* 0x0011e2000c101b24 */
[----:B------:R-:W-:Y:S05]  /*8c10*/  BRA `(.L_x_6675) ;  /* 0x0000000800947947 */ /* 0x000fea0003800000 */
.L_x_6670:
        /* <DEDUP_REMOVED lines=12> */
.L_x_6684:
[----:B------:R-:W-:Y:S01]  /*8ce0*/  FMUL.FTZ R4, R2, 1 ;  /* 0x3f80000002047820 */ /* 0x000fe20000410000 */
[----:B------:R-:W-:-:S05]  /*8cf0*/  CS2R R6, SRZ ;  /* 0x0000000000067805 */ /* 0x000fca000001ff00 */
[----:B------:R-:W0:Y:S02]  /*8d00*/  F2F.F64.F32 R4, R4 ;  /* 0x0000000400047310 */ /* 0x000e240000201800 */
[----:B0-----:R0:W-:Y:S01]  /*8d10*/  STG.E.128 desc[UR36][R16.64], R4 ;  /* 0x0000000410007986 */ /* 0x0011e2000c101d24 */
[----:B------:R-:W-:Y:S05]  /*8d20*/  BRA `(.L_x_6675) ;  /* 0x0000000800507947 */ /* 0x000fea0003800000 */
.L_x_6683:
        /* <DEDUP_REMOVED lines=20> */
.L_x_6688:
[----:B------:R-:W-:Y:S05]  /*8e70*/  BSYNC B0 ;  /* 0x0000000000007941 */ /* 0x000fea0003800000 */
.L_x_6687:
[----:B------:R-:W-:-:S05]  /*8e80*/  LOP3.LUT R5, R0, R5, RZ, 0xfc, !PT ;  /* 0x0000000500057212 */ /* 0x000fca00078efcff */
[----:B------:R0:W-:Y:S01]  /*8e90*/  STG.E.U8 desc[UR36][R16.64], R5 ;  /* 0x0000000510007986 */ /* 0x0001e2000c101124 */
[----:B------:R-:W-:Y:S05]  /*8ea0*/  BRA `(.L_x_6675) ;  /* 0x0000000400f07947 */ /* 0x000fea0003800000 */
.L_x_6686:
        /* <DEDUP_REMOVED lines=12> */
.L_x_6690:
[----:B------:R-:W-:Y:S01]  /*8f70*/  IMAD.MOV.U32 R0, RZ, RZ, 0x7f ;  /* 0x0000007fff007424 */ /* 0x000fe200078e00ff */
[----:B------:R-:W-:-:S04]  /*8f80*/  ISETP.GT.U32.AND P0, PT, R4, 0x7f800000, PT ;  /* 0x7f8000000400780c */ /* 0x000fc80003f04070 */
[----:B------:R-:W-:-:S09]  /*8f90*/  SEL R0, R0, 0x7c, P0 ;  /* 0x0000007c00007807 */ /* 0x000fd20000000000 */
.L_x_6691:
[----:B------:R-:W-:Y:S05]  /*8fa0*/  BSYNC B0 ;  /* 0x0000000000007941 */ /* 0x000fea0003800000 */
.L_x_6689:
[----:B------:R-:W-:-:S04]  /*8fb0*/  LOP3.LUT R2, R2, 0x80000000, RZ, 0xc0, !PT ;  /* 0x8000000002027812 */ /* 0x000fc800078ec0ff */
[----:B------:R-:W-:-:S04]  /*8fc0*/  SHF.R.U32.HI R3, RZ, 0x18, R2 ;  /* 0x00000018ff037819 */ /* 0x000fc80000011602 */
[----:B------:R-:W-:-:S05]  /*8fd0*/  LOP3.LUT R3, R0, R3, RZ, 0xfc, !PT ;  /* 0x0000000300037212 */ /* 0x000fca00078efcff */
[----:B------:R0:W-:Y:S01]  /*8fe0*/  STG.E.U8 desc[UR36][R16.64], R3 ;  /* 0x0000000310007986 */ /* 0x0001e2000c101124 */
[----:B------:R-:W-:Y:S05]  /*8ff0*/  BRA `(.L_x_6675) ;  /* 0x00000004009c7947 */ /* 0x000fea0003800000 */
.L_x_6685:
[----:B------:R-:W-:-:S05]  /*9000*/  F2FP.BF16.F32.PACK_AB R2, RZ, R2 ;  /* 0x00000002ff02723e */ /* 0x000fca00000010ff */
[----:B------:R0:W-:Y:S01]  /*9010*/  STG.E.U16 desc[UR36][R16.64], R2 ;  /* 0x0000000210007986 */ /* 0x0001e2000c101524 */
[----:B------:R-:W-:Y:S05]  /*9020*/  BRA `(.L_x_6675) ;  /* 0x0000000400907947 */ /* 0x000fea0003800000 */
.L_x_6682:
        /* <DEDUP_REMOVED lines=11> */
.L_x_6694:
        /* <DEDUP_REMOVED lines=16> */
.L_x_6697:
[----:B------:R-:W-:-:S04]  /*91e0*/  LOP3.LUT R2, R2, 0x80000000, RZ, 0xc0, !PT ;  /* 0x8000000002027812 */ /* 0x000fc800078ec0ff */
[----:B------:R-:W-:-:S04]  /*91f0*/  SHF.R.U32.HI R3, RZ, 0x18, R2 ;  /* 0x00000018ff037819 */ /* 0x000fc80000011602 */
[----:B------:R-:W-:-:S04]  /*9200*/  LOP3.LUT R0, R0, R3, RZ, 0xfc, !PT ;  /* 0x0000000300007212 */ /* 0x000fc800078efcff */
[----:B------:R-:W-:-:S07]  /*9210*/  PRMT R8, R0, 0x7610, R8 ;  /* 0x0000761000087816 */ /* 0x000fce0000000008 */
.L_x_6696:
[----:B------:R-:W-:Y:S05]  /*9220*/  BSYNC B0 ;  /* 0x0000000000007941 */ /* 0x000fea0003800000 */
.L_x_6695:
[----:B------:R3:W-:Y:S01]  /*9230*/  STG.E.U8 desc[UR36][R16.64], R8 ;  /* 0x0000000810007986 */ /* 0x0007e2000c101124 */
[----:B------:R-:W-:Y:S05]  /*9240*/  BRA `(.L_x_6675) ;  /* 0x0000000400087947 */ /* 0x000fea0003800000 */
.L_x_6693:
        /* <DEDUP_REMOVED lines=16> */
.L_x_6700:
[----:B------:R-:W-:-:S04]  /*9350*/  LOP3.LUT R2, R2, 0x80000000, RZ, 0xc0, !PT ;  /* 0x8000000002027812 */ /* 0x000fc800078ec0ff */
[----:B------:R-:W-:-:S04]  /*9360*/  SHF.R.U32.HI R3, RZ, 0x18, R2 ;  /* 0x00000018ff037819 */ /* 0x000fc80000011602 */
[----:B------:R-:W-:-:S04]  /*9370*/  LOP3.LUT R0, R0, R3, RZ, 0xfc, !PT ;  /* 0x0000000300007212 */ /* 0x000fc800078efcff */
[----:B------:R-:W-:-:S07]  /*9380*/  PRMT R8, R0, 0x7610, R8 ;  /* 0x0000761000087816 */ /* 0x000fce0000000008 */
.L_x_6699:
[----:B------:R-:W-:Y:S05]  /*9390*/  BSYNC B0 ;  /* 0x0000000000007941 */ /* 0x000fea0003800000 */
.L_x_6698:
[----:B------:R0:W-:Y:S01]  /*93a0*/  STG.E.U8 desc[UR36][R16.64], R8 ;  /* 0x0000000810007986 */ /* 0x0001e2000c101124 */
[----:B------:R-:W-:Y:S05]  /*93b0*/  BRA `(.L_x_6675) ;  /* 0x0000000000ac7947 */ /* 0x000fea0003800000 */
.L_x_6692:
        /* <DEDUP_REMOVED lines=21> */
.L_x_6674:
[----:B------:R-:W-:Y:S01]  /*9510*/  MOV R0, 0x0 ;  /* 0x0000000000007802 */ /* 0x000fe20000000f00 */
[----:B------:R-:W-:Y:S01]  /*9520*/  ULDC.64 UR4, c[0x4][0x128] ;  /* 0x01004a0000047ab9 */ /* 0x000fe20000000a00 */
[----:B------:R-:W-:Y:S01]  /*9530*/  ULDC.64 UR6, c[0x4][0x20] ;  /* 0x0100080000067ab9 */ /* 0x000fe20000000a00 */
[----:B------:R-:W-:Y:S01]  /*9540*/  IMAD.U32 R4, RZ, RZ, UR4 ;  /* 0x00000004ff047e24 */ /* 0x000fe2000f8e00ff */
[----:B------:R0:W1:Y:S01]  /*9550*/  LDC.64 R2, c[0x4][R0] ;  /* 0x0100000000027b82 */ /* 0x0000620000000a00 */
        /* <DEDUP_REMOVED lines=11> */
.L_x_6703:
[----:B------:R-:W-:Y:S05]  /*9610*/  BRA `(.L_x_6675) ;  /* 0x0000000000147947 */ /* 0x000fea0003800000 */
.L_x_6702:
[----:B------:R-:W0:Y:S02]  /*9620*/  F2I.U64.TRUNC R2, R2 ;  /* 0x0000000200027311 */ /* 0x000e24000020d800 */
[----:B0-----:R1:W-:Y:S01]  /*9630*/  STG.E.64 desc[UR36][R16.64], R2 ;  /* 0x0000000210007986 */ /* 0x0013e2000c101b24 */
[----:B------:R-:W-:Y:S05]  /*9640*/  BRA `(.L_x_6675) ;  /* 0x0000000000087947 */ /* 0x000fea0003800000 */
.L_x_6701:
[----:B------:R-:W0:Y:S02]  /*9650*/  F2I.FTZ.U32.TRUNC.NTZ R3, R2 ;  /* 0x0000000200037305 */ /* 0x000e24000021f000 */
[----:B0-----:R0:W-:Y:S02]  /*9660*/  STG.E desc[UR36][R16.64], R3 ;  /* 0x0000000310007986 */ /* 0x0011e4000c101924 */
.L_x_6675:
[----:B------:R-:W-:-:S07]  /*9670*/  VIADD R19, R19, 0x80 ;  /* 0x0000008013137836 */ /* 0x000fce0000000000 */
.L_x_6638:
[----:B------:R-:W-:Y:S05]  /*9680*/  BSYNC B7 ;  /* 0x0000000000077941 */ /* 0x000fea0003800000 */
.L_x_6637:
[----:B------:R-:W-:Y:S02]  /*9690*/  ULDC UR4, c[0x0][0x210] ;  /* 0x0000840000047ab9 */ /* 0x000fe40000000800 */
[----:B------:R-:W-:-:S13]  /*96a0*/  ISETP.GE.AND P0, PT, R19, UR4, PT ;  /* 0x0000000413007c0c */ /* 0x000fda000bf06270 */
[----:B------:R-:W-:Y:S05]  /*96b0*/  @P0 EXIT ;  /* 0x000000000000094d */ /* 0x000fea0003800000 */
        /* <DEDUP_REMOVED lines=303> */
.L_x_6704:
        /* <DEDUP_REMOVED lines=22> */
.L_x_6709:
[----:B------:R-:W2:Y:S02]  /*ab10*/  LDG.E.U8 R2, desc[UR36][R4.64] ;  /* 0x0000002404027981 */ /* 0x000ea4000c1e1100 */
[----:B--2---:R-:W-:Y:S01]  /*ab20*/  I2FP.F32.U32 R2, R2 ;  /* 0x0000000200027245 */ /* 0x004fe20000201000 */
[----:B------:R-:W-:Y:S06]  /*ab30*/  BRA `(.L_x_6711) ;  /* 0x0000000c002c7947 */ /* 0x000fec0003800000 */
.L_x_6708:
        /* <DEDUP_REMOVED lines=9> */
.L_x_6713:
[----:B------:R-:W2:Y:S02]  /*abd0*/  LDG.E R2, desc[UR36][R4.64] ;  /* 0x0000002404027981 */ /* 0x000ea4000c1e1900 */
[----:B--2---:R-:W-:Y:S01]  /*abe0*/  I2FP.F32.S32 R2, R2 ;  /* 0x0000000200027245 */ /* 0x004fe20000201400 */
[----:B------:R-:W-:Y:S06]  /*abf0*/  BRA `(.L_x_6711) ;  /* 0x0000000800fc7947 */ /* 0x000fec0003800000 */
.L_x_6712:
[----:B------:R-:W2:Y:S02]  /*ac00*/  LDG.E.U16 R2, desc[UR36][R4.64] ;  /* 0x0000002404027981 */ /* 0x000ea4000c1e1500 */
[----:B--2---:R-:W0:Y:S01]  /*ac10*/  I2F.S16 R2, R2 ;  /* 0x0000000200027306 */ /* 0x004e220000101400 */
[----:B------:R-:W-:Y:S05]  /*ac20*/  BRA `(.L_x_6711) ;  /* 0x0000000800f07947 */ /* 0x000fea0003800000 */
.L_x_6707:
        /* <DEDUP_REMOVED lines=8> */
.L_x_6715:
[----:B------:R-:W2:Y:S02]  /*acb0*/  LDG.E.U16 R2, desc[UR36][R4.64] ;  /* 0x0000002404027981 */ /* 0x000ea4000c1e1500 */
[----:B--2---:R-:W-:Y:S01]  /*acc0*/  HADD2.F32 R2, -RZ, R2.H0_H0 ;  /* 0x20000002ff027230 */ /* 0x004fe20000004100 */
[----:B------:R-:W-:Y:S06]  /*acd0*/  BRA `(.L_x_6711) ;  /* 0x0000000800c47947 */ /* 0x000fec0003800000 */
.L_x_6714:
        /* <DEDUP_REMOVED lines=8> */
.L_x_6717:
[----:B------:R-:W2:Y:S02]  /*ad60*/  LDG.E.U16 R2, desc[UR36][R4.64] ;  /* 0x0000002404027981 */ /* 0x000ea4000c1e1500 */
[----:B--2---:R-:W-:Y:S01]  /*ad70*/  HADD2.F32 R2, -RZ, R2.H0_H0 ;  /* 0x20000002ff027230 */ /* 0x004fe20000004100 */
[----:B------:R-:W-:Y:S06]  /*ad80*/  BRA `(.L_x_6711) ;  /* 0x0000000800987947 */ /* 0x000fec0003800000 */
.L_x_6716:
[----:B------:R-:W2:Y:S01]  /*ad90*/  LDG.E.64 R4, desc[UR36][R4.64] ;  /* 0x0000002404047981 */ /* 0x000ea2000c1e1b00 */
[----:B------:R-:W-:Y:S01]  /*ada0*/  UMOV UR4, 0xf0000000 ;  /* 0xf000000000047882 */ /* 0x000fe20000000000 */
[----:B------:R-:W-:Y:S01]  /*adb0*/  UMOV UR5, 0x380fffff ;  /* 0x380fffff00057882 */ /* 0x000fe20000000000 */
[----:B--2---:R-:W0:Y:S01]  /*adc0*/  F2F.F32.F64 R2, R4 ;  /* 0x0000000400027310 */ /* 0x004e220000301000 */
[----:B------:R-:W-:-:S14]  /*add0*/  DSETP.GEU.AND P0, PT, |R4|, UR4, PT ;  /* 0x0000000404007e2a */ /* 0x000fdc000bf0e200 */
[----:B0-----:R-:W-:Y:S01]  /*ade0*/  @!P0 FMUL R2, R2, 1.175494350822287508e-38 ;  /* 0x0080000002028820 */ /* 0x001fe20000400000 */
[----:B------:R-:W-:Y:S06]  /*adf0*/  BRA `(.L_x_6711) ;  /* 0x00000008007c7947 */ /* 0x000fec0003800000 */
.L_x_6706:
        /* <DEDUP_REMOVED lines=12> */
.L_x_6720:
[----:B------:R-:W2:Y:S01]  /*aec0*/  LDG.E.64 R4, desc[UR36][R4.64] ;  /* 0x0000002404047981 */ /* 0x000ea2000c1e1b00 */
[----:B------:R-:W-:Y:S01]  /*aed0*/  UMOV UR4, 0xf0000000 ;  /* 0xf000000000047882 */ /* 0x000fe20000000000 */
[----:B------:R-:W-:Y:S01]  /*aee0*/  UMOV UR5, 0x380fffff ;  /* 0x380fffff00057882 */ /* 0x000fe20000000000 */
[----:B--2---:R-:W0:Y:S01]  /*aef0*/  F2F.F32.F64 R2, R4 ;  /* 0x0000000400027310 */ /* 0x004e220000301000 */
[----:B------:R-:W-:-:S14]  /*af00*/  DSETP.GEU.AND P0, PT, |R4|, UR4, PT ;  /* 0x0000000404007e2a */ /* 0x000fdc000bf0e200 */
[----:B0-----:R-:W-:Y:S01]  /*af10*/  @!P0 FMUL R2, R2, 1.175494350822287508e-38 ;  /* 0x0080000002028820 */ /* 0x001fe20000400000 */
[----:B------:R-:W-:Y:S06]  /*af20*/  BRA `(.L_x_6711) ;  /* 0x0000000800307947 */ /* 0x000fec0003800000 */
.L_x_6719:
[----:B------:R-:W-:-:S13]  /*af30*/  ISETP.NE.AND P0, PT, R2, 0xf, PT ;  /* 0x0000000f0200780c */ /* 0x000fda0003f05270 */
[----:B------:R-:W-:Y:S05]  /*af40*/  @!P0 BRA `(.L_x_6721) ;  /* 0x0000000000948947 */ /* 0x000fea0003800000 */
[----:B------:R-:W-:-:S13]  /*af50*/  ISETP.NE.AND P0, PT, R2, 0x17, PT ;  /* 0x000000170200780c */ /* 0x000fda0003f05270 */
[----:B------:R-:W-:Y:S05]  /*af60*/  @!P0 BRA `(.L_x_6722) ;  /* 0x0000000000588947 */ /* 0x000fea0003800000 */
[----:B------:R-:W-:-:S13]  /*af70*/  ISETP.NE.AND P0, PT, R2, 0x18, PT ;  /* 0x000000180200780c */ /* 0x000fda0003f05270 */
[----:B------:R-:W-:Y:S05]  /*af80*/  @P0 BRA `(.L_x_6710) ;  /* 0x0000000400bc0947 */ /* 0x000fea0003800000 */
[----:B------:R-:W2:Y:S01]  /*af90*/  LDG.E.U8 R2, desc[UR36][R4.64] ;  /* 0x0000002404027981 */ /* 0x000ea2000c1e1100 */
[----:B------:R-:W-:Y:S01]  /*afa0*/  IMAD.MOV.U32 R8, RZ, RZ, -0x800000 ;  /* 0xff800000ff087424 */ /* 0x000fe200078e00ff */
[----:B--2---:R-:W-:-:S04]  /*afb0*/  SHF.L.U32 R2, R2, 0x18, RZ ;  /* 0x0000001802027819 */ /* 0x004fc800000006ff */
        /* <DEDUP_REMOVED lines=17> */
.L_x_6722:
        /* <DEDUP_REMOVED lines=11> */
[----:B------:R-:W-:Y:S01]  /*b180*/  LOP3.LUT R2, R2, 0x80000000, R3, 0xf8, !PT ;  /* 0x8000000002027812 */ /* 0x000fe200078ef803 */
[----:B------:R-:W-:Y:S06]  /*b190*/  BRA `(.L_x_6711) ;  /* 0x0000000400947947 */ /* 0x000fec0003800000 */
.L_x_6721:
[----:B------:R-:W2:Y:S02]  /*b1a0*/  LDG.E.U16 R2, desc[UR36][R4.64] ;  /* 0x0000002404027981 */ /* 0x000ea4000c1e1500 */
[----:B--2---:R-:W-:Y:S01]  /*b1b0*/  IMAD.U32 R2, R2, 0x10000, RZ ;  /* 0x0001000002027824 */ /* 0x004fe200078e00ff */
[----:B------:R-:W-:Y:S06]  /*b1c0*/  BRA `(.L_x_6711) ;  /* 0x0000000400887947 */ /* 0x000fec0003800000 */
.L_x_6718:
        /* <DEDUP_REMOVED lines=11> */
.L_x_6725:
        /* <DEDUP_REMOVED lines=20> */
.L_x_6727:
[----:B------:R-:W-:Y:S05]  /*b3c0*/  BSYNC B0 ;  /* 0x0000000000007941 */ /* 0x000fea0003800000 */
.L_x_6726:
[----:B------:R-:W-:Y:S01]  /*b3d0*/  IMAD.SHL.U32 R2, R2, 0x100000, RZ ;  /* 0x0010000002027824 */ /* 0x000fe200078e00ff */
[----:B------:R-:W-:-:S04]  /*b3e0*/  LEA R3, R0, 0x3b800000, 0x17 ;  /* 0x3b80000000037811 */ /* 0x000fc800078eb8ff */
[----:B------:R-:W-:Y:S01]  /*b3f0*/  LOP3.LUT R2, R3, R2, R4, 0xfe, !PT ;  /* 0x0000000203027212 */ /* 0x000fe200078efe04 */
[----:B------:R-:W-:Y:S06]  /*b400*/  BRA `(.L_x_6711) ;  /* 0x0000000000f87947 */ /* 0x000fec0003800000 */
.L_x_6724:
        /* <DEDUP_REMOVED lines=20> */
.L_x_6729:
[----:B------:R-:W-:Y:S05]  /*b550*/  BSYNC B0 ;  /* 0x0000000000007941 */ /* 0x000fea0003800000 */
.L_x_6728:
[----:B------:R-:W-:Y:S01]  /*b560*/  IMAD.SHL.U32 R2, R2, 0x200000, RZ ;  /* 0x0020000002027824 */ /* 0x000fe200078e00ff */
[----:B------:R-:W-:-:S04]  /*b570*/  LEA R3, R0, 0x37800000, 0x17 ;  /* 0x3780000000037811 */ /* 0x000fc800078eb8ff */
[----:B------:R-:W-:Y:S01]  /*b580*/  LOP3.LUT R2, R3, R2, R4, 0xfe, !PT ;  /* 0x0000000203027212 */ /* 0x000fe200078efe04 */
[----:B------:R-:W-:Y:S06]  /*b590*/  BRA `(.L_x_6711) ;  /* 0x0000000000947947 */ /* 0x000fec0003800000 */
.L_x_6723:
[----:B------:R-:W-:-:S13]  /*b5a0*/  ISETP.NE.AND P0, PT, R2, 0x1c, PT ;  /* 0x0000001c0200780c */ /* 0x000fda0003f05270 */
[----:B------:R-:W-:Y:S05]  /*b5b0*/  @!P0 BRA `(.L_x_6730) ;  /* 0x0000000000848947 */ /* 0x000fea0003800000 */
[----:B------:R-:W-:-:S13]  /*b5c0*/  ISETP.NE.AND P0, PT, R2, 0x1d, PT ;  /* 0x0000001d0200780c */ /* 0x000fda0003f05270 */
[----:B------:R-:W-:Y:S05]  /*b5d0*/  @!P0 BRA `(.L_x_6731) ;  /* 0x0000000000708947 */ /* 0x000fea0003800000 */
[----:B------:R-:W-:-:S13]  /*b5e0*/  ISETP.NE.AND P0, PT, R2, 0x2c, PT ;  /* 0x0000002c0200780c */ /* 0x000fda0003f05270 */
[----:B------:R-:W-:Y:S05]  /*b5f0*/  @P0 BRA `(.L_x_6710) ;  /* 0x0000000000200947 */ /* 0x000fea0003800000 */
[----:B------:R-:W2:Y:S01]  /*b600*/  LDG.E.U8 R4, desc[UR36][R4.64] ;  /* 0x0000002404047981 */ /* 0x000ea2000c1e1100 */
[----:B------:R-:W-:Y:S02]  /*b610*/  MOV R2, 0x400000 ;  /* 0x0040000000027802 */ /* 0x000fe40000000f00 */
[----:B--2---:R-:W-:-:S13]  /*b620*/  ISETP.NE.AND P0, PT, R4, RZ, PT ;  /* 0x000000ff0400720c */ /* 0x004fda0003f05270 */
[----:B------:R-:W-:Y:S05]  /*b630*/  @!P0 BRA `(.L_x_6711) ;  /* 0x00000000006c8947 */ /* 0x000fea0003800000 */
[----:B------:R-:W-:-:S13]  /*b640*/  ISETP.NE.AND P0, PT, R4, 0xff, PT ;  /* 0x000000ff0400780c */ /* 0x000fda0003f05270 */
[----:B------:R-:W-:Y:S02]  /*b650*/  @!P0 IMAD.MOV.U32 R2, RZ, RZ, 0x7f800001 ;  /* 0x7f800001ff028424 */ /* 0x000fe400078e00ff */
[----:B------:R-:W-:Y:S01]  /*b660*/  @P0 IMAD.SHL.U32 R2, R4, 0x800000, RZ ;  /* 0x0080000004020824 */ /* 0x000fe200078e00ff */
[----:B------:R-:W-:Y:S06]  /*b670*/  BRA `(.L_x_6711) ;  /* 0x00000000005c7947 */ /* 0x000fec0003800000 */
.L_x_6710:
        /* <DEDUP_REMOVED lines=16> */
.L_x_6732:
[----:B------:R-:W-:Y:S01]  /*b780*/  IMAD.MOV.U32 R2, RZ, RZ, RZ ;  /* 0x000000ffff027224 */ /* 0x000fe200078e00ff */
[----:B------:R-:W-:Y:S06]  /*b790*/  BRA `(.L_x_6711) ;  /* 0x0000000000147947 */ /* 0x000fec0003800000 */
.L_x_6731:
[----:B------:R-:W2:Y:S02]  /*b7a0*/  LDG.E.64 R2, desc[UR36][R4.64] ;  /* 0x0000002404027981 */ /* 0x000ea4000c1e1b00 */
[----:B--2---:R0:W1:Y:S01]  /*b7b0*/  I2F.U64 R2, R2 ;  /* 0x0000000200027312 */ /* 0x0040620000301000 */
[----:B------:R-:W-:Y:S05]  /*b7c0*/  BRA `(.L_x_6711) ;  /* 0x0000000000087947 */ /* 0x000fea0003800000 */
.L_x_6730:
[----:B------:R-:W2:Y:S02]  /*b7d0*/  LDG.E R2, desc[UR36][R4.64] ;  /* 0x0000002404027981 */ /* 0x000ea4000c1e1900 */
[----:B--2---:R-:W-:-:S07]  /*b7e0*/  I2FP.F32.U32 R2, R2 ;  /* 0x0000000200027245 */ /* 0x004fce0000201000 */
.L_x_6711:
[----:B------:R-:W-:Y:S05]  /*b7f0*/  BSYNC B6 ;  /* 0x0000000000067941 */ /* 0x000fea0003800000 */
.L_x_6705:
[----:B01---5:R-:W-:Y:S01]  /*b800*/  FMUL.FTZ R0, R2, 1.4426950216293334961 ;  /* 0x3fb8aa3b02007820 */ /* 0x023fe20000410000 */
[----:B------:R-:W-:Y:S01]  /*b810*/  IMAD.MOV.U32 R6, RZ, RZ, 0x3e800000 ;  /* 0x3e800000ff067424 */ /* 0x000fe200078e00ff */
[----:B------:R-:W-:Y:S01]  /*b820*/  BSSY B0, `(.L_x_6733) ;  /* 0x000001f000007945 */ /* 0x000fe20003800000 */
[----:B------:R-:W-:-:S03]  /*b830*/  IMAD.MOV.U32 R7, RZ, RZ, 0x3d39bf78 ;  /* 0x3d39bf78ff077424 */ /* 0x000fc600078e00ff */
[----:B------:R-:W4:Y:S02]  /*b840*/  MUFU.EX2 R0, R0 ;  /* 0x0000000000007308 */ /* 0x000f240000000800 */
[C---:B----4-:R-:W-:Y:S01]  /*b850*/  FADD.FTZ.RZ R3, R0.reuse, 1 ;  /* 0x3f80000000037421 */ /* 0x050fe2000001c000 */
[----:B------:R-:W-:-:S03]  /*b860*/  ISETP.GE.U32.AND P0, PT, R0, 0x7f800000, PT ;  /* 0x7f8000000000780c */ /* 0x000fc60003f06070 */
[----:B------:R-:W-:-:S05]  /*b870*/  VIADD R3, R3, 0xc0c00000 ;  /* 0xc0c0000003037836 */ /* 0x000fca0000000000 */
[----:B------:R-:W-:-:S04]  /*b880*/  LOP3.LUT R3, R3, 0xff800000, RZ, 0xc0, !PT ;  /* 0xff80000003037812 */ /* 0x000fc800078ec0ff */
[----:B--23--:R-:W-:Y:S01]  /*b890*/  IADD3 R5, -R3, 0x40800000, RZ ;  /* 0x4080000003057810 */ /* 0x00cfe20007ffe1ff */
        /* <DEDUP_REMOVED lines=23> */
.L_x_6734:
[----:B------:R-:W-:Y:S05]  /*ba10*/  BSYNC B0 ;  /* 0x0000000000007941 */ /* 0x000fea0003800000 */
.L_x_6733:
        /* <DEDUP_REMOVED lines=16> */
.L_x_6738:
[----:B------:R-:W0:Y:S02]  /*bb20*/  F2I.S64.TRUNC R2, R2 ;  /* 0x0000000200027311 */ /* 0x000e24000020d900 */
[----:B0-----:R-:W-:-:S05]  /*bb30*/  IMAD.MOV.U32 R5, RZ, RZ, R2 ;  /* 0x000000ffff057224 */ /* 0x001fca00078e0002 */
[----:B------:R-:W-:Y:S01]  /*bb40*/  STG.E.U8 desc[UR36][R16.64], R5 ;  /* 0x0000000510007986 */ /* 0x000fe2000c101124 */
[----:B------:R-:W-:Y:S05]  /*bb50*/  EXIT ;  /* 0x000000000000794d */ /* 0x000fea0003800000 */
.L_x_6737:
        /* <DEDUP_REMOVED lines=9> */
.L_x_6741:
[----:B------:R-:W0:Y:S02]  /*bbf0*/  F2I.FTZ.TRUNC.NTZ R3, R2 ;  /* 0x0000000200037305 */ /* 0x000e24000021f100 */
[----:B0-----:R-:W-:Y:S01]  /*bc00*/  STG.E desc[UR36][R16.64], R3 ;  /* 0x0000000310007986 */ /* 0x001fe2000c101924 */
[----:B------:R-:W-:Y:S05]  /*bc10*/  EXIT ;  /* 0x000000000000794d */ /* 0x000fea0003800000 */
.L_x_6740:
[----:B------:R-:W0:Y:S02]  /*bc20*/  F2I.FTZ.TRUNC.NTZ R3, R2 ;  /* 0x0000000200037305 */ /* 0x000e24000021f100 */
[----:B0-----:R-:W-:Y:S01]  /*bc30*/  STG.E.U16 desc[UR36][R16.64], R3 ;  /* 0x0000000310007986 */ /* 0x001fe2000c101524 */
[----:B------:R-:W-:Y:S05]  /*bc40*/  EXIT ;  /* 0x000000000000794d */ /* 0x000fea0003800000 */
.L_x_6736:
        /* <DEDUP_REMOVED lines=8> */
.L_x_6743:
[----:B------:R-:W-:-:S05]  /*bcd0*/  F2FP.F16.F32.PACK_AB R2, RZ, R2 ;  /* 0x00000002ff02723e */ /* 0x000fca00000000ff */
[----:B------:R-:W-:Y:S01]  /*bce0*/  STG.E.U16 desc[UR36][R16.64], R2 ;  /* 0x0000000210007986 */ /* 0x000fe2000c101524 */
[----:B------:R-:W-:Y:S05]  /*bcf0*/  EXIT ;  /* 0x000000000000794d */ /* 0x000fea0003800000 */
.L_x_6742:
        /* <DEDUP_REMOVED lines=9> */
.L_x_6745:
[----:B------:R-:W-:-:S04]  /*bd90*/  F2FP.F16.F32.PACK_AB R3, RZ, R2 ;  /* 0x00000002ff03723e */ /* 0x000fc800000000ff */
[----:B------:R-:W-:-:S05]  /*bda0*/  PRMT R3, R3, 0x5410, RZ ;  /* 0x0000541003037816 */ /* 0x000fca00000000ff */
[----:B------:R-:W-:Y:S01]  /*bdb0*/  STG.E desc[UR36][R16.64], R3 ;  /* 0x0000000310007986 */ /* 0x000fe2000c101924 */
[----:B------:R-:W-:Y:S05]  /*bdc0*/  EXIT ;  /* 0x000000000000794d */ /* 0x000fea0003800000 */
.L_x_6744:
[----:B------:R-:W-:-:S06]  /*bdd0*/  FMUL.FTZ R2, R2, 1 ;  /* 0x3f80000002027820 */ /* 0x000fcc0000410000 */
[----:B------:R-:W0:Y:S02]  /*bde0*/  F2F.F64.F32 R2, R2 ;  /* 0x0000000200027310 */ /* 0x000e240000201800 */
[----:B0-----:R-:W-:Y:S01]  /*bdf0*/  STG.E.64 desc[UR36][R16.64], R2 ;  /* 0x0000000210007986 */ /* 0x001fe2000c101b24 */
[----:B------:R-:W-:Y:S05]  /*be00*/  EXIT ;  /* 0x000000000000794d */ /* 0x000fea0003800000 */
.L_x_6735:
        /* <DEDUP_REMOVED lines=12> */
.L_x_6748:
[----:B------:R-:W-:Y:S01]  /*bed0*/  FMUL.FTZ R4, R2, 1 ;  /* 0x3f80000002047820 */ /* 0x000fe20000410000 */
[----:B------:R-:W-:-:S05]  /*bee0*/  CS2R R6, SRZ ;  /* 0x0000000000067805 */ /* 0x000fca000001ff00 */
[----:B------:R-:W0:Y:S02]  /*bef0*/  F2F.F64.F32 R4, R4 ;  /* 0x0000000400047310 */ /* 0x000e240000201800 */
[----:B0-----:R-:W-:Y:S01]  /*bf00*/  STG.E.128 desc[UR36][R16.64], R4 ;  /* 0x0000000410007986 */ /* 0x001fe2000c101d24 */
[----:B------:R-:W-:Y:S05]  /*bf10*/  EXIT ;  /* 0x000000000000794d */ /* 0x000fea0003800000 */
.L_x_6747:
        /* <DEDUP_REMOVED lines=11> */
[----:B------:R-:W-:-:S10]  /*bfd0*/  HFMA2.MMA R0, -RZ, RZ, 0, 7.569789886474609375e-06 ;  /* 0x0000007fff007435 */ /* 0x000fd400000001ff */
        /* <DEDUP_REMOVED lines=8> */
.L_x_6752:
[----:B------:R-:W-:Y:S05]  /*c060*/  BSYNC B0 ;  /* 0x0000000000007941 */ /* 0x000fea0003800000 */
.L_x_6751:
[----:B------:R-:W-:-:S05]  /*c070*/  LOP3.LUT R5, R0, R5, RZ, 0xfc, !PT ;  /* 0x0000000500057212 */ /* 0x000fca00078efcff */
[----:B------:R-:W-:Y:S01]  /*c080*/  STG.E.U8 desc[UR36][R16.64], R5 ;  /* 0x0000000510007986 */ /* 0x000fe2000c101124 */
[----:B------:R-:W-:Y:S05]  /*c090*/  EXIT ;  /* 0x000000000000794d */ /* 0x000fea0003800000 */
.L_x_6750:
        /* <DEDUP_REMOVED lines=12> */
.L_x_6754:
[----:B------:R-:W-:Y:S01]  /*c160*/  IMAD.MOV.U32 R0, RZ, RZ, 0x7f ;  /* 0x0000007fff007424 */ /* 0x000fe200078e00ff */
[----:B------:R-:W-:-:S04]  /*c170*/  ISETP.GT.U32.AND P0, PT, R4, 0x7f800000, PT ;  /* 0x7f8000000400780c */ /* 0x000fc80003f04070 */
[----:B------:R-:W-:-:S09]  /*c180*/  SEL R0, R0, 0x7c, P0 ;  /* 0x0000007c00007807 */ /* 0x000fd20000000000 */
.L_x_6755:
[----:B------:R-:W-:Y:S05]  /*c190*/  BSYNC B0 ;  /* 0x0000000000007941 */ /* 0x000fea0003800000 */
.L_x_6753:
[----:B------:R-:W-:-:S04]  /*c1a0*/  LOP3.LUT R2, R2, 0x80000000, RZ, 0xc0, !PT ;  /* 0x8000000002027812 */ /* 0x000fc800078ec0ff */
[----:B------:R-:W-:-:S04]  /*c1b0*/  SHF.R.U32.HI R3, RZ, 0x18, R2 ;  /* 0x00000018ff037819 */ /* 0x000fc80000011602 */
[----:B------:R-:W-:-:S05]  /*c1c0*/  LOP3.LUT R3, R0, R3, RZ, 0xfc, !PT ;  /* 0x0000000300037212 */ /* 0x000fca00078efcff */
[----:B------:R-:W-:Y:S01]  /*c1d0*/  STG.E.U8 desc[UR36][R16.64], R3 ;  /* 0x0000000310007986 */ /* 0x000fe2000c101124 */
[----:B------:R-:W-:Y:S05]  /*c1e0*/  EXIT ;  /* 0x000000000000794d */ /* 0x000fea0003800000 */
.L_x_6749:
[----:B------:R-:W-:-:S05]  /*c1f0*/  F2FP.BF16.F32.PACK_AB R2, RZ, R2 ;  /* 0x00000002ff02723e */ /* 0x000fca00000010ff */
[----:B------:R-:W-:Y:S01]  /*c200*/  STG.E.U16 desc[UR36][R16.64], R2 ;  /* 0x0000000210007986 */ /* 0x000fe2000c101524 */
[----:B------:R-:W-:Y:S05]  /*c210*/  EXIT ;  /* 0x000000000000794d */ /* 0x000fea0003800000 */
.L_x_6746:
        /* <DEDUP_REMOVED lines=11> */
.L_x_6758:
        /* <DEDUP_REMOVED lines=16> */
.L_x_6761:
[----:B------:R-:W-:-:S04]  /*c3d0*/  LOP3.LUT R2, R2, 0x80000000, RZ, 0xc0, !PT ;  /* 0x8000000002027812 */ /* 0x000fc800078ec0ff */
[----:B------:R-:W-:-:S04]  /*c3e0*/  SHF.R.U32.HI R3, RZ, 0x18, R2 ;  /* 0x00000018ff037819 */ /* 0x000fc80000011602 */
[----:B------:R-:W-:-:S04]  /*c3f0*/  LOP3.LUT R0, R0, R3, RZ, 0xfc, !PT ;  /* 0x0000000300007212 */ /* 0x000fc800078efcff */
[----:B------:R-:W-:-:S07]  /*c400*/  PRMT R8, R0, 0x7610, R8 ;  /* 0x0000761000087816 */ /* 0x000fce0000000008 */
.L_x_6760:
[----:B------:R-:W-:Y:S05]  /*c410*/  BSYNC B0 ;  /* 0x0000000000007941 */ /* 0x000fea0003800000 */
.L_x_6759:
[----:B------:R-:W-:Y:S01]  /*c420*/  STG.E.U8 desc[UR36][R16.64], R8 ;  /* 0x0000000810007986 */ /* 0x000fe2000c101124 */
[----:B------:R-:W-:Y:S05]  /*c430*/  EXIT ;  /* 0x000000000000794d */ /* 0x000fea0003800000 */
.L_x_6757:
        /* <DEDUP_REMOVED lines=16> */
.L_x_6764:
[----:B------:R-:W-:-:S04]  /*c540*/  LOP3.LUT R2, R2, 0x80000000, RZ, 0xc0, !PT ;  /* 0x8000000002027812 */ /* 0x000fc800078ec0ff */
[----:B------:R-:W-:-:S04]  /*c550*/  SHF.R.U32.HI R3, RZ, 0x18, R2 ;  /* 0x00000018ff037819 */ /* 0x000fc80000011602 */
[----:B------:R-:W-:-:S04]  /*c560*/  LOP3.LUT R0, R0, R3, RZ, 0xfc, !PT ;  /* 0x0000000300007212 */ /* 0x000fc800078efcff */
[----:B------:R-:W-:-:S07]  /*c570*/  PRMT R8, R0, 0x7610, R8 ;  /* 0x0000761000087816 */ /* 0x000fce0000000008 */
.L_x_6763:
[----:B------:R-:W-:Y:S05]  /*c580*/  BSYNC B0 ;  /* 0x0000000000007941 */ /* 0x000fea0003800000 */
.L_x_6762:
[----:B------:R-:W-:Y:S01]  /*c590*/  STG.E.U8 desc[UR36][R16.64], R8 ;  /* 0x0000000810007986 */ /* 0x000fe2000c101124 */
[----:B------:R-:W-:Y:S05]  /*c5a0*/  EXIT ;  /* 0x000000000000794d */ /* 0x000fea0003800000 */
.L_x_6756:
        /* <DEDUP_REMOVED lines=21> */
.L_x_6739:
        /* <DEDUP_REMOVED lines=16> */
.L_x_6767:
[----:B------:R-:W-:Y:S05]  /*c800*/  EXIT ;  /* 0x000000000000794d */ /* 0x000fea0003800000 */
.L_x_6766:
[----:B------:R-:W0:Y:S02]  /*c810*/  F2I.U64.TRUNC R2, R2 ;  /* 0x0000000200027311 */ /* 0x000e24000020d800 */
[----:B0-----:R-:W-:Y:S01]  /*c820*/  STG.E.64 desc[UR36][R16.64], R2 ;  /* 0x0000000210007986 */ /* 0x001fe2000c101b24 */
[----:B------:R-:W-:Y:S05]  /*c830*/  EXIT ;  /* 0x000000000000794d */ /* 0x000fea0003800000 */
.L_x_6765:
[----:B------:R-:W0:Y:S02]  /*c840*/  F2I.FTZ.U32.TRUNC.NTZ R3, R2 ;  /* 0x0000000200037305 */ /* 0x000e24000021f000 */
[----:B0-----:R-:W-:Y:S01]  /*c850*/  STG.E desc[UR36][R16.64], R3 ;  /* 0x0000000310007986 */ /* 0x001fe2000c101924 */
[----:B------:R-:W-:Y:S05]  /*c860*/  EXIT ;  /* 0x000000000000794d */ /* 0x000fea0003800000 */
.L_x_6768:
        /* <DEDUP_REMOVED lines=9> */
.L_x_8616:


//--------------------- .text._ZN2at6native27unrolled_elementwise_kernelIZZZNS0_61_GLOBAL__N__b29612f4_23_ActivationMishKernel_cu_f5210f67_354811mish_kernelERNS_18TensorIteratorBaseEENKUlvE_clEvENKUlvE0_clEvEUlfE_St5arrayIPcLm2EELi4E23TrivialOffsetCalculatorILi1EjESC_NS0_6memory12LoadWithCastILi1EEENSD_13StoreWithCastILi1EEEEEviT_T0_T2_T3_T4_T5_ --------------------------
	.section	.text._ZN2at6native27unrolled_elementwise_kernelIZZZNS0_61_GLOBAL__N__b29612f4_23_ActivationMishKernel_cu_f5210f67_354811mish_kernelERNS_18TensorIteratorBaseEENKUlvE_clEvENKUlvE0_clEvEUlfE_St5arrayIPcLm2EELi4E23TrivialOffsetCalculatorILi1EjESC_NS0_6memory12LoadWithCastILi1EEENSD_13StoreWithCastILi1EEEEEviT_T0_T2_T3_T4_T5_,"ax",@progbits
	.align	128
        .global         _ZN2at6native27unrolled_elementwise_kernelIZZZNS0_61_GLOBAL__N__b29612f4_23_ActivationMishKernel_cu_f5210f67_354811mish_kernelERNS_18TensorIteratorBaseEENKUlvE_clEvENKUlvE0_clEvEUlfE_St5arrayIPcLm2EELi4E23TrivialOffsetCalculatorILi1EjESC_NS0_6memory12LoadWithCastILi1EEENSD_13StoreWithCastILi1EEEEEviT_T0_T2_T3_T4_T5_
        .type           _ZN2at6native27unrolled_elementwise_kernelIZZZNS0_61_GLOBAL__N__b29612f4_23_ActivationMishKernel_cu_f5210f67_354811mish_kernelERNS_18TensorIteratorBaseEENKUlvE_clEvENKUlvE0_clEvEUlfE_St5arrayIPcLm2EELi4E23TrivialOffsetCalculatorILi1EjESC_NS0_6memory12LoadWithCastILi1EEENSD_13StoreWithCastILi1EEEEEviT_T0_T2_T3_T4_T5_,@function
        .size           _ZN2at6native27unrolled_elementwise_kernelIZZZNS0_61_GLOBAL__N__b29612f4_23_ActivationMishKernel_cu_f5210f67_354811mish_kernelERNS_18TensorIteratorBaseEENKUlvE_clEvENKUlvE0_clEvEUlfE_St5arrayIPcLm2EELi4E23TrivialOffsetCalculatorILi1EjESC_NS0_6memory12LoadWithCastILi1EEENSD_13StoreWithCastILi1EEEEEviT_T0_T2_T3_T4_T5_,(.L_x_8617 - _ZN2at6native27unrolled_elementwise_kernelIZZZNS0_61_GLOBAL__N__b29612f4_23_ActivationMishKernel_cu_f5210f67_354811mish_kernelERNS_18TensorIteratorBaseEENKUlvE_clEvENKUlvE0_clEvEUlfE_St5arrayIPcLm2EELi4E23TrivialOffsetCalculatorILi1EjESC_NS0_6memory12LoadWithCastILi1EEENSD_13StoreWithCastILi1EEEEEviT_T0_T2_T3_T4_T5_)
        .other          _ZN2at6native27unrolled_elementwise_kernelIZZZNS0_61_GLOBAL__N__b29612f4_23_ActivationMishKernel_cu_f5210f67_354811mish_kernelERNS_18TensorIteratorBaseEENKUlvE_clEvENKUlvE0_clEvEUlfE_St5arrayIPcLm2EELi4E23TrivialOffsetCalculatorILi1EjESC_NS0_6memory12LoadWithCastILi1EEENSD_13StoreWithCastILi1EEEEEviT_T0_T2_T3_T4_T5_,@"STO_CUDA_ENTRY STV_DEFAULT"
_ZN2at6native27unrolled_elementwise_kernelIZZZNS0_61_GLOBAL__N__b29612f4_23_ActivationMishKernel_cu_f5210f67_354811mish_kernelERNS_18TensorIteratorBaseEENKUlvE_clEvENKUlvE0_clEvEUlfE_St5arrayIPcLm2EELi4E23TrivialOffsetCalculatorILi1EjESC_NS0_6memory12LoadWithCastILi1EEENSD_13StoreWithCastILi1EEEEEviT_T0_T2_T3_T4_T5_:
.text._ZN2at6native27unrolled_elementwise_kernelIZZZNS0_61_GLOBAL__N__b29612f4_23_ActivationMishKernel_cu_f5210f67_354811mish_kernelERNS_18TensorIteratorBaseEENKUlvE_clEvENKUlvE0_clEvEUlfE_St5arrayIPcLm2EELi4E23TrivialOffsetCalculatorILi1EjESC_NS0_6memory12LoadWithCastILi1EEENSD_13StoreWithCastILi1EEEEEviT_T0_T2_T3_T4_T5_:
[----:B------:R-:W0:Y:S01]  /*0000*/  LDC R1, c[0x0][0x28] ;  /* 0x00000a00ff017b82 */ /* 0x000e220000000800 */
[----:B------:R-:W1:Y:S07]  /*0010*/  S2R R2, SR_CTAID.X ;  /* 0x0000000000027919 */ /* 0x000e6e0000002500 */
[----:B------:R-:W1:Y:S01]  /*0020*/  LDC R17, c[0x0][0x210] ;  /* 0x00008400ff117b82 */ /* 0x000e620000000800 */
[----:B------:R-:W-:Y:S01]  /*0030*/  ULDC.64 UR36, c[0x0][0x208] ;  /* 0x0000820000247ab9 */ /* 0x000fe20000000a00 */
[----:B------:R-:W-:Y:S01]  /*0040*/  BSSY B7, `(.L_x_6769) ;  /* 0x00000ef000077945 */ /* 0x000fe20003800000 */
[----:B------:R-:W2:Y:S01]  /*0050*/  S2R R19, SR_TID.X ;  /* 0x0000000000137919 */ /* 0x000ea20000002100 */
[----:B------:R-:W-:-:S02]  /*0060*/  IMAD.MOV.U32 R18, RZ, RZ, RZ ;  /* 0x000000ffff127224 */ /* 0x000fc400078e00ff */
[----:B------:R-:W-:Y:S02]  /*0070*/  IMAD.MOV.U32 R16, RZ, RZ, RZ ;  /* 0x000000ffff107224 */ /* 0x000fe400078e00ff */
[----:B------:R-:W3:Y:S01]  /*0080*/  LDC.U8 R23, c[0x0][0x22c] ;  /* 0x00008b00ff177b82 */ /* 0x000ee20000000000 */
[----:B-1----:R-:W-:-:S05]  /*0090*/  IMAD R17, R2, -0x200, R17 ;  /* 0xfffffe0002117824 */ /* 0x002fca00078e0211 */
[----:B--2---:R-:W-:-:S13]  /*00a0*/  ISETP.GE.AND P0, PT, R19, R17, PT ;  /* 0x000000111300720c */ /* 0x004fda0003f06270 */
[----:B0--3--:R-:W-:Y:S05]  /*00b0*/  @P0 BRA `(.L_x_6770) ;  /* 0x0000000c009c0947 */ /* 0x009fea0003800000 */
        /* <DEDUP_REMOVED lines=21> */
.L_x_6775:
[----:B------:R-:W2:Y:S02]  /*0210*/  LDG.E.U8 R4, desc[UR36][R4.64] ;  /* 0x0000002404047981 */ /* 0x000ea4000c1e1100 */
[----:B--2---:R-:W-:Y:S01]  /*0220*/  I2FP.F32.U32 R16, R4 ;  /* 0x0000000400107245 */ /* 0x004fe20000201000 */
[----:B------:R-:W-:Y:S06]  /*0230*/  BRA `(.L_x_6777) ;  /* 0x0000000c00307947 */ /* 0x000fec0003800000 */
.L_x_6774:
        /* <DEDUP_REMOVED lines=9> */
.L_x_6779:
[----:B------:R-:W2:Y:S02]  /*02d0*/  LDG.E R4, desc[UR36][R4.64] ;  /* 0x0000002404047981 */ /* 0x000ea4000c1e1900 */
[----:B--2---:R-:W-:Y:S01]  /*02e0*/  I2FP.F32.S32 R16, R4 ;  /* 0x0000000400107245 */ /* 0x004fe20000201400 */
[----:B------:R-:W-:Y:S06]  /*02f0*/  BRA `(.L_x_6777) ;  /* 0x0000000c00007947 */ /* 0x000fec0003800000 */
.L_x_6778:
[----:B------:R-:W2:Y:S02]  /*0300*/  LDG.E.U16 R4, desc[UR36][R4.64] ;  /* 0x0000002404047981 */ /* 0x000ea4000c1e1500 */
[----:B--2---:R2:W3:Y:S01]  /*0310*/  I2F.S16 R16, R4 ;  /* 0x0000000400107306 */ /* 0x0044e20000101400 */
[----:B------:R-:W-:Y:S05]  /*0320*/  BRA `(.L_x_6777) ;  /* 0x0000000800f47947 */ /* 0x000fea0003800000 */
.L_x_6773:
        /* <DEDUP_REMOVED lines=8> */
.L_x_6781:
[----:B------:R-:W2:Y:S02]  /*03b0*/  LDG.E.U16 R4, desc[UR36][R4.64] ;  /* 0x0000002404047981 */ /* 0x000ea4000c1e1500 */
[----:B--2---:R-:W-:Y:S01]  /*03c0*/  HADD2.F32 R16, -RZ, R4.H0_H0 ;  /* 0x20000004ff107230 */ /* 0x004fe20000004100 */
[----:B------:R-:W-:Y:S06]  /*03d0*/  BRA `(.L_x_6777) ;  /* 0x0000000800c87947 */ /* 0x000fec0003800000 */
.L_x_6780:
        /* <DEDUP_REMOVED lines=8> */
.L_x_6783:
[----:B------:R-:W2:Y:S02]  /*0460*/  LDG.E.U16 R4, desc[UR36][R4.64] ;  /* 0x0000002404047981 */ /* 0x000ea4000c1e1500 */
[----:B--2---:R-:W-:Y:S01]  /*0470*/  HADD2.F32 R16, -RZ, R4.H0_H0 ;  /* 0x20000004ff107230 */ /* 0x004fe20000004100 */
[----:B------:R-:W-:Y:S06]  /*0480*/  BRA `(.L_x_6777) ;  /* 0x00000008009c7947 */ /* 0x000fec0003800000 */
.L_x_6782:
[----:B------:R-:W2:Y:S01]  /*0490*/  LDG.E.64 R4, desc[UR36][R4.64] ;  /* 0x0000002404047981 */ /* 0x000ea2000c1e1b00 */
[----:B------:R-:W-:Y:S01]  /*04a0*/  UMOV UR4, 0xf0000000 ;  /* 0xf000000000047882 */ /* 0x000fe20000000000 */
[----:B------:R-:W-:Y:S01]  /*04b0*/  UMOV UR5, 0x380fffff ;  /* 0x380fffff00057882 */ /* 0x000fe20000000000 */
[----:B--2---:R-:W0:Y:S01]  /*04c0*/  F2F.F32.F64 R16, R4 ;  /* 0x0000000400107310 */ /* 0x004e220000301000 */
[----:B------:R-:W-:-:S14]  /*04d0*/  DSETP.GEU.AND P0, PT, |R4|, UR4, PT ;  /* 0x0000000404007e2a */ /* 0x000fdc000bf0e200 */
[----:B0-----:R-:W-:Y:S01]  /*04e0*/  @!P0 FMUL R16, R16, 1.175494350822287508e-38 ;  /* 0x0080000010108820 */ /* 0x001fe20000400000 */
[----:B------:R-:W-:Y:S06]  /*04f0*/  BRA `(.L_x_6777) ;  /* 0x0000000800807947 */ /* 0x000fec0003800000 */
.L_x_6772:
        /* <DEDUP_REMOVED lines=12> */
.L_x_6786:
[----:B------:R-:W2:Y:S01]  /*05c0*/  LDG.E.64 R4, desc[UR36][R4.64] ;  /* 0x0000002404047981 */ /* 0x000ea2000c1e1b00 */
[----:B------:R-:W-:Y:S01]  /*05d0*/  UMOV UR4, 0xf0000000 ;  /* 0xf000000000047882 */ /* 0x000fe20000000000 */
[----:B------:R-:W-:Y:S01]  /*05e0*/  UMOV UR5, 0x380fffff ;  /* 0x380fffff00057882 */ /* 0x000fe20000000000 */
[----:B--2---:R-:W0:Y:S01]  /*05f0*/  F2F.F32.F64 R16, R4 ;  /* 0x0000000400107310 */ /* 0x004e220000301000 */
[----:B------:R-:W-:-:S14]  /*0600*/  DSETP.GEU.AND P0, PT, |R4|, UR4, PT ;  /* 0x0000000404007e2a */ /* 0x000fdc000bf0e200 */
[----:B0-----:R-:W-:Y:S01]  /*0610*/  @!P0 FMUL R16, R16, 1.175494350822287508e-38 ;  /* 0x0080000010108820 */ /* 0x001fe20000400000 */
[----:B------:R-:W-:Y:S06]  /*0620*/  BRA `(.L_x_6777) ;  /* 0x0000000800347947 */ /* 0x000fec0003800000 */
.L_x_6785:
        /* <DEDUP_REMOVED lines=26> */
.L_x_6788:
        /* <DEDUP_REMOVED lines=14> */
.L_x_6787:
[----:B------:R-:W2:Y:S02]  /*08b0*/  LDG.E.U16 R4, desc[UR36][R4.64] ;  /* 0x0000002404047981 */ /* 0x000ea4000c1e1500 */
[----:B--2---:R-:W-:Y:S01]  /*08c0*/  IMAD.U32 R16, R4, 0x10000, RZ ;  /* 0x0001000004107824 */ /* 0x004fe200078e00ff */
[----:B------:R-:W-:Y:S06]  /*08d0*/  BRA `(.L_x_6777) ;  /* 0x0000000400887947 */ /* 0x000fec0003800000 */
.L_x_6784:
        /* <DEDUP_REMOVED lines=11> */
.L_x_6791:
        /* <DEDUP_REMOVED lines=20> */
.L_x_6793:
[----:B------:R-:W-:Y:S05]  /*0ad0*/  BSYNC B0 ;  /* 0x0000000000007941 */ /* 0x000fea0003800000 */
.L_x_6792:
[----:B------:R-:W-:Y:S01]  /*0ae0*/  IMAD.SHL.U32 R3, R3, 0x100000, RZ ;  /* 0x0010000003037824 */ /* 0x000fe200078e00ff */
[----:B------:R-:W-:-:S04]  /*0af0*/  LEA R5, R0, 0x3b800000, 0x17 ;  /* 0x3b80000000057811 */ /* 0x000fc800078eb8ff */
[----:B------:R-:W-:Y:S01]  /*0b00*/  LOP3.LUT R16, R5, R3, R16, 0xfe, !PT ;  /* 0x0000000305107212 */ /* 0x000fe200078efe10 */
[----:B------:R-:W-:Y:S06]  /*0b10*/  BRA `(.L_x_6777) ;  /* 0x0000000000f87947 */ /* 0x000fec0003800000 */
.L_x_6790:
        /* <DEDUP_REMOVED lines=20> */
.L_x_6795:
[----:B------:R-:W-:Y:S05]  /*0c60*/  BSYNC B0 ;  /* 0x0000000000007941 */ /* 0x000fea0003800000 */
.L_x_6794:
[----:B------:R-:W-:Y:S01]  /*0c70*/  IMAD.SHL.U32 R3, R3, 0x200000, RZ ;  /* 0x0020000003037824 */ /* 0x000fe200078e00ff */
[----:B------:R-:W-:-:S04]  /*0c80*/  LEA R5, R0, 0x37800000, 0x17 ;  /* 0x3780000000057811 */ /* 0x000fc800078eb8ff */
[----:B------:R-:W-:Y:S01]  /*0c90*/  LOP3.LUT R16, R5, R3, R16, 0xfe, !PT ;  /* 0x0000000305107212 */ /* 0x000fe200078efe10 */
[----:B------:R-:W-:Y:S06]  /*0ca0*/  BRA `(.L_x_6777) ;  /* 0x0000000000947947 */ /* 0x000fec0003800000 */
.L_x_6789:
        /* <DEDUP_REMOVED lines=14> */
.L_x_6776:
        /* <DEDUP_REMOVED lines=16> */
.L_x_6798:
[----:B------:R-:W-:Y:S01]  /*0e90*/  IMAD.MOV.U32 R16, RZ, RZ, RZ ;  /* 0x000000ffff107224 */ /* 0x000fe200078e00ff */
[----:B------:R-:W-:Y:S06]  /*0ea0*/  BRA `(.L_x_6777) ;  /* 0x0000000000147947 */ /* 0x000fec0003800000 */
.L_x_6797:
[----:B------:R-:W2:Y:S02]  /*0eb0*/  LDG.E.64 R4, desc[UR36][R4.64] ;  /* 0x0000002404047981 */ /* 0x000ea4000c1e1b00 */
[----:B--2---:R0:W1:Y:S01]  /*0ec0*/  I2F.U64 R16, R4 ;  /* 0x0000000400107312 */ /* 0x0040620000301000 */
[----:B------:R-:W-:Y:S05]  /*0ed0*/  BRA `(.L_x_6777) ;  /* 0x0000000000087947 */ /* 0x000fea0003800000 */
.L_x_6796:
[----:B------:R-:W2:Y:S02]  /*0ee0*/  LDG.E R4, desc[UR36][R4.64] ;  /* 0x0000002404047981 */ /* 0x000ea4000c1e1900 */
[----:B--2---:R-:W-:-:S07]  /*0ef0*/  I2FP.F32.U32 R16, R4 ;  /* 0x0000000400107245 */ /* 0x004fce0000201000 */
.L_x_6777:
[----:B------:R-:W-:Y:S05]  /*0f00*/  BSYNC B6 ;  /* 0x0000000000067941 */ /* 0x000fea0003800000 */
.L_x_6771:
[----:B------:R-:W2:Y:S02]  /*0f10*/  S2R R19, SR_TID.X ;  /* 0x0000000000137919 */ /* 0x000ea40000002100 */
[----:B--2---:R-:W-:-:S07]  /*0f20*/  VIADD R19, R19, 0x80 ;  /* 0x0000008013137836 */ /* 0x004fce0000000000 */
.L_x_6770:
[----:B------:R-:W-:Y:S05]  /*0f30*/  BSYNC B7 ;  /* 0x0000000000077941 */ /* 0x000fea0003800000 */
.L_x_6769:
[----:B------:R-:W-:Y:S01]  /*0f40*/  ISETP.GE.AND P0, PT, R19, R17, PT ;  /* 0x000000111300720c */ /* 0x000fe20003f06270 */
[----:B------:R-:W-:-:S12]  /*0f50*/  BSSY B7, `(.L_x_6799) ;  /* 0x00000e8000077945 */ /* 0x000fd80003800000 */
[----:B------:R-:W-:Y:S05]  /*0f60*/  @P0 BRA `(.L_x_6800) ;  /* 0x0000000c00980947 */ /* 0x000fea0003800000 */
[----:B0---4-:R-:W0:Y:S01]  /*0f70*/  LDC.64 R4, c[0x0][0x220] ;  /* 0x00008800ff047b82 */ /* 0x011e220000000a00 */
[----:B------:R-:W-:Y:S01]  /*0f80*/  IMAD R0, R2, 0x200, R19 ;  /* 0x0000020002007824 */ /* 0x000fe200078e0213 */
[----:B------:R-:W-:Y:S01]  /*0f90*/  PRMT R6, R23, 0x9910, RZ ;  /* 0x0000991017067816 */ /* 0x000fe200000000ff */
[----:B------:R-:W-:Y:S01]  /*0fa0*/  ULDC UR4, c[0x0][0x230] ;  /* 0x00008c0000047ab9 */ /* 0x000fe20000000800 */
[----:B------:R-:W-:Y:S01]  /*0fb0*/  BSSY B6, `(.L_x_6801) ;  /* 0x00000e0000067945 */ /* 0x000fe20003800000 */
        /* <DEDUP_REMOVED lines=17> */
.L_x_6805:
[----:B------:R-:W2:Y:S02]  /*10d0*/  LDG.E.U8 R4, desc[UR36][R4.64] ;  /* 0x0000002404047981 */ /* 0x000ea4000c1e1100 */
[----:B--2---:R-:W-:Y:S01]  /*10e0*/  I2FP.F32.U32 R18, R4 ;  /* 0x0000000400127245 */ /* 0x004fe20000201000 */
[----:B------:R-:W-:Y:S06]  /*10f0*/  BRA `(.L_x_6807) ;  /* 0x0000000c002c7947 */ /* 0x000fec0003800000 */
.L_x_6804:
        /* <DEDUP_REMOVED lines=9> */
.L_x_6809:
[----:B------:R-:W2:Y:S02]  /*1190*/  LDG.E R4, desc[UR36][R4.64] ;  /* 0x0000002404047981 */ /* 0x000ea4000c1e1900 */
[----:B--2---:R-:W-:Y:S01]  /*11a0*/  I2FP.F32.S32 R18, R4 ;  /* 0x0000000400127245 */ /* 0x004fe20000201400 */
[----:B------:R-:W-:Y:S06]  /*11b0*/  BRA `(.L_x_6807) ;  /* 0x0000000800fc7947 */ /* 0x000fec0003800000 */
.L_x_6808:
[----:B------:R-:W2:Y:S02]  /*11c0*/  LDG.E.U16 R4, desc[UR36][R4.64] ;  /* 0x0000002404047981 */ /* 0x000ea4000c1e1500 */
[----:B--2---:R0:W2:Y:S01]  /*11d0*/  I2F.S16 R18, R4 ;  /* 0x0000000400127306 */ /* 0x0040a20000101400 */
[----:B------:R-:W-:Y:S05]  /*11e0*/  BRA `(.L_x_6807) ;  /* 0x0000000800f07947 */ /* 0x000fea0003800000 */
.L_x_6803:
        /* <DEDUP_REMOVED lines=8> */
.L_x_6811:
[----:B------:R-:W2:Y:S02]  /*1270*/  LDG.E.U16 R4, desc[UR36][R4.64] ;  /* 0x0000002404047981 */ /* 0x000ea4000c1e1500 */
[----:B--2---:R-:W-:Y:S01]  /*1280*/  HADD2.F32 R18, -RZ, R4.H0_H0 ;  /* 0x20000004ff127230 */ /* 0x004fe20000004100 */
[----:B------:R-:W-:Y:S06]  /*1290*/  BRA `(.L_x_6807) ;  /* 0x0000000800c47947 */ /* 0x000fec0003800000 */
.L_x_6810:
        /* <DEDUP_REMOVED lines=8> */
.L_x_6813:
[----:B------:R-:W2:Y:S02]  /*1320*/  LDG.E.U16 R4, desc[UR36][R4.64] ;  /* 0x0000002404047981 */ /* 0x000ea4000c1e1500 */
[----:B--2---:R-:W-:Y:S01]  /*1330*/  HADD2.F32 R18, -RZ, R4.H0_H0 ;  /* 0x20000004ff127230 */ /* 0x004fe20000004100 */
[----:B------:R-:W-:Y:S06]  /*1340*/  BRA `(.L_x_6807) ;  /* 0x0000000800987947 */ /* 0x000fec0003800000 */
.L_x_6812:
[----:B------:R-:W2:Y:S01]  /*1350*/  LDG.E.64 R4, desc[UR36][R4.64] ;  /* 0x0000002404047981 */ /* 0x000ea2000c1e1b00 */
[----:B------:R-:W-:Y:S01]  /*1360*/  UMOV UR4, 0xf0000000 ;  /* 0xf000000000047882 */ /* 0x000fe20000000000 */
[----:B------:R-:W-:Y:S01]  /*1370*/  UMOV UR5, 0x380fffff ;  /* 0x380fffff00057882 */ /* 0x000fe20000000000 */
[----:B--2---:R-:W0:Y:S01]  /*1380*/  F2F.F32.F64 R18, R4 ;  /* 0x0000000400127310 */ /* 0x004e220000301000 */
[----:B------:R-:W-:-:S14]  /*1390*/  DSETP.GEU.AND P0, PT, |R4|, UR4, PT ;  /* 0x0000000404007e2a */ /* 0x000fdc000bf0e200 */
[----:B0-----:R-:W-:Y:S01]  /*13a0*/  @!P0 FMUL R18, R18, 1.175494350822287508e-38 ;  /* 0x0080000012128820 */ /* 0x001fe20000400000 */
[----:B------:R-:W-:Y:S06]  /*13b0*/  BRA `(.L_x_6807) ;  /* 0x00000008007c7947 */ /* 0x000fec0003800000 */
.L_x_6802:
        /* <DEDUP_REMOVED lines=12> */
.L_x_6816:
[----:B------:R-:W2:Y:S01]  /*1480*/  LDG.E.64 R4, desc[UR36][R4.64] ;  /* 0x0000002404047981 */ /* 0x000ea2000c1e1b00 */
[----:B------:R-:W-:Y:S01]  /*1490*/  UMOV UR4, 0xf0000000 ;  /* 0xf000000000047882 */ /* 0x000fe20000000000 */
[----:B------:R-:W-:Y:S01]  /*14a0*/  UMOV UR5, 0x380fffff ;  /* 0x380fffff00057882 */ /* 0x000fe20000000000 */
[----:B--2---:R-:W0:Y:S01]  /*14b0*/  F2F.F32.F64 R18, R4 ;  /* 0x0000000400127310 */ /* 0x004e220000301000 */
[----:B------:R-:W-:-:S14]  /*14c0*/  DSETP.GEU.AND P0, PT, |R4|, UR4, PT ;  /* 0x0000000404007e2a */ /* 0x000fdc000bf0e200 */
[----:B0-----:R-:W-:Y:S01]  /*14d0*/  @!P0 FMUL R18, R18, 1.175494350822287508e-38 ;  /* 0x0080000012128820 */ /* 0x001fe20000400000 */
[----:B------:R-:W-:Y:S06]  /*14e0*/  BRA `(.L_x_6807) ;  /* 0x0000000800307947 */ /* 0x000fec0003800000 */
.L_x_6815:
        /* <DEDUP_REMOVED lines=26> */
.L_x_6818:
        /* <DEDUP_REMOVED lines=13> */
.L_x_6817:
[----:B------:R-:W2:Y:S02]  /*1760*/  LDG.E.U16 R4, desc[UR36][R4.64] ;  /* 0x0000002404047981 */ /* 0x000ea4000c1e1500 */
[----:B--2---:R-:W-:Y:S01]  /*1770*/  IMAD.U32 R18, R4, 0x10000, RZ ;  /* 0x0001000004127824 */ /* 0x004fe200078e00ff */
[----:B------:R-:W-:Y:S06]  /*1780*/  BRA `(.L_x_6807) ;  /* 0x0000000400887947 */ /* 0x000fec0003800000 */
.L_x_6814:
        /* <DEDUP_REMOVED lines=11> */
.L_x_6821:
        /* <DEDUP_REMOVED lines=20> */
.L_x_6823:
[----:B------:R-:W-:Y:S05]  /*1980*/  BSYNC B0 ;  /* 0x0000000000007941 */ /* 0x000fea0003800000 */
.L_x_6822:
[----:B------:R-:W-:Y:S01]  /*1990*/  IMAD.SHL.U32 R3, R3, 0x100000, RZ ;  /* 0x0010000003037824 */ /* 0x000fe200078e00ff */
[----:B------:R-:W-:-:S04]  /*19a0*/  LEA R5, R0, 0x3b800000, 0x17 ;  /* 0x3b80000000057811 */ /* 0x000fc800078eb8ff */
[----:B------:R-:W-:Y:S01]  /*19b0*/  LOP3.LUT R18, R5, R3, R18, 0xfe, !PT ;  /* 0x0000000305127212 */ /* 0x000fe200078efe12 */
[----:B------:R-:W-:Y:S06]  /*19c0*/  BRA `(.L_x_6807) ;  /* 0x0000000000f87947 */ /* 0x000fec0003800000 */
.L_x_6820:
        /* <DEDUP_REMOVED lines=20> */
.L_x_6825:
[----:B------:R-:W-:Y:S05]  /*1b10*/  BSYNC B0 ;  /* 0x0000000000007941 */ /* 0x000fea0003800000 */
.L_x_6824:
[----:B------:R-:W-:Y:S01]  /*1b20*/  IMAD.SHL.U32 R3, R3, 0x200000, RZ ;  /* 0x0020000003037824 */ /* 0x000fe200078e00ff */
[----:B------:R-:W-:-:S04]  /*1b30*/  LEA R5, R0, 0x37800000, 0x17 ;  /* 0x3780000000057811 */ /* 0x000fc800078eb8ff */
[----:B------:R-:W-:Y:S01]  /*1b40*/  LOP3.LUT R18, R5, R3, R18, 0xfe, !PT ;  /* 0x0000000305127212 */ /* 0x000fe200078efe12 */
[----:B------:R-:W-:Y:S06]  /*1b50*/  BRA `(.L_x_6807) ;  /* 0x0000000000947947 */ /* 0x000fec0003800000 */
.L_x_6819:
        /* <DEDUP_REMOVED lines=14> */
.L_x_6806:
        /* <DEDUP_REMOVED lines=16> */
.L_x_6828:
[----:B------:R-:W-:Y:S01]  /*1d40*/  IMAD.MOV.U32 R18, RZ, RZ, RZ ;  /* 0x000000ffff127224 */ /* 0x000fe200078e00ff */
[----:B------:R-:W-:Y:S06]  /*1d50*/  BRA `(.L_x_6807) ;  /* 0x0000000000147947 */ /* 0x000fec0003800000 */
.L_x_6827:
[----:B------:R-:W2:Y:S02]  /*1d60*/  LDG.E.64 R4, desc[UR36][R4.64] ;  /* 0x0000002404047981 */ /* 0x000ea4000c1e1b00 */
[----:B--2---:R0:W2:Y:S01]  /*1d70*/  I2F.U64 R18, R4 ;  /* 0x0000000400127312 */ /* 0x0040a20000301000 */
[----:B------:R-:W-:Y:S05]  /*1d80*/  BRA `(.L_x_6807) ;  /* 0x0000000000087947 */ /* 0x000fea0003800000 */
.L_x_6826:
[----:B------:R-:W2:Y:S02]  /*1d90*/  LDG.E R4, desc[UR36][R4.64] ;  /* 0x0000002404047981 */ /* 0x000ea4000c1e1900 */
[----:B--2---:R-:W-:-:S07]  /*1da0*/  I2FP.F32.U32 R18, R4 ;  /* 0x0000000400127245 */ /* 0x004fce0000201000 */
.L_x_6807:
[----:B------:R-:W-:Y:S05]  /*1db0*/  BSYNC B6 ;  /* 0x0000000000067941 */ /* 0x000fea0003800000 */
.L_x_6801:
[----:B------:R-:W-:-:S07]  /*1dc0*/  VIADD R19, R19, 0x80 ;  /* 0x0000008013137836 */ /* 0x000fce0000000000 */
.L_x_6800:
[----:B------:R-:W-:Y:S05]  /*1dd0*/  BSYNC B7 ;  /* 0x0000000000077941 */ /* 0x000fea0003800000 */
.L_x_6799:
[----:B------:R-:W-:Y:S01]  /*1de0*/  ISETP.GE.AND P0, PT, R19, R17, PT ;  /* 0x000000111300720c */ /* 0x000fe20003f06270 */
[----:B------:R-:W-:Y:S01]  /*1df0*/  BSSY B7, `(.L_x_6829) ;  /* 0x00000ea000077945 */ /* 0x000fe20003800000 */
[----:B------:R-:W-:Y:S02]  /*1e00*/  IMAD.MOV.U32 R24, RZ, RZ, RZ ;  /* 0x000000ffff187224 */ /* 0x000fe400078e00ff */
[----:B------:R-:W-:-:S09]  /*1e10*/  IMAD.MOV.U32 R22, RZ, RZ, RZ ;  /* 0x000000ffff167224 */ /* 0x000fd200078e00ff */
[----:B------:R-:W-:Y:S05]  /*1e20*/  @P0 BRA `(.L_x_6830) ;  /* 0x0000000c00980947 */ /* 0x000fea0003800000 */
[----:B0-2-4-:R-:W0:Y:S01]  /*1e30*/  LDC.64 R4, c[0x0][0x220] ;  /* 0x00008800ff047b82 */ /* 0x015e220000000a00 */
        /* <DEDUP_REMOVED lines=21> */
.L_x_6835:
[----:B------:R-:W2:Y:S02]  /*1f90*/  LDG.E.U8 R4, desc[UR36][R4.64] ;  /* 0x0000002404047981 */ /* 0x000ea4000c1e1100 */
[----:B--2---:R-:W-:Y:S01]  /*1fa0*/  I2FP.F32.U32 R22, R4 ;  /* 0x0000000400167245 */ /* 0x004fe20000201000 */
[----:B------:R-:W-:Y:S06]  /*1fb0*/  BRA `(.L_x_6837) ;  /* 0x0000000c002c7947 */ /* 0x000fec0003800000 */
.L_x_6834:
        /* <DEDUP_REMOVED lines=9> */
.L_x_6839:
[----:B------:R-:W2:Y:S02]  /*2050*/  LDG.E R4, desc[UR36][R4.64] ;  /* 0x0000002404047981 */ /* 0x000ea4000c1e1900 */
[----:B--2---:R-:W-:Y:S01]  /*2060*/  I2FP.F32.S32 R22, R4 ;  /* 0x0000000400167245 */ /* 0x004fe20000201400 */
[----:B------:R-:W-:Y:S06]  /*2070*/  BRA `(.L_x_6837) ;  /* 0x0000000800fc7947 */ /* 0x000fec0003800000 */
.L_x_6838:
[----:B------:R-:W2:Y:S02]  /*2080*/  LDG.E.U16 R4, desc[UR36][R4.64] ;  /* 0x0000002404047981 */ /* 0x000ea4000c1e1500 */
[----:B--2---:R4:W0:Y:S01]  /*2090*/  I2F.S16 R22, R4 ;  /* 0x0000000400167306 */ /* 0x0048220000101400 */
[----:B------:R-:W-:Y:S05]  /*20a0*/  BRA `(.L_x_6837) ;  /* 0x0000000800f07947 */ /* 0x000fea0003800000 */
.L_x_6833:
        /* <DEDUP_REMOVED lines=8> */
.L_x_6841:
[----:B------:R-:W2:Y:S02]  /*2130*/  LDG.E.U16 R4, desc[UR36][R4.64] ;  /* 0x0000002404047981 */ /* 0x000ea4000c1e1500 */
[----:B--2---:R-:W-:Y:S01]  /*2140*/  HADD2.F32 R22, -RZ, R4.H0_H0 ;  /* 0x20000004ff167230 */ /* 0x004fe20000004100 */
[----:B------:R-:W-:Y:S06]  /*2150*/  BRA `(.L_x_6837) ;  /* 0x0000000800c47947 */ /* 0x000fec0003800000 */
.L_x_6840:
        /* <DEDUP_REMOVED lines=8> */
.L_x_6843:
[----:B------:R-:W2:Y:S02]  /*21e0*/  LDG.E.U16 R4, desc[UR36][R4.64] ;  /* 0x0000002404047981 */ /* 0x000ea4000c1e1500 */
[----:B--2---:R-:W-:Y:S01]  /*21f0*/  HADD2.F32 R22, -RZ, R4.H0_H0 ;  /* 0x20000004ff167230 */ /* 0x004fe20000004100 */
[----:B------:R-:W-:Y:S06]  /*2200*/  BRA `(.L_x_6837) ;  /* 0x0000000800987947 */ /* 0x000fec0003800000 */
.L_x_6842:
[----:B------:R-:W2:Y:S01]  /*2210*/  LDG.E.64 R4, desc[UR36][R4.64] ;  /* 0x0000002404047981 */ /* 0x000ea2000c1e1b00 */
[----:B------:R-:W-:Y:S01]  /*2220*/  UMOV UR4, 0xf0000000 ;  /* 0xf000000000047882 */ /* 0x000fe20000000000 */
[----:B------:R-:W-:Y:S01]  /*2230*/  UMOV UR5, 0x380fffff ;  /* 0x380fffff00057882 */ /* 0x000fe20000000000 */
[----:B--2---:R-:W0:Y:S01]  /*2240*/  F2F.F32.F64 R22, R4 ;  /* 0x0000000400167310 */ /* 0x004e220000301000 */
[----:B------:R-:W-:-:S14]  /*2250*/  DSETP.GEU.AND P0, PT, |R4|, UR4, PT ;  /* 0x0000000404007e2a */ /* 0x000fdc000bf0e200 */
[----:B0-----:R-:W-:Y:S01]  /*2260*/  @!P0 FMUL R22, R22, 1.175494350822287508e-38 ;  /* 0x0080000016168820 */ /* 0x001fe20000400000 */
[----:B------:R-:W-:Y:S06]  /*2270*/  BRA `(.L_x_6837) ;  /* 0x00000008007c7947 */ /* 0x000fec0003800000 */
.L_x_6832:
        /* <DEDUP_REMOVED lines=12> */
.L_x_6846:
[----:B------:R-:W2:Y:S01]  /*2340*/  LDG.E.64 R4, desc[UR36][R4.64] ;  /* 0x0000002404047981 */ /* 0x000ea2000c1e1b00 */
[----:B------:R-:W-:Y:S01]  /*2350*/  UMOV UR4, 0xf0000000 ;  /* 0xf000000000047882 */ /* 0x000fe20000000000 */
[----:B------:R-:W-:Y:S01]  /*2360*/  UMOV UR5, 0x380fffff ;  /* 0x380fffff00057882 */ /* 0x000fe20000000000 */
[----:B--2---:R-:W0:Y:S01]  /*2370*/  F2F.F32.F64 R22, R4 ;  /* 0x0000000400167310 */ /* 0x004e220000301000 */
[----:B------:R-:W-:-:S14]  /*2380*/  DSETP.GEU.AND P0, PT, |R4|, UR4, PT ;  /* 0x0000000404007e2a */ /* 0x000fdc000bf0e200 */
[----:B0-----:R-:W-:Y:S01]  /*2390*/  @!P0 FMUL R22, R22, 1.175494350822287508e-38 ;  /* 0x0080000016168820 */ /* 0x001fe20000400000 */
[----:B------:R-:W-:Y:S06]  /*23a0*/  BRA `(.L_x_6837) ;  /* 0x0000000800307947 */ /* 0x000fec0003800000 */
.L_x_6845:
        /* <DEDUP_REMOVED lines=26> */
.L_x_6848:
        /* <DEDUP_REMOVED lines=13> */
.L_x_6847:
[----:B------:R-:W2:Y:S02]  /*2620*/  LDG.E.U16 R4, desc[UR36][R4.64] ;  /* 0x0000002404047981 */ /* 0x000ea4000c1e1500 */
[----:B--2---:R-:W-:Y:S01]  /*2630*/  IMAD.U32 R22, R4, 0x10000, RZ ;  /* 0x0001000004167824 */ /* 0x004fe200078e00ff */
[----:B------:R-:W-:Y:S06]  /*2640*/  BRA `(.L_x_6837) ;  /* 0x0000000400887947 */ /* 0x000fec0003800000 */
.L_x_6844:
        /* <DEDUP_REMOVED lines=11> */
.L_x_6851:
        /* <DEDUP_REMOVED lines=20> */
.L_x_6853:
[----:B------:R-:W-:Y:S05]  /*2840*/  BSYNC B0 ;  /* 0x0000000000007941 */ /* 0x000fea0003800000 */
.L_x_6852:
[----:B------:R-:W-:Y:S01]  /*2850*/  IMAD.SHL.U32 R3, R3, 0x100000, RZ ;  /* 0x0010000003037824 */ /* 0x000fe200078e00ff */
[----:B------:R-:W-:-:S04]  /*2860*/  LEA R5, R0, 0x3b800000, 0x17 ;  /* 0x3b80000000057811 */ /* 0x000fc800078eb8ff */
[----:B------:R-:W-:Y:S01]  /*2870*/  LOP3.LUT R22, R5, R3, R22, 0xfe, !PT ;  /* 0x0000000305167212 */ /* 0x000fe200078efe16 */
[----:B------:R-:W-:Y:S06]  /*2880*/  BRA `(.L_x_6837) ;  /* 0x0000000000f87947 */ /* 0x000fec0003800000 */
.L_x_6850:
        /* <DEDUP_REMOVED lines=20> */
.L_x_6855:
[----:B------:R-:W-:Y:S05]  /*29d0*/  BSYNC B0 ;  /* 0x0000000000007941 */ /* 0x000fea0003800000 */
.L_x_6854:
[----:B------:R-:W-:Y:S01]  /*29e0*/  IMAD.SHL.U32 R3, R3, 0x200000, RZ ;  /* 0x0020000003037824 */ /* 0x000fe200078e00ff */
[----:B------:R-:W-:-:S04]  /*29f0*/  LEA R5, R0, 0x37800000, 0x17 ;  /* 0x3780000000057811 */ /* 0x000fc800078eb8ff */
[----:B------:R-:W-:Y:S01]  /*2a00*/  LOP3.LUT R22, R5, R3, R22, 0xfe, !PT ;  /* 0x0000000305167212 */ /* 0x000fe200078efe16 */
[----:B------:R-:W-:Y:S06]  /*2a10*/  BRA `(.L_x_6837) ;  /* 0x0000000000947947 */ /* 0x000fec0003800000 */
.L_x_6849:
        /* <DEDUP_REMOVED lines=14> */
.L_x_6836:
        /* <DEDUP_REMOVED lines=16> */
.L_x_6858:
[----:B------:R-:W-:Y:S01]  /*2c00*/  IMAD.MOV.U32 R22, RZ, RZ, RZ ;  /* 0x000000ffff167224 */ /* 0x000fe200078e00ff */
[----:B------:R-:W-:Y:S06]  /*2c10*/  BRA `(.L_x_6837) ;  /* 0x0000000000147947 */ /* 0x000fec0003800000 */
.L_x_6857:
[----:B------:R-:W2:Y:S02]  /*2c20*/  LDG.E.64 R4, desc[UR36][R4.64] ;  /* 0x0000002404047981 */ /* 0x000ea4000c1e1b00 */
[----:B--2---:R0:W2:Y:S01]  /*2c30*/  I2F.U64 R22, R4 ;  /* 0x0000000400167312 */ /* 0x0040a20000301000 */
[----:B------:R-:W-:Y:S05]  /*2c40*/  BRA `(.L_x_6837) ;  /* 0x0000000000087947 */ /* 0x000fea0003800000 */
.L_x_6856:
[----:B------:R-:W2:Y:S02]  /*2c50*/  LDG.E R4, desc[UR36][R4.64] ;  /* 0x0000002404047981 */ /* 0x000ea4000c1e1900 */
[----:B--2---:R-:W-:-:S07]  /*2c60*/  I2FP.F32.U32 R22, R4 ;  /* 0x0000000400167245 */ /* 0x004fce0000201000 */
.L_x_6837:
[----:B------:R-:W-:Y:S05]  /*2c70*/  BSYNC B6 ;  /* 0x0000000000067941 */ /* 0x000fea0003800000 */
.L_x_6831:
[----:B------:R-:W-:-:S07]  /*2c80*/  VIADD R19, R19, 0x80 ;  /* 0x0000008013137836 */ /* 0x000fce0000000000 */
.L_x_6830:
[----:B------:R-:W-:Y:S05]  /*2c90*/  BSYNC B7 ;  /* 0x0000000000077941 */ /* 0x000fea0003800000 */
.L_x_6829:
[----:B------:R-:W-:Y:S01]  /*2ca0*/  ISETP.GE.AND P0, PT, R19, R17, PT ;  /* 0x000000111300720c */ /* 0x000fe20003f06270 */
[----:B------:R-:W-:-:S12]  /*2cb0*/  BSSY B6, `(.L_x_6859) ;  /* 0x00000e1000067945 */ /* 0x000fd80003800000 */
[----:B------:R-:W-:Y:S05]  /*2cc0*/  @P0 BRA `(.L_x_6860) ;  /* 0x0000000c007c0947 */ /* 0x000fea0003800000 */
[----:B0-2-4-:R-:W0:Y:S01]  /*2cd0*/  LDC.64 R4, c[0x0][0x220] ;  /* 0x00008800ff047b82 */ /* 0x015e220000000a00 */
        /* <DEDUP_REMOVED lines=19> */
.L_x_6864:
[----:B------:R-:W2:Y:S02]  /*2e10*/  LDG.E.U8 R4, desc[UR36][R4.64] ;  /* 0x0000002404047981 */ /* 0x000ea4000c1e1100 */
[----:B--2---:R-:W-:Y:S01]  /*2e20*/  I2FP.F32.U32 R24, R4 ;  /* 0x0000000400187245 */ /* 0x004fe20000201000 */
[----:B------:R-:W-:Y:S06]  /*2e30*/  BRA `(.L_x_6860) ;  /* 0x0000000c00207947 */ /* 0x000fec0003800000 */
.L_x_6863:
        /* <DEDUP_REMOVED lines=9> */
.L_x_6867:
[----:B------:R-:W2:Y:S02]  /*2ed0*/  LDG.E R4, desc[UR36][R4.64] ;  /* 0x0000002404047981 */ /* 0x000ea4000c1e1900 */
[----:B--2---:R-:W-:Y:S01]  /*2ee0*/  I2FP.F32.S32 R24, R4 ;  /* 0x0000000400187245 */ /* 0x004fe20000201400 */
[----:B------:R-:W-:Y:S06]  /*2ef0*/  BRA `(.L_x_6860) ;  /* 0x0000000800f07947 */ /* 0x000fec0003800000 */
.L_x_6866:
[----:B------:R-:W2:Y:S02]  /*2f00*/  LDG.E.U16 R4, desc[UR36][R4.64] ;  /* 0x0000002404047981 */ /* 0x000ea4000c1e1500 */
[----:B--2---:R0:W2:Y:S01]  /*2f10*/  I2F.S16 R24, R4 ;  /* 0x0000000400187306 */ /* 0x0040a20000101400 */
[----:B------:R-:W-:Y:S05]  /*2f20*/  BRA `(.L_x_6860) ;  /* 0x0000000800e47947 */ /* 0x000fea0003800000 */
.L_x_6862:
        /* <DEDUP_REMOVED lines=8> */
.L_x_6869:
[----:B------:R-:W2:Y:S02]  /*2fb0*/  LDG.E.U16 R4, desc[UR36][R4.64] ;  /* 0x0000002404047981 */ /* 0x000ea4000c1e1500 */
[----:B--2---:R-:W-:Y:S01]  /*2fc0*/  HADD2.F32 R24, -RZ, R4.H0_H0 ;  /* 0x20000004ff187230 */ /* 0x004fe20000004100 */
[----:B------:R-:W-:Y:S06]  /*2fd0*/  BRA `(.L_x_6860) ;  /* 0x0000000800b87947 */ /* 0x000fec0003800000 */
.L_x_6868:
        /* <DEDUP_REMOVED lines=8> */
.L_x_6871:
[----:B------:R-:W2:Y:S02]  /*3060*/  LDG.E.U16 R4, desc[UR36][R4.64] ;  /* 0x0000002404047981 */ /* 0x000ea4000c1e1500 */
[----:B--2---:R-:W-:Y:S01]  /*3070*/  HADD2.F32 R24, -RZ, R4.H0_H0 ;  /* 0x20000004ff187230 */ /* 0x004fe20000004100 */
[----:B------:R-:W-:Y:S06]  /*3080*/  BRA `(.L_x_6860) ;  /* 0x00000008008c7947 */ /* 0x000fec0003800000 */
.L_x_6870:
[----:B------:R-:W2:Y:S01]  /*3090*/  LDG.E.64 R4, desc[UR36][R4.64] ;  /* 0x0000002404047981 */ /* 0x000ea2000c1e1b00 */
[----:B------:R-:W-:Y:S01]  /*30a0*/  UMOV UR4, 0xf0000000 ;  /* 0xf000000000047882 */ /* 0x000fe20000000000 */
[----:B------:R-:W-:Y:S01]  /*30b0*/  UMOV UR5, 0x380fffff ;  /* 0x380fffff00057882 */ /* 0x000fe20000000000 */
[----:B--2---:R-:W0:Y:S01]  /*30c0*/  F2F.F32.F64 R24, R4 ;  /* 0x0000000400187310 */ /* 0x004e220000301000 */
[----:B------:R-:W-:-:S14]  /*30d0*/  DSETP.GEU.AND P0, PT, |R4|, UR4, PT ;  /* 0x0000000404007e2a */ /* 0x000fdc000bf0e200 */
[----:B0-----:R-:W-:Y:S01]  /*30e0*/  @!P0 FMUL R24, R24, 1.175494350822287508e-38 ;  /* 0x0080000018188820 */ /* 0x001fe20000400000 */
[----:B------:R-:W-:Y:S06]  /*30f0*/  BRA `(.L_x_6860) ;  /* 0x0000000800707947 */ /* 0x000fec0003800000 */
.L_x_6861:
        /* <DEDUP_REMOVED lines=12> */
.L_x_6874:
[----:B------:R-:W2:Y:S01]  /*31c0*/  LDG.E.64 R4, desc[UR36][R4.64] ;  /* 0x0000002404047981 */ /* 0x000ea2000c1e1b00 */
[----:B------:R-:W-:Y:S01]  /*31d0*/  UMOV UR4, 0xf0000000 ;  /* 0xf000000000047882 */ /* 0x000fe20000000000 */
[----:B------:R-:W-:Y:S01]  /*31e0*/  UMOV UR5, 0x380fffff ;  /* 0x380fffff00057882 */ /* 0x000fe20000000000 */
[----:B--2---:R-:W0:Y:S01]  /*31f0*/  F2F.F32.F64 R24, R4 ;  /* 0x0000000400187310 */ /* 0x004e220000301000 */
[----:B------:R-:W-:-:S14]  /*3200*/  DSETP.GEU.AND P0, PT, |R4|, UR4, PT ;  /* 0x0000000404007e2a */ /* 0x000fdc000bf0e200 */
[----:B0-----:R-:W-:Y:S01]  /*3210*/  @!P0 FMUL R24, R24, 1.175494350822287508e-38 ;  /* 0x0080000018188820 */ /* 0x001fe20000400000 */
[----:B------:R-:W-:Y:S06]  /*3220*/  BRA `(.L_x_6860) ;  /* 0x0000000800247947 */ /* 0x000fec0003800000 */
.L_x_6873:
        /* <DEDUP_REMOVED lines=26> */
.L_x_6876:
        /* <DEDUP_REMOVED lines=13> */
.L_x_6875:
[----:B------:R-:W2:Y:S02]  /*34a0*/  LDG.E.U16 R4, desc[UR36][R4.64] ;  /* 0x0000002404047981 */ /* 0x000ea4000c1e1500 */
[----:B--2---:R-:W-:Y:S01]  /*34b0*/  IMAD.U32 R24, R4, 0x10000, RZ ;  /* 0x0001000004187824 */ /* 0x004fe200078e00ff */
[----:B------:R-:W-:Y:S06]  /*34c0*/  BRA `(.L_x_6860) ;  /* 0x00000004007c7947 */ /* 0x000fec0003800000 */
.L_x_6872:
        /* <DEDUP_REMOVED lines=11> */
.L_x_6879:
        /* <DEDUP_REMOVED lines=19> */
.L_x_6881:
[----:B------:R-:W-:Y:S05]  /*36b0*/  BSYNC B0 ;  /* 0x0000000000007941 */ /* 0x000fea0003800000 */
.L_x_6880:
[----:B------:R-:W-:Y:S01]  /*36c0*/  IMAD.SHL.U32 R3, R3, 0x100000, RZ ;  /* 0x0010000003037824 */ /* 0x000fe200078e00ff */
[----:B------:R-:W-:-:S04]  /*36d0*/  LEA R5, R0, 0x3b800000, 0x17 ;  /* 0x3b80000000057811 */ /* 0x000fc800078eb8ff */
[----:B------:R-:W-:Y:S01]  /*36e0*/  LOP3.LUT R24, R5, R3, R24, 0xfe, !PT ;  /* 0x0000000305187212 */ /* 0x000fe200078efe18 */
[----:B------:R-:W-:Y:S06]  /*36f0*/  BRA `(.L_x_6860) ;  /* 0x0000000000f07947 */ /* 0x000fec0003800000 */
.L_x_6878:
        /* <DEDUP_REMOVED lines=19> */
.L_x_6883:
[----:B------:R-:W-:Y:S05]  /*3830*/  BSYNC B0 ;  /* 0x0000000000007941 */ /* 0x000fea0003800000 */
.L_x_6882:
[----:B------:R-:W-:Y:S01]  /*3840*/  IMAD.SHL.U32 R3, R3, 0x200000, RZ ;  /* 0x0020000003037824 */ /* 0x000fe200078e00ff */
[----:B------:R-:W-:-:S04]  /*3850*/  LEA R5, R0, 0x37800000, 0x17 ;  /* 0x3780000000057811 */ /* 0x000fc800078eb8ff */
[----:B------:R-:W-:Y:S01]  /*3860*/  LOP3.LUT R24, R5, R3, R24, 0xfe, !PT ;  /* 0x0000000305187212 */ /* 0x000fe200078efe18 */
[----:B------:R-:W-:Y:S06]  /*3870*/  BRA `(.L_x_6860) ;  /* 0x0000000000907947 */ /* 0x000fec0003800000 */
.L_x_6877:
        /* <DEDUP_REMOVED lines=14> */
.L_x_6865:
        /* <DEDUP_REMOVED lines=16> */
.L_x_6886:
[----:B------:R-:W-:Y:S05]  /*3a60*/  BRA `(.L_x_6860) ;  /* 0x0000000000147947 */ /* 0x000fea0003800000 */
.L_x_6885:
[----:B------:R-:W2:Y:S02]  /*3a70*/  LDG.E.64 R24, desc[UR36][R4.64] ;  /* 0x0000002404187981 */ /* 0x000ea4000c1e1b00 */
[----:B--2---:R0:W2:Y:S01]  /*3a80*/  I2F.U64 R24, R24 ;  /* 0x0000001800187312 */ /* 0x0040a20000301000 */
[----:B------:R-:W-:Y:S05]  /*3a90*/  BRA `(.L_x_6860) ;  /* 0x0000000000087947 */ /* 0x000fea0003800000 */
.L_x_6884:
[----:B------:R-:W2:Y:S02]  /*3aa0*/  LDG.E R4, desc[UR36][R4.64] ;  /* 0x0000002404047981 */ /* 0x000ea4000c1e1900 */
[----:B--2---:R-:W-:-:S07]  /*3ab0*/  I2FP.F32.U32 R24, R4 ;  /* 0x0000000400187245 */ /* 0x004fce0000201000 */
.L_x_6860:
[----:B------:R-:W-:Y:S05]  /*3ac0*/  BSYNC B6 ;  /* 0x0000000000067941 */ /* 0x000fea0003800000 */
.L_x_6859:
[----:B0-----:R-:W0:Y:S01]  /*3ad0*/  S2R R25, SR_TID.X ;  /* 0x0000000000197919 */ /* 0x001e220000002100 */
[----:B------:R-:W-:Y:S01]  /*3ae0*/  BSSY B0, `(.L_x_6887) ;  /* 0x0000026000007945 */ /* 0x000fe20003800000 */
[----:B0-----:R-:W-:-:S13]  /*3af0*/  ISETP.GE.AND P0, PT, R25, R17, PT ;  /* 0x000000111900720c */ /* 0x001fda0003f06270 */
[----:B------:R-:W-:Y:S05]  /*3b00*/  @P0 BRA `(.L_x_6888) ;  /* 0x00000000008c0947 */ /* 0x000fea0003800000 */
[----:B-1-3-5:R-:W-:Y:S01]  /*3b10*/  FMUL.FTZ R0, R16, 1.4426950216293334961 ;  /* 0x3fb8aa3b10007820 */ /* 0x02afe20000410000 */
        /* <DEDUP_REMOVED lines=8> */
[----:B--2---:R-:W-:Y:S01]  /*3ba0*/  IADD3 R5, -R3, 0x40800000, RZ ;  /* 0x4080000003057810 */ /* 0x004fe20007ffe1ff */
[----:B----4-:R-:W-:Y:S01]  /*3bb0*/  IMAD.IADD R4, R0, 0x1, -R3 ;  /* 0x0000000100047824 */ /* 0x010fe200078e0a03 */
        /* <DEDUP_REMOVED lines=21> */
.L_x_6890:
[----:B------:R-:W-:Y:S05]  /*3d10*/  BSYNC B1 ;  /* 0x0000000000017941 */ /* 0x000fea0003800000 */
.L_x_6889:
[----:B------:R-:W0:Y:S02]  /*3d20*/  MUFU.TANH R3, R3 ;  /* 0x0000000300037308 */ /* 0x000e240000002400 */
[----:B0-----:R-:W-:-:S07]  /*3d30*/  FMUL.FTZ R4, R3, R16 ;  /* 0x0000001003047220 */ /* 0x001fce0000410000 */
.L_x_6888:
[----:B------:R-:W-:Y:S05]  /*3d40*/  BSYNC B0 ;  /* 0x0000000000007941 */ /* 0x000fea0003800000 */
.L_x_6887:
[----:B------:R-:W-:Y:S01]  /*3d50*/  VIADD R26, R25, 0x80 ;  /* 0x00000080191a7836 */ /* 0x000fe20000000000 */
[----:B------:R-:W-:Y:S04]  /*3d60*/  BSSY B0, `(.L_x_6891) ;  /* 0x0000026000007945 */ /* 0x000fe80003800000 */
[----:B------:R-:W-:-:S13]  /*3d70*/  ISETP.GE.AND P1, PT, R26, R17, PT ;  /* 0x000000111a00720c */ /* 0x000fda0003f26270 */
        /* <DEDUP_REMOVED lines=33> */
.L_x_6894:
[----:B------:R-:W-:Y:S05]  /*3f90*/  BSYNC B1 ;  /* 0x0000000000017941 */ /* 0x000fea0003800000 */
.L_x_6893:
[----:B------:R-:W0:Y:S02]  /*3fa0*/  MUFU.TANH R3, R3 ;  /* 0x0000000300037308 */ /* 0x000e240000002400 */
[----:B0-----:R-:W-:-:S07]  /*3fb0*/  FMUL.FTZ R18, R3, R18 ;  /* 0x0000001203127220 */ /* 0x001fce0000410000 */
.L_x_6892:
[----:B------:R-:W-:Y:S05]  /*3fc0*/  BSYNC B0 ;  /* 0x0000000000007941 */ /* 0x000fea0003800000 */
.L_x_6891:
        /* <DEDUP_REMOVED lines=36> */
.L_x_6898:
[----:B------:R-:W-:Y:S05]  /*4210*/  BSYNC B1 ;  /* 0x0000000000017941 */ /* 0x000fea0003800000 */
.L_x_6897:
[----:B------:R-:W0:Y:S02]  /*4220*/  MUFU.TANH R3, R3 ;  /* 0x0000000300037308 */ /* 0x000e240000002400 */
[----:B0-----:R-:W-:-:S07]  /*4230*/  FMUL.FTZ R22, R3, R22 ;  /* 0x0000001603167220 */ /* 0x001fce0000410000 */
.L_x_6896:
[----:B------:R-:W-:Y:S05]  /*4240*/  BSYNC B0 ;  /* 0x0000000000007941 */ /* 0x000fea0003800000 */
.L_x_6895:
        /* <DEDUP_REMOVED lines=36> */
.L_x_6902:
[----:B------:R-:W-:Y:S05]  /*4490*/  BSYNC B1 ;  /* 0x0000000000017941 */ /* 0x000fea0003800000 */
.L_x_6901:
[----:B------:R-:W0:Y:S02]  /*44a0*/  MUFU.TANH R3, R3 ;  /* 0x0000000300037308 */ /* 0x000e240000002400 */
[----:B0-----:R-:W-:-:S07]  /*44b0*/  FMUL.FTZ R24, R3, R24 ;  /* 0x0000001803187220 */ /* 0x001fce0000410000 */
.L_x_6900:
[----:B------:R-:W-:Y:S05]  /*44c0*/  BSYNC B0 ;  /* 0x0000000000007941 */ /* 0x000fea0003800000 */
.L_x_6899:
[----:B-1-3-5:R-:W0:Y:S01]  /*44d0*/  LDC.U8 R16, c[0x0][0x234] ;  /* 0x00008d00ff107b82 */ /* 0x02ae220000000000 */
        /* <DEDUP_REMOVED lines=23> */
.L_x_6908:
[----:B--2-4-:R-:W0:Y:S01]  /*4650*/  F2I.S64.TRUNC R4, R4 ;  /* 0x0000000400047311 */ /* 0x014e22000020d900 */
[----:B------:R-:W-:Y:S02]  /*4660*/  IMAD.MOV.U32 R25, RZ, RZ, R26 ;  /* 0x000000ffff197224 */ /* 0x000fe400078e001a */
[----:B0-----:R-:W-:-:S05]  /*4670*/  IMAD.MOV.U32 R3, RZ, RZ, R4 ;  /* 0x000000ffff037224 */ /* 0x001fca00078e0004 */
[----:B------:R0:W-:Y:S01]  /*4680*/  STG.E.U8 desc[UR36][R8.64], R3 ;  /* 0x0000000308007986 */ /* 0x0001e2000c101124 */
[----:B------:R-:W-:Y:S05]  /*4690*/  BRA `(.L_x_6904) ;  /* 0x0000000c00907947 */ /* 0x000fea0003800000 */
.L_x_6907:
[----:B------:R-:W-:-:S13]  /*46a0*/  ISETP.NE.AND P0, PT, R0, 0x2, PT ;  /* 0x000000020000780c */ /* 0x000fda0003f05270 */
[----:B------:R-:W-:Y:S05]  /*46b0*/  @!P0 BRA `(.L_x_6910) ;  /* 0x0000000000308947 */ /* 0x000fea0003800000 */
[----:B------:R-:W-:-:S13]  /*46c0*/  ISETP.NE.AND P0, PT, R0, 0x3, PT ;  /* 0x000000030000780c */ /* 0x000fda0003f05270 */
[----:B------:R-:W-:Y:S05]  /*46d0*/  @!P0 BRA `(.L_x_6911) ;  /* 0x0000000000188947 */ /* 0x000fea0003800000 */
[----:B------:R-:W-:-:S13]  /*46e0*/  ISETP.NE.AND P0, PT, R0, 0x4, PT ;  /* 0x000000040000780c */ /* 0x000fda0003f05270 */
[----:B------:R-:W-:Y:S05]  /*46f0*/  @P0 BRA `(.L_x_6909) ;  /* 0x0000000c00140947 */ /* 0x000fea0003800000 */
[----:B--2-4-:R-:W0:Y:S01]  /*4700*/  F2I.S64.TRUNC R4, R4 ;  /* 0x0000000400047311 */ /* 0x014e22000020d900 */
[----:B------:R-:W-:Y:S01]  /*4710*/  IMAD.MOV.U32 R25, RZ, RZ, R26 ;  /* 0x000000ffff197224 */ /* 0x000fe200078e001a */
[----:B0-----:R0:W-:Y:S01]  /*4720*/  STG.E.64 desc[UR36][R8.64], R4 ;  /* 0x0000000408007986 */ /* 0x0011e2000c101b24 */
[----:B------:R-:W-:Y:S05]  /*4730*/  BRA `(.L_x_6904) ;  /* 0x0000000c00687947 */ /* 0x000fea0003800000 */
.L_x_6911:
[----:B------:R-:W0:Y:S01]  /*4740*/  F2I.FTZ.TRUNC.NTZ R3, R4 ;  /* 0x0000000400037305 */ /* 0x000e22000021f100 */
[----:B------:R-:W-:Y:S01]  /*4750*/  IMAD.MOV.U32 R25, RZ, RZ, R26 ;  /* 0x000000ffff197224 */ /* 0x000fe200078e001a */
[----:B0-----:R0:W-:Y:S01]  /*4760*/  STG.E desc[UR36][R8.64], R3 ;  /* 0x0000000308007986 */ /* 0x0011e2000c101924 */
[----:B------:R-:W-:Y:S05]  /*4770*/  BRA `(.L_x_6904) ;  /* 0x0000000c00587947 */ /* 0x000fea0003800000 */
.L_x_6910:
[----:B------:R-:W0:Y:S01]  /*4780*/  F2I.FTZ.TRUNC.NTZ R3, R4 ;  /* 0x0000000400037305 */ /* 0x000e22000021f100 */
[----:B------:R-:W-:Y:S01]  /*4790*/  IMAD.MOV.U32 R25, RZ, RZ, R26 ;  /* 0x000000ffff197224 */ /* 0x000fe200078e001a */
[----:B0-----:R0:W-:Y:S01]  /*47a0*/  STG.E.U16 desc[UR36][R8.64], R3 ;  /* 0x0000000308007986 */ /* 0x0011e2000c101524 */
[----:B------:R-:W-:Y:S05]  /*47b0*/  BRA `(.L_x_6904) ;  /* 0x0000000c00487947 */ /* 0x000fea0003800000 */
.L_x_6906:
        /* <DEDUP_REMOVED lines=9> */
.L_x_6913:
[----:B--2-4-:R-:W-:Y:S01]  /*4850*/  F2FP.F16.F32.PACK_AB R4, RZ, R4 ;  /* 0x00000004ff04723e */ /* 0x014fe200000000ff */
[----:B------:R-:W-:-:S04]  /*4860*/  IMAD.MOV.U32 R25, RZ, RZ, R26 ;  /* 0x000000ffff197224 */ /* 0x000fc800078e001a */
[----:B------:R0:W-:Y:S01]  /*4870*/  STG.E.U16 desc[UR36][R8.64], R4 ;  /* 0x0000000408007986 */ /* 0x0001e2000c101524 */
[----:B------:R-:W-:Y:S05]  /*4880*/  BRA `(.L_x_6904) ;  /* 0x0000000c00147947 */ /* 0x000fea0003800000 */
.L_x_6912:
[----:B------:R-:W-:-:S13]  /*4890*/  ISETP.NE.AND P0, PT, R0, 0x7, PT ;  /* 0x000000070000780c */ /* 0x000fda0003f05270 */
[----:B------:R-:W-:Y:S05]  /*48a0*/  @!P0 BRA `(.L_x_6914) ;  /* 0x0000000000348947 */ /* 0x000fea0003800000 */
[----:B------:R-:W-:-:S13]  /*48b0*/  ISETP.NE.AND P0, PT, R0, 0x8, PT ;  /* 0x000000080000780c */ /* 0x000fda0003f05270 */
[----:B------:R-:W-:Y:S05]  /*48c0*/  @!P0 BRA `(.L_x_6915) ;  /* 0x0000000000188947 */ /* 0x000fea0003800000 */
[----:B------:R-:W-:-:S13]  /*48d0*/  ISETP.NE.AND P0, PT, R0, 0x9, PT ;  /* 0x000000090000780c */ /* 0x000fda0003f05270 */
[----:B------:R-:W-:Y:S05]  /*48e0*/  @P0 BRA `(.L_x_6909) ;  /* 0x0000000800980947 */ /* 0x000fea0003800000 */
[----:B--2---:R-:W-:Y:S02]  /*48f0*/  IMAD.MOV.U32 R5, RZ, RZ, RZ ;  /* 0x000000ffff057224 */ /* 0x004fe400078e00ff */
[----:B------:R-:W-:-:S03]  /*4900*/  IMAD.MOV.U32 R25, RZ, RZ, R26 ;  /* 0x000000ffff197224 */ /* 0x000fc600078e001a */
[----:B------:R0:W-:Y:S01]  /*4910*/  STG.E.64 desc[UR36][R8.64], R4 ;  /* 0x0000000408007986 */ /* 0x0001e2000c101b24 */
[----:B------:R-:W-:Y:S05]  /*4920*/  BRA `(.L_x_6904) ;  /* 0x0000000800ec7947 */ /* 0x000fea0003800000 */
.L_x_6915:
[----:B------:R-:W-:Y:S01]  /*4930*/  F2FP.F16.F32.PACK_AB R3, RZ, R4 ;  /* 0x00000004ff03723e */ /* 0x000fe200000000ff */
[----:B------:R-:W-:-:S03]  /*4940*/  IMAD.MOV.U32 R25, RZ, RZ, R26 ;  /* 0x000000ffff197224 */ /* 0x000fc600078e001a */
[----:B------:R-:W-:-:S05]  /*4950*/  PRMT R3, R3, 0x5410, RZ ;  /* 0x0000541003037816 */ /* 0x000fca00000000ff */
[----:B------:R0:W-:Y:S01]  /*4960*/  STG.E desc[UR36][R8.64], R3 ;  /* 0x0000000308007986 */ /* 0x0001e2000c101924 */
[----:B------:R-:W-:Y:S05]  /*4970*/  BRA `(.L_x_6904) ;  /* 0x0000000800d87947 */ /* 0x000fea0003800000 */
.L_x_6914:
[----:B--2-4-:R-:W-:Y:S01]  /*4980*/  FMUL.FTZ R4, R4, 1 ;  /* 0x3f80000004047820 */ /* 0x014fe20000410000 */
[----:B------:R-:W-:-:S05]  /*4990*/  IMAD.MOV.U32 R25, RZ, RZ, R26 ;  /* 0x000000ffff197224 */ /* 0x000fca00078e001a */
[----:B------:R-:W0:Y:S02]  /*49a0*/  F2F.F64.F32 R4, R4 ;  /* 0x0000000400047310 */ /* 0x000e240000201800 */
[----:B0-----:R0:W-:Y:S01]  /*49b0*/  STG.E.64 desc[UR36][R8.64], R4 ;  /* 0x0000000408007986 */ /* 0x0011e2000c101b24 */
[----:B------:R-:W-:Y:S05]  /*49c0*/  BRA `(.L_x_6904) ;  /* 0x0000000800c47947 */ /* 0x000fea0003800000 */
.L_x_6905:
        /* <DEDUP_REMOVED lines=13> */
.L_x_6918:
[----:B--2-4-:R-:W-:Y:S01]  /*4aa0*/  FMUL.FTZ R4, R4, 1 ;  /* 0x3f80000004047820 */ /* 0x014fe20000410000 */
[----:B------:R-:W-:Y:S01]  /*4ab0*/  CS2R R6, SRZ ;  /* 0x0000000000067805 */ /* 0x000fe2000001ff00 */
[----:B------:R-:W-:-:S04]  /*4ac0*/  IMAD.MOV.U32 R25, RZ, RZ, R26 ;  /* 0x000000ffff197224 */ /* 0x000fc800078e001a */
[----:B------:R-:W0:Y:S02]  /*4ad0*/  F2F.F64.F32 R4, R4 ;  /* 0x0000000400047310 */ /* 0x000e240000201800 */
[----:B0-----:R0:W-:Y:S01]  /*4ae0*/  STG.E.128 desc[UR36][R8.64], R4 ;  /* 0x0000000408007986 */ /* 0x0011e2000c101d24 */
[----:B------:R-:W-:Y:S05]  /*4af0*/  BRA `(.L_x_6904) ;  /* 0x0000000800787947 */ /* 0x000fea0003800000 */
.L_x_6917:
        /* <DEDUP_REMOVED lines=10> */
[----:B--2---:R-:W-:Y:S01]  /*4ba0*/  SHF.R.U32.HI R5, RZ, 0x18, R0 ;  /* 0x00000018ff057819 */ /* 0x004fe20000011600 */
        /* <DEDUP_REMOVED lines=9> */
.L_x_6922:
[----:B------:R-:W-:Y:S05]  /*4c40*/  BSYNC B0 ;  /* 0x0000000000007941 */ /* 0x000fea0003800000 */
.L_x_6921:
[----:B------:R-:W-:Y:S01]  /*4c50*/  LOP3.LUT R5, R0, R5, RZ, 0xfc, !PT ;  /* 0x0000000500057212 */ /* 0x000fe200078efcff */
[----:B------:R-:W-:-:S04]  /*4c60*/  IMAD.MOV.U32 R25, RZ, RZ, R26 ;  /* 0x000000ffff197224 */ /* 0x000fc800078e001a */
[----:B------:R0:W-:Y:S01]  /*4c70*/  STG.E.U8 desc[UR36][R8.64], R5 ;  /* 0x0000000508007986 */ /* 0x0001e2000c101124 */
[----:B------:R-:W-:Y:S05]  /*4c80*/  BRA `(.L_x_6904) ;  /* 0x0000000800147947 */ /* 0x000fea0003800000 */
.L_x_6920:
[----:B--2---:R-:W-:Y:S01]  /*4c90*/  LOP3.LUT R5, R4, 0x7fffffff, RZ, 0xc0, !PT ;  /* 0x7fffffff04057812 */ /* 0x004fe200078ec0ff */
        /* <DEDUP_REMOVED lines=11> */
.L_x_6924:
[----:B------:R-:W-:Y:S01]  /*4d50*/  IMAD.MOV.U32 R0, RZ, RZ, 0x7f ;  /* 0x0000007fff007424 */ /* 0x000fe200078e00ff */
[----:B------:R-:W-:-:S04]  /*4d60*/  ISETP.GT.U32.AND P0, PT, R5, 0x7f800000, PT ;  /* 0x7f8000000500780c */ /* 0x000fc80003f04070 */
[----:B------:R-:W-:-:S09]  /*4d70*/  SEL R0, R0, 0x7c, P0 ;  /* 0x0000007c00007807 */ /* 0x000fd20000000000 */
.L_x_6925:
[----:B------:R-:W-:Y:S05]  /*4d80*/  BSYNC B0 ;  /* 0x0000000000007941 */ /* 0x000fea0003800000 */
.L_x_6923:
[----:B----4-:R-:W-:Y:S01]  /*4d90*/  LOP3.LUT R4, R4, 0x80000000, RZ, 0xc0, !PT ;  /* 0x8000000004047812 */ /* 0x010fe200078ec0ff */
[----:B------:R-:W-:-:S03]  /*4da0*/  IMAD.MOV.U32 R25, RZ, RZ, R26 ;  /* 0x000000ffff197224 */ /* 0x000fc600078e001a */
[----:B------:R-:W-:-:S04]  /*4db0*/  SHF.R.U32.HI R3, RZ, 0x18, R4 ;  /* 0x00000018ff037819 */ /* 0x000fc80000011604 */
[----:B------:R-:W-:-:S05]  /*4dc0*/  LOP3.LUT R3, R0, R3, RZ, 0xfc, !PT ;  /* 0x0000000300037212 */ /* 0x000fca00078efcff */
[----:B------:R0:W-:Y:S01]  /*4dd0*/  STG.E.U8 desc[UR36][R8.64], R3 ;  /* 0x0000000308007986 */ /* 0x0001e2000c101124 */
[----:B------:R-:W-:Y:S05]  /*4de0*/  BRA `(.L_x_6904) ;  /* 0x0000000400bc7947 */ /* 0x000fea0003800000 */
.L_x_6919:
[----:B--2-4-:R-:W-:Y:S01]  /*4df0*/  F2FP.BF16.F32.PACK_AB R4, RZ, R4 ;  /* 0x00000004ff04723e */ /* 0x014fe200000010ff */
[----:B------:R-:W-:-:S04]  /*4e00*/  IMAD.MOV.U32 R25, RZ, RZ, R26 ;  /* 0x000000ffff197224 */ /* 0x000fc800078e001a */
[----:B------:R0:W-:Y:S01]  /*4e10*/  STG.E.U16 desc[UR36][R8.64], R4 ;  /* 0x0000000408007986 */ /* 0x0001e2000c101524 */
[----:B------:R-:W-:Y:S05]  /*4e20*/  BRA `(.L_x_6904) ;  /* 0x0000000400ac7947 */ /* 0x000fea0003800000 */
.L_x_6916:
        /* <DEDUP_REMOVED lines=12> */
.L_x_6928:
[----:B--2---:R-:W-:Y:S01]  /*4ef0*/  LOP3.LUT R5, R4, 0x7fffffff, RZ, 0xc0, !PT ;  /* 0x7fffffff04057812 */ /* 0x004fe200078ec0ff */
        /* <DEDUP_REMOVED lines=15> */
.L_x_6931:
[----:B----4-:R-:W-:-:S04]  /*4ff0*/  LOP3.LUT R4, R4, 0x80000000, RZ, 0xc0, !PT ;  /* 0x8000000004047812 */ /* 0x010fc800078ec0ff */
[----:B------:R-:W-:-:S04]  /*5000*/  SHF.R.U32.HI R4, RZ, 0x18, R4 ;  /* 0x00000018ff047819 */ /* 0x000fc80000011604 */
[----:B------:R-:W-:-:S04]  /*5010*/  LOP3.LUT R3, R3, R4, RZ, 0xfc, !PT ;  /* 0x0000000403037212 */ /* 0x000fc800078efcff */
[----:B------:R-:W-:-:S07]  /*5020*/  PRMT R0, R3, 0x7610, R0 ;  /* 0x0000761003007816 */ /* 0x000fce0000000000 */
.L_x_6930:
[----:B------:R-:W-:Y:S05]  /*5030*/  BSYNC B0 ;  /* 0x0000000000007941 */ /* 0x000fea0003800000 */
.L_x_6929:
[----:B------:R0:W-:Y:S01]  /*5040*/  STG.E.U8 desc[UR36][R8.64], R0 ;  /* 0x0000000008007986 */ /* 0x0001e2000c101124 */
[----:B------:R-:W-:Y:S01]  /*5050*/  IMAD.MOV.U32 R25, RZ, RZ, R26 ;  /* 0x000000ffff197224 */ /* 0x000fe200078e001a */
[----:B------:R-:W-:Y:S06]  /*5060*/  BRA `(.L_x_6904) ;  /* 0x00000004001c7947 */ /* 0x000fec0003800000 */
.L_x_6927:
        /* <DEDUP_REMOVED lines=16> */
.L_x_6934:
[----:B----4-:R-:W-:-:S04]  /*5170*/  LOP3.LUT R4, R4, 0x80000000, RZ, 0xc0, !PT ;  /* 0x8000000004047812 */ /* 0x010fc800078ec0ff */
[----:B------:R-:W-:-:S04]  /*5180*/  SHF.R.U32.HI R4, RZ, 0x18, R4 ;  /* 0x00000018ff047819 */ /* 0x000fc80000011604 */
[----:B------:R-:W-:-:S04]  /*5190*/  LOP3.LUT R3, R3, R4, RZ, 0xfc, !PT ;  /* 0x0000000403037212 */ /* 0x000fc800078efcff */
[----:B------:R-:W-:-:S07]  /*51a0*/  PRMT R0, R3, 0x7610, R0 ;  /* 0x0000761003007816 */ /* 0x000fce0000000000 */
.L_x_6933:
[----:B------:R-:W-:Y:S05]  /*51b0*/  BSYNC B0 ;  /* 0x0000000000007941 */ /* 0x000fea0003800000 */
.L_x_6932:
[----:B------:R0:W-:Y:S01]  /*51c0*/  STG.E.U8 desc[UR36][R8.64], R0 ;  /* 0x0000000008007986 */ /* 0x0001e2000c101124 */
[----:B------:R-:W-:Y:S01]  /*51d0*/  IMAD.MOV.U32 R25, RZ, RZ, R26 ;  /* 0x000000ffff197224 */ /* 0x000fe200078e001a */
[----:B------:R-:W-:Y:S06]  /*51e0*/  BRA `(.L_x_6904) ;  /* 0x0000000000bc7947 */ /* 0x000fec0003800000 */
.L_x_6926:
[----:B------:R-:W-:-:S13]  /*51f0*/  ISETP.NE.AND P0, PT, R0, 0x1c, PT ;  /* 0x0000001c0000780c */ /* 0x000fda0003f05270 */
[----:B------:R-:W-:Y:S05]  /*5200*/  @!P0 BRA `(.L_x_6935) ;  /* 0x0000000000a88947 */ /* 0x000fea0003800000 */
[----:B------:R-:W-:-:S13]  /*5210*/  ISETP.NE.AND P0, PT, R0, 0x1d, PT ;  /* 0x0000001d0000780c */ /* 0x000fda0003f05270 */
[----:B------:R-:W-:Y:S05]  /*5220*/  @!P0 BRA `(.L_x_6936) ;  /* 0x0000000000908947 */ /* 0x000fea0003800000 */
[----:B------:R-:W-:-:S13]  /*5230*/  ISETP.NE.AND P0, PT, R0, 0x2c, PT ;  /* 0x0000002c0000780c */ /* 0x000fda0003f05270 */
[----:B------:R-:W-:Y:S05]  /*5240*/  @P0 BRA `(.L_x_6909) ;  /* 0x0000000000400947 */ /* 0x000fea0003800000 */
[----:B--2---:R-:W-:Y:S01]  /*5250*/  SHF.R.U32.HI R5, RZ, 0x17, R4 ;  /* 0x00000017ff057819 */ /* 0x004fe20000011604 */
        /* <DEDUP_REMOVED lines=15> */
.L_x_6909:
[----:B------:R-:W-:Y:S01]  /*5350*/  MOV R14, 0x0 ;  /* 0x00000000000e7802 */ /* 0x000fe20000000f00 */
[----:B------:R-:W-:Y:S01]  /*5360*/  ULDC.64 UR4, c[0x4][0x128] ;  /* 0x01004a0000047ab9 */ /* 0x000fe20000000a00 */
[----:B------:R-:W-:Y:S01]  /*5370*/  ULDC.64 UR6, c[0x4][0x130] ;  /* 0x01004c0000067ab9 */ /* 0x000fe20000000a00 */
[----:B--2-4-:R-:W-:Y:S02]  /*5380*/  IMAD.U32 R4, RZ, RZ, UR4 ;  /* 0x00000004ff047e24 */ /* 0x014fe4000f8e00ff */
        /* <DEDUP_REMOVED lines=12> */
.L_x_6937:
[----:B------:R-:W-:Y:S01]  /*5450*/  IMAD.MOV.U32 R25, RZ, RZ, R26 ;  /* 0x000000ffff197224 */ /* 0x000fe200078e001a */
[----:B------:R-:W-:Y:S06]  /*5460*/  BRA `(.L_x_6904) ;  /* 0x00000000001c7947 */ /* 0x000fec0003800000 */
.L_x_6936:
[----:B--2-4-:R-:W0:Y:S01]  /*5470*/  F2I.U64.TRUNC R4, R4 ;  /* 0x0000000400047311 */ /* 0x014e22000020d800 */
[----:B------:R-:W-:Y:S01]  /*5480*/  IMAD.MOV.U32 R25, RZ, RZ, R26 ;  /* 0x000000ffff197224 */ /* 0x000fe200078e001a */
[----:B0-----:R0:W-:Y:S01]  /*5490*/  STG.E.64 desc[UR36][R8.64], R4 ;  /* 0x0000000408007986 */ /* 0x0011e2000c101b24 */
[----:B------:R-:W-:Y:S05]  /*54a0*/  BRA `(.L_x_6904) ;  /* 0x00000000000c7947 */ /* 0x000fea0003800000 */
.L_x_6935:
[----:B------:R-:W0:Y:S01]  /*54b0*/  F2I.FTZ.U32.TRUNC.NTZ R3, R4 ;  /* 0x0000000400037305 */ /* 0x000e22000021f000 */
[----:B------:R-:W-:Y:S01]  /*54c0*/  IMAD.MOV.U32 R25, RZ, RZ, R26 ;  /* 0x000000ffff197224 */ /* 0x000fe200078e001a */
[----:B0-----:R1:W-:Y:S06]  /*54d0*/  STG.E desc[UR36][R8.64], R3 ;  /* 0x0000000308007986 */ /* 0x0013ec000c101924 */
.L_x_6904:
[----:B------:R-:W-:Y:S05]  /*54e0*/  BSYNC B6 ;  /* 0x0000000000067941 */ /* 0x000fea0003800000 */
.L_x_6903:
[----:B------:R-:W-:Y:S01]  /*54f0*/  ISETP.GE.AND P0, PT, R25, R17, PT ;  /* 0x000000111900720c */ /* 0x000fe20003f06270 */
[----:B------:R-:W-:-:S12]  /*5500*/  BSSY B6, `(.L_x_6938) ;  /* 0x00001d8000067945 */ /* 0x000fd80003800000 */
[----:B------:R-:W-:Y:S05]  /*5510*/  @P0 BRA `(.L_x_6939) ;  /* 0x0000001c00580947 */ /* 0x000fea0003800000 */
[----:B01-3--:R-:W0:Y:S01]  /*5520*/  LDC.64 R8, c[0x0][0x218] ;  /* 0x00008600ff087b82 */ /* 0x00be220000000a00 */
[----:B------:R-:W-:Y:S01]  /*5530*/  IMAD R0, R2, 0x200, R25 ;  /* 0x0000020002007824 */ /* 0x000fe200078e0219 */
[----:B--2-4-:R-:W-:Y:S01]  /*5540*/  PRMT R4, R16, 0x9910, RZ ;  /* 0x0000991010047816 */ /* 0x014fe200000000ff */
        /* <DEDUP_REMOVED lines=18> */
.L_x_6943:
[----:B------:R-:W0:Y:S02]  /*5670*/  F2I.S64.TRUNC R18, R18 ;  /* 0x0000001200127311 */ /* 0x000e24000020d900 */
[----:B0-----:R-:W-:-:S05]  /*5680*/  IMAD.MOV.U32 R3, RZ, RZ, R18 ;  /* 0x000000ffff037224 */ /* 0x001fca00078e0012 */
[----:B------:R0:W-:Y:S01]  /*5690*/  STG.E.U8 desc[UR36][R8.64], R3 ;  /* 0x0000000308007986 */ /* 0x0001e2000c101124 */
[----:B------:R-:W-:Y:S05]  /*56a0*/  BRA `(.L_x_6945) ;  /* 0x0000000c00407947 */ /* 0x000fea0003800000 */
.L_x_6942:
        /* <DEDUP_REMOVED lines=9> */
.L_x_6947:
[----:B------:R-:W0:Y:S02]  /*5740*/  F2I.FTZ.TRUNC.NTZ R3, R18 ;  /* 0x0000001200037305 */ /* 0x000e24000021f100 */
[----:B0-----:R0:W-:Y:S01]  /*5750*/  STG.E desc[UR36][R8.64], R3 ;  /* 0x0000000308007986 */ /* 0x0011e2000c101924 */
[----:B------:R-:W-:Y:S05]  /*5760*/  BRA `(.L_x_6945) ;  /* 0x0000000c00107947 */ /* 0x000fea0003800000 */
.L_x_6946:
[----:B------:R-:W0:Y:S02]  /*5770*/  F2I.FTZ.TRUNC.NTZ R3, R18 ;  /* 0x0000001200037305 */ /* 0x000e24000021f100 */
[----:B0-----:R0:W-:Y:S01]  /*5780*/  STG.E.U16 desc[UR36][R8.64], R3 ;  /* 0x0000000308007986 */ /* 0x0011e2000c101524 */
[----:B------:R-:W-:Y:S05]  /*5790*/  BRA `(.L_x_6945) ;  /* 0x0000000c00047947 */ /* 0x000fea0003800000 */
.L_x_6941:
        /* <DEDUP_REMOVED lines=8> */
.L_x_6949:
[----:B------:R-:W-:-:S05]  /*5820*/  F2FP.F16.F32.PACK_AB R18, RZ, R18 ;  /* 0x00000012ff12723e */ /* 0x000fca00000000ff */
[----:B------:R0:W-:Y:S01]  /*5830*/  STG.E.U16 desc[UR36][R8.64], R18 ;  /* 0x0000001208007986 */ /* 0x0001e2000c101524 */
[----:B------:R-:W-:Y:S05]  /*5840*/  BRA `(.L_x_6945) ;  /* 0x0000000800d87947 */ /* 0x000fea0003800000 */
.L_x_6948:
        /* <DEDUP_REMOVED lines=9> */
.L_x_6951:
[----:B------:R-:W-:-:S04]  /*58e0*/  F2FP.F16.F32.PACK_AB R3, RZ, R18 ;  /* 0x00000012ff03723e */ /* 0x000fc800000000ff */
[----:B------:R-:W-:-:S05]  /*58f0*/  PRMT R3, R3, 0x5410, RZ ;  /* 0x0000541003037816 */ /* 0x000fca00000000ff */
[----:B------:R0:W-:Y:S01]  /*5900*/  STG.E desc[UR36][R8.64], R3 ;  /* 0x0000000308007986 */ /* 0x0001e2000c101924 */
[----:B------:R-:W-:Y:S05]  /*5910*/  BRA `(.L_x_6945) ;  /* 0x0000000800a47947 */ /* 0x000fea0003800000 */
.L_x_6950:
[----:B------:R-:W-:-:S06]  /*5920*/  FMUL.FTZ R4, R18, 1 ;  /* 0x3f80000012047820 */ /* 0x000fcc0000410000 */
[----:B------:R-:W0:Y:S02]  /*5930*/  F2F.F64.F32 R4, R4 ;  /* 0x0000000400047310 */ /* 0x000e240000201800 */
[----:B0-----:R0:W-:Y:S01]  /*5940*/  STG.E.64 desc[UR36][R8.64], R4 ;  /* 0x0000000408007986 */ /* 0x0011e2000c101b24 */
[----:B------:R-:W-:Y:S05]  /*5950*/  BRA `(.L_x_6945) ;  /* 0x0000000800947947 */ /* 0x000fea0003800000 */
.L_x_6940:
        /* <DEDUP_REMOVED lines=12> */
.L_x_6954:
[----:B------:R-:W-:Y:S01]  /*5a20*/  FMUL.FTZ R4, R18, 1 ;  /* 0x3f80000012047820 */ /* 0x000fe20000410000 */
[----:B------:R-:W-:-:S05]  /*5a30*/  CS2R R6, SRZ ;  /* 0x0000000000067805 */ /* 0x000fca000001ff00 */
[----:B------:R-:W0:Y:S02]  /*5a40*/  F2F.F64.F32 R4, R4 ;  /* 0x0000000400047310 */ /* 0x000e240000201800 */
[----:B0-----:R0:W-:Y:S01]  /*5a50*/  STG.E.128 desc[UR36][R8.64], R4 ;  /* 0x0000000408007986 */ /* 0x0011e2000c101d24 */
[----:B------:R-:W-:Y:S05]  /*5a60*/  BRA `(.L_x_6945) ;  /* 0x0000000800507947 */ /* 0x000fea0003800000 */
.L_x_6953:
        /* <DEDUP_REMOVED lines=20> */
.L_x_6958:
[----:B------:R-:W-:Y:S05]  /*5bb0*/  BSYNC B0 ;  /* 0x0000000000007941 */ /* 0x000fea0003800000 */
.L_x_6957:
[----:B------:R-:W-:-:S05]  /*5bc0*/  LOP3.LUT R5, R0, R5, RZ, 0xfc, !PT ;  /* 0x0000000500057212 */ /* 0x000fca00078efcff */
[----:B------:R0:W-:Y:S01]  /*5bd0*/  STG.E.U8 desc[UR36][R8.64], R5 ;  /* 0x0000000508007986 */ /* 0x0001e2000c101124 */
[----:B------:R-:W-:Y:S05]  /*5be0*/  BRA `(.L_x_6945) ;  /* 0x0000000400f07947 */ /* 0x000fea0003800000 */
.L_x_6956:
        /* <DEDUP_REMOVED lines=12> */
.L_x_6960:
[----:B------:R-:W-:Y:S01]  /*5cb0*/  IMAD.MOV.U32 R0, RZ, RZ, 0x7f ;  /* 0x0000007fff007424 */ /* 0x000fe200078e00ff */
[----:B------:R-:W-:-:S04]  /*5cc0*/  ISETP.GT.U32.AND P0, PT, R4, 0x7f800000, PT ;  /* 0x7f8000000400780c */ /* 0x000fc80003f04070 */
[----:B------:R-:W-:-:S09]  /*5cd0*/  SEL R0, R0, 0x7c, P0 ;  /* 0x0000007c00007807 */ /* 0x000fd20000000000 */
.L_x_6961:
[----:B------:R-:W-:Y:S05]  /*5ce0*/  BSYNC B0 ;  /* 0x0000000000007941 */ /* 0x000fea0003800000 */
.L_x_6959:
[----:B------:R-:W-:-:S04]  /*5cf0*/  LOP3.LUT R18, R18, 0x80000000, RZ, 0xc0, !PT ;  /* 0x8000000012127812 */ /* 0x000fc800078ec0ff */
[----:B------:R-:W-:-:S04]  /*5d00*/  SHF.R.U32.HI R3, RZ, 0x18, R18 ;  /* 0x00000018ff037819 */ /* 0x000fc80000011612 */
[----:B------:R-:W-:-:S05]  /*5d10*/  LOP3.LUT R3, R0, R3, RZ, 0xfc, !PT ;  /* 0x0000000300037212 */ /* 0x000fca00078efcff */
[----:B------:R0:W-:Y:S01]  /*5d20*/  STG.E.U8 desc[UR36][R8.64], R3 ;  /* 0x0000000308007986 */ /* 0x0001e2000c101124 */
[----:B------:R-:W-:Y:S05]  /*5d30*/  BRA `(.L_x_6945) ;  /* 0x00000004009c7947 */ /* 0x000fea0003800000 */
.L_x_6955:
[----:B------:R-:W-:-:S05]  /*5d40*/  F2FP.BF16.F32.PACK_AB R18, RZ, R18 ;  /* 0x00000012ff12723e */ /* 0x000fca00000010ff */
[----:B------:R0:W-:Y:S01]  /*5d50*/  STG.E.U16 desc[UR36][R8.64], R18 ;  /* 0x0000001208007986 */ /* 0x0001e2000c101524 */
[----:B------:R-:W-:Y:S05]  /*5d60*/  BRA `(.L_x_6945) ;  /* 0x0000000400907947 */ /* 0x000fea0003800000 */
.L_x_6952:
        /* <DEDUP_REMOVED lines=11> */
.L_x_6964:
        /* <DEDUP_REMOVED lines=16> */
.L_x_6967:
[----:B------:R-:W-:-:S04]  /*5f20*/  LOP3.LUT R18, R18, 0x80000000, RZ, 0xc0, !PT ;  /* 0x8000000012127812 */ /* 0x000fc800078ec0ff */
[----:B------:R-:W-:-:S04]  /*5f30*/  SHF.R.U32.HI R3, RZ, 0x18, R18 ;  /* 0x00000018ff037819 */ /* 0x000fc80000011612 */
[----:B------:R-:W-:-:S04]  /*5f40*/  LOP3.LUT R0, R0, R3, RZ, 0xfc, !PT ;  /* 0x0000000300007212 */ /* 0x000fc800078efcff */
[----:B------:R-:W-:-:S07]  /*5f50*/  PRMT R4, R0, 0x7610, R4 ;  /* 0x0000761000047816 */ /* 0x000fce0000000004 */
.L_x_6966:
[----:B------:R-:W-:Y:S05]  /*5f60*/  BSYNC B0 ;  /* 0x0000000000007941 */ /* 0x000fea0003800000 */
.L_x_6965:
[----:B------:R3:W-:Y:S01]  /*5f70*/  STG.E.U8 desc[UR36][R8.64], R4 ;  /* 0x0000000408007986 */ /* 0x0007e2000c101124 */
[----:B------:R-:W-:Y:S05]  /*5f80*/  BRA `(.L_x_6945) ;  /* 0x0000000400087947 */ /* 0x000fea0003800000 */
.L_x_6963:
        /* <DEDUP_REMOVED lines=16> */
.L_x_6970:
[----:B------:R-:W-:-:S04]  /*6090*/  LOP3.LUT R18, R18, 0x80000000, RZ, 0xc0, !PT ;  /* 0x8000000012127812 */ /* 0x000fc800078ec0ff */
[----:B------:R-:W-:-:S04]  /*60a0*/  SHF.R.U32.HI R3, RZ, 0x18, R18 ;  /* 0x00000018ff037819 */ /* 0x000fc80000011612 */
[----:B------:R-:W-:-:S04]  /*60b0*/  LOP3.LUT R0, R0, R3, RZ, 0xfc, !PT ;  /* 0x0000000300007212 */ /* 0x000fc800078efcff */
[----:B------:R-:W-:-:S07]  /*60c0*/  PRMT R4, R0, 0x7610, R4 ;  /* 0x0000761000047816 */ /* 0x000fce0000000004 */
.L_x_6969:
[----:B------:R-:W-:Y:S05]  /*60d0*/  BSYNC B0 ;  /* 0x0000000000007941 */ /* 0x000fea0003800000 */
.L_x_6968:
[----:B------:R0:W-:Y:S01]  /*60e0*/  STG.E.U8 desc[UR36][R8.64], R4 ;  /* 0x0000000408007986 */ /* 0x0001e2000c101124 */
[----:B------:R-:W-:Y:S05]  /*60f0*/  BRA `(.L_x_6945) ;  /* 0x0000000000ac7947 */ /* 0x000fea0003800000 */
.L_x_6962:
        /* <DEDUP_REMOVED lines=21> */
.L_x_6944:
        /* <DEDUP_REMOVED lines=16> */
.L_x_6973:
[----:B------:R-:W-:Y:S05]  /*6350*/  BRA `(.L_x_6945) ;  /* 0x0000000000147947 */ /* 0x000fea0003800000 */
.L_x_6972:
[----:B------:R-:W0:Y:S02]  /*6360*/  F2I.U64.TRUNC R18, R18 ;  /* 0x0000001200127311 */ /* 0x000e24000020d800 */
[----:B0-----:R2:W-:Y:S01]  /*6370*/  STG.E.64 desc[UR36][R8.64], R18 ;  /* 0x0000001208007986 */ /* 0x0015e2000c101b24 */
[----:B------:R-:W-:Y:S05]  /*6380*/  BRA `(.L_x_6945) ;  /* 0x0000000000087947 */ /* 0x000fea0003800000 */
.L_x_6971:
[----:B------:R-:W0:Y:S02]  /*6390*/  F2I.FTZ.U32.TRUNC.NTZ R3, R18 ;  /* 0x0000001200037305 */ /* 0x000e24000021f000 */
[----:B0-----:R0:W-:Y:S02]  /*63a0*/  STG.E desc[UR36][R8.64], R3 ;  /* 0x0000000308007986 */ /* 0x0011e4000c101924 */
.L_x_6945:
        /* <DEDUP_REMOVED lines=24> */
.L_x_6977:
[----:B------:R-:W0:Y:S02]  /*6530*/  F2I.S64.TRUNC R22, R22 ;  /* 0x0000001600167311 */ /* 0x000e24000020d900 */
[----:B0-----:R-:W-:-:S05]  /*6540*/  IMAD.MOV.U32 R3, RZ, RZ, R22 ;  /* 0x000000ffff037224 */ /* 0x001fca00078e0016 */
[----:B------:R0:W-:Y:S01]  /*6550*/  STG.E.U8 desc[UR36][R8.64], R3 ;  /* 0x0000000308007986 */ /* 0x0001e2000c101124 */
[----:B------:R-:W-:Y:S05]  /*6560*/  BRA `(.L_x_6979) ;  /* 0x0000000c00407947 */ /* 0x000fea0003800000 */
.L_x_6976:
        /* <DEDUP_REMOVED lines=9> */
.L_x_6981:
[----:B------:R-:W0:Y:S02]  /*6600*/  F2I.FTZ.TRUNC.NTZ R3, R22 ;  /* 0x0000001600037305 */ /* 0x000e24000021f100 */
[----:B0-----:R3:W-:Y:S01]  /*6610*/  STG.E desc[UR36][R8.64], R3 ;  /* 0x0000000308007986 */ /* 0x0017e2000c101924 */
[----:B------:R-:W-:Y:S05]  /*6620*/  BRA `(.L_x_6979) ;  /* 0x0000000c00107947 */ /* 0x000fea0003800000 */
.L_x_6980:
[----:B------:R-:W0:Y:S02]  /*6630*/  F2I.FTZ.TRUNC.NTZ R3, R22 ;  /* 0x0000001600037305 */ /* 0x000e24000021f100 */
[----:B0-----:R2:W-:Y:S01]  /*6640*/  STG.E.U16 desc[UR36][R8.64], R3 ;  /* 0x0000000308007986 */ /* 0x0015e2000c101524 */
[----:B------:R-:W-:Y:S05]  /*6650*/  BRA `(.L_x_6979) ;  /* 0x0000000c00047947 */ /* 0x000fea0003800000 */
.L_x_6975:
        /* <DEDUP_REMOVED lines=8> */
.L_x_6983:
[----:B------:R-:W-:-:S05]  /*66e0*/  F2FP.F16.F32.PACK_AB R22, RZ, R22 ;  /* 0x00000016ff16723e */ /* 0x000fca00000000ff */
[----:B------:R0:W-:Y:S01]  /*66f0*/  STG.E.U16 desc[UR36][R8.64], R22 ;  /* 0x0000001608007986 */ /* 0x0001e2000c101524 */
[----:B------:R-:W-:Y:S05]  /*6700*/  BRA `(.L_x_6979) ;  /* 0x0000000800d87947 */ /* 0x000fea0003800000 */
.L_x_6982:
        /* <DEDUP_REMOVED lines=9> */
.L_x_6985:
[----:B------:R-:W-:-:S04]  /*67a0*/  F2FP.F16.F32.PACK_AB R3, RZ, R22 ;  /* 0x00000016ff03723e */ /* 0x000fc800000000ff */
[----:B------:R-:W-:-:S05]  /*67b0*/  PRMT R3, R3, 0x5410, RZ ;  /* 0x0000541003037816 */ /* 0x000fca00000000ff */
[----:B------:R0:W-:Y:S01]  /*67c0*/  STG.E desc[UR36][R8.64], R3 ;  /* 0x0000000308007986 */ /* 0x0001e2000c101924 */
[----:B------:R-:W-:Y:S05]  /*67d0*/  BRA `(.L_x_6979) ;  /* 0x0000000800a47947 */ /* 0x000fea0003800000 */
.L_x_6984:
[----:B------:R-:W-:-:S06]  /*67e0*/  FMUL.FTZ R4, R22, 1 ;  /* 0x3f80000016047820 */ /* 0x000fcc0000410000 */
[----:B------:R-:W0:Y:S02]  /*67f0*/  F2F.F64.F32 R4, R4 ;  /* 0x0000000400047310 */ /* 0x000e240000201800 */
[----:B0-----:R0:W-:Y:S01]  /*6800*/  STG.E.64 desc[UR36][R8.64], R4 ;  /* 0x0000000408007986 */ /* 0x0011e2000c101b24 */
[----:B------:R-:W-:Y:S05]  /*6810*/  BRA `(.L_x_6979) ;  /* 0x0000000800947947 */ /* 0x000fea0003800000 */
.L_x_6974:
        /* <DEDUP_REMOVED lines=12> */
.L_x_6988:
[----:B------:R-:W-:Y:S01]  /*68e0*/  FMUL.FTZ R4, R22, 1 ;  /* 0x3f80000016047820 */ /* 0x000fe20000410000 */
[----:B------:R-:W-:-:S05]  /*68f0*/  CS2R R6, SRZ ;  /* 0x0000000000067805 */ /* 0x000fca000001ff00 */
[----:B------:R-:W0:Y:S02]  /*6900*/  F2F.F64.F32 R4, R4 ;  /* 0x0000000400047310 */ /* 0x000e240000201800 */
[----:B0-----:R0:W-:Y:S01]  /*6910*/  STG.E.128 desc[UR36][R8.64], R4 ;  /* 0x0000000408007986 */ /* 0x0011e2000c101d24 */
[----:B------:R-:W-:Y:S05]  /*6920*/  BRA `(.L_x_6979) ;  /* 0x0000000800507947 */ /* 0x000fea0003800000 */
.L_x_6987:
        /* <DEDUP_REMOVED lines=20> */
.L_x_6992:
[----:B------:R-:W-:Y:S05]  /*6a70*/  BSYNC B0 ;  /* 0x0000000000007941 */ /* 0x000fea0003800000 */
.L_x_6991:
[----:B------:R-:W-:-:S05]  /*6a80*/  LOP3.LUT R5, R0, R5, RZ, 0xfc, !PT ;  /* 0x0000000500057212 */ /* 0x000fca00078efcff */
[----:B------:R0:W-:Y:S01]  /*6a90*/  STG.E.U8 desc[UR36][R8.64], R5 ;  /* 0x0000000508007986 */ /* 0x0001e2000c101124 */
[----:B------:R-:W-:Y:S05]  /*6aa0*/  BRA `(.L_x_6979) ;  /* 0x0000000400f07947 */ /* 0x000fea0003800000 */
.L_x_6990:
        /* <DEDUP_REMOVED lines=12> */
.L_x_6994:
[----:B------:R-:W-:Y:S01]  /*6b70*/  IMAD.MOV.U32 R0, RZ, RZ, 0x7f ;  /* 0x0000007fff007424 */ /* 0x000fe200078e00ff */
[----:B------:R-:W-:-:S04]  /*6b80*/  ISETP.GT.U32.AND P0, PT, R4, 0x7f800000, PT ;  /* 0x7f8000000400780c */ /* 0x000fc80003f04070 */
[----:B------:R-:W-:-:S09]  /*6b90*/  SEL R0, R0, 0x7c, P0 ;  /* 0x0000007c00007807 */ /* 0x000fd20000000000 */
.L_x_6995:
[----:B------:R-:W-:Y:S05]  /*6ba0*/  BSYNC B0 ;  /* 0x0000000000007941 */ /* 0x000fea0003800000 */
.L_x_6993:
[----:B------:R-:W-:-:S04]  /*6bb0*/  LOP3.LUT R22, R22, 0x80000000, RZ, 0xc0, !PT ;  /* 0x8000000016167812 */ /* 0x000fc800078ec0ff */
[----:B------:R-:W-:-:S04]  /*6bc0*/  SHF.R.U32.HI R3, RZ, 0x18, R22 ;  /* 0x00000018ff037819 */ /* 0x000fc80000011616 */
[----:B------:R-:W-:-:S05]  /*6bd0*/  LOP3.LUT R3, R0, R3, RZ, 0xfc, !PT ;  /* 0x0000000300037212 */ /* 0x000fca00078efcff */
[----:B------:R0:W-:Y:S01]  /*6be0*/  STG.E.U8 desc[UR36][R8.64], R3 ;  /* 0x0000000308007986 */ /* 0x0001e2000c101124 */
[----:B------:R-:W-:Y:S05]  /*6bf0*/  BRA `(.L_x_6979) ;  /* 0x00000004009c7947 */ /* 0x000fea0003800000 */
.L_x_6989:
[----:B------:R-:W-:-:S05]  /*6c00*/  F2FP.BF16.F32.PACK_AB R22, RZ, R22 ;  /* 0x00000016ff16723e */ /* 0x000fca00000010ff */
[----:B------:R0:W-:Y:S01]  /*6c10*/  STG.E.U16 desc[UR36][R8.64], R22 ;  /* 0x0000001608007986 */ /* 0x0001e2000c101524 */
[----:B------:R-:W-:Y:S05]  /*6c20*/  BRA `(.L_x_6979) ;  /* 0x0000000400907947 */ /* 0x000fea0003800000 */
.L_x_6986:
        /* <DEDUP_REMOVED lines=11> */
.L_x_6998:
        /* <DEDUP_REMOVED lines=16> */
.L_x_7001:
[----:B------:R-:W-:-:S04]  /*6de0*/  LOP3.LUT R22, R22, 0x80000000, RZ, 0xc0, !PT ;  /* 0x8000000016167812 */ /* 0x000fc800078ec0ff */
[----:B------:R-:W-:-:S04]  /*6df0*/  SHF.R.U32.HI R3, RZ, 0x18, R22 ;  /* 0x00000018ff037819 */ /* 0x000fc80000011616 */
[----:B------:R-:W-:-:S04]  /*6e00*/  LOP3.LUT R0, R0, R3, RZ, 0xfc, !PT ;  /* 0x0000000300007212 */ /* 0x000fc800078efcff */
[----:B------:R-:W-:-:S07]  /*6e10*/  PRMT R4, R0, 0x7610, R4 ;  /* 0x0000761000047816 */ /* 0x000fce0000000004 */
.L_x_7000:
[----:B------:R-:W-:Y:S05]  /*6e20*/  BSYNC B0 ;  /* 0x0000000000007941 */ /* 0x000fea0003800000 */
.L_x_6999:
[----:B------:R0:W-:Y:S01]  /*6e30*/  STG.E.U8 desc[UR36][R8.64], R4 ;  /* 0x0000000408007986 */ /* 0x0001e2000c101124 */
[----:B------:R-:W-:Y:S05]  /*6e40*/  BRA `(.L_x_6979) ;  /* 0x0000000400087947 */ /* 0x000fea0003800000 */
.L_x_6997:
        /* <DEDUP_REMOVED lines=16> */
.L_x_7004:
[----:B------:R-:W-:-:S04]  /*6f50*/  LOP3.LUT R22, R22, 0x80000000, RZ, 0xc0, !PT ;  /* 0x8000000016167812 */ /* 0x000fc800078ec0ff */
[----:B------:R-:W-:-:S04]  /*6f60*/  SHF.R.U32.HI R3, RZ, 0x18, R22 ;  /* 0x00000018ff037819 */ /* 0x000fc80000011616 */
[----:B------:R-:W-:-:S04]  /*6f70*/  LOP3.LUT R0, R0, R3, RZ, 0xfc, !PT ;  /* 0x0000000300007212 */ /* 0x000fc800078efcff */
[----:B------:R-:W-:-:S07]  /*6f80*/  PRMT R4, R0, 0x7610, R4 ;  /* 0x0000761000047816 */ /* 0x000fce0000000004 */
.L_x_7003:
[----:B------:R-:W-:Y:S05]  /*6f90*/  BSYNC B0 ;  /* 0x0000000000007941 */ /* 0x000fea0003800000 */
.L_x_7002:
[----:B------:R0:W-:Y:S01]  /*6fa0*/  STG.E.U8 desc[UR36][R8.64], R4 ;  /* 0x0000000408007986 */ /* 0x0001e2000c101124 */
[----:B------:R-:W-:Y:S05]  /*6fb0*/  BRA `(.L_x_6979) ;  /* 0x0000000000ac7947 */ /* 0x000fea0003800000 */
.L_x_6996:
        /* <DEDUP_REMOVED lines=21> */
.L_x_6978:
        /* <DEDUP_REMOVED lines=16> */
.L_x_7007:
[----:B------:R-:W-:Y:S05]  /*7210*/  BRA `(.L_x_6979) ;  /* 0x0000000000147947 */ /* 0x000fea0003800000 */
.L_x_7006:
[----:B------:R-:W0:Y:S02]  /*7220*/  F2I.U64.TRUNC R22, R22 ;  /* 0x0000001600167311 */ /* 0x000e24000020d800 */
[----:B0-----:R0:W-:Y:S01]  /*7230*/  STG.E.64 desc[UR36][R8.64], R22 ;  /* 0x0000001608007986 */ /* 0x0011e2000c101b24 */
[----:B------:R-:W-:Y:S05]  /*7240*/  BRA `(.L_x_6979) ;  /* 0x0000000000087947 */ /* 0x000fea0003800000 */
.L_x_7005:
[----:B------:R-:W0:Y:S02]  /*7250*/  F2I.FTZ.U32.TRUNC.NTZ R3, R22 ;  /* 0x0000001600037305 */ /* 0x000e24000021f000 */
[----:B0-----:R0:W-:Y:S02]  /*7260*/  STG.E desc[UR36][R8.64], R3 ;  /* 0x0000000308007986 */ /* 0x0011e4000c101924 */
.L_x_6979:
[----:B------:R-:W-:-:S07]  /*7270*/  VIADD R25, R25, 0x80 ;  /* 0x0000008019197836 */ /* 0x000fce0000000000 */
.L_x_6939:
[----:B------:R-:W-:Y:S05]  /*7280*/  BSYNC B6 ;  /* 0x0000000000067941 */ /* 0x000fea0003800000 */
.L_x_6938:
[----:B------:R-:W-:-:S13]  /*7290*/  ISETP.GE.AND P0, PT, R25, R17, PT ;  /* 0x000000111900720c */ /* 0x000fda0003f06270 */
[----:B------:R-:W-:Y:S05]  /*72a0*/  @P0 EXIT ;  /* 0x000000000000094d */ /* 0x000fea0003800000 */
[----:B0-234-:R-:W0:Y:S01]  /*72b0*/  LDC.64 R4, c[0x0][0x218] ;  /* 0x00008600ff047b82 */ /* 0x01de220000000a00 */
[----:B------:R-:W-:Y:S01]  /*72c0*/  PRMT R0, R16, 0x9910, RZ ;  /* 0x0000991010007816 */ /* 0x000fe200000000ff */
[----:B------:R-:W-:Y:S01]  /*72d0*/  IMAD R2, R2, 0x200, R25 ;  /* 0x0000020002027824 */ /* 0x000fe200078e0219 */
[----:B------:R-:W-:Y:S02]  /*72e0*/  ULDC UR4, c[0x0][0x238] ;  /* 0x00008e0000047ab9 */ /* 0x000fe40000000800 */
[----:B------:R-:W-:Y:S01]  /*72f0*/  ISETP.GT.AND P1, PT, R0, 0x9, PT ;  /* 0x000000090000780c */ /* 0x000fe20003f24270 */
[----:B-1----:R-:W-:-:S05]  /*7300*/  IMAD R3, R2, UR4, RZ ;  /* 0x0000000402037c24 */ /* 0x002fca000f8e02ff */
        /* <DEDUP_REMOVED lines=14> */
.L_x_7011:
[----:B------:R-:W0:Y:S02]  /*73f0*/  F2I.S64.TRUNC R24, R24 ;  /* 0x0000001800187311 */ /* 0x000e24000020d900 */
[----:B0-----:R-:W-:-:S05]  /*7400*/  IMAD.MOV.U32 R5, RZ, RZ, R24 ;  /* 0x000000ffff057224 */ /* 0x001fca00078e0018 */
[----:B------:R-:W-:Y:S01]  /*7410*/  STG.E.U8 desc[UR36][R2.64], R5 ;  /* 0x0000000502007986 */ /* 0x000fe2000c101124 */
[----:B------:R-:W-:Y:S05]  /*7420*/  EXIT ;  /* 0x000000000000794d */ /* 0x000fea0003800000 */
.L_x_7010:
        /* <DEDUP_REMOVED lines=9> */
.L_x_7014:
[----:B------:R-:W0:Y:S02]  /*74c0*/  F2I.FTZ.TRUNC.NTZ R5, R24 ;  /* 0x0000001800057305 */ /* 0x000e24000021f100 */
[----:B0-----:R-:W-:Y:S01]  /*74d0*/  STG.E desc[UR36][R2.64], R5 ;  /* 0x0000000502007986 */ /* 0x001fe2000c101924 */
[----:B------:R-:W-:Y:S05]  /*74e0*/  EXIT ;  /* 0x000000000000794d */ /* 0x000fea0003800000 */
.L_x_7013:
[----:B------:R-:W0:Y:S02]  /*74f0*/  F2I.FTZ.TRUNC.NTZ R5, R24 ;  /* 0x0000001800057305 */ /* 0x000e24000021f100 */
[----:B0-----:R-:W-:Y:S01]  /*7500*/  STG.E.U16 desc[UR36][R2.64], R5 ;  /* 0x0000000502007986 */ /* 0x001fe2000c101524 */
[----:B------:R-:W-:Y:S05]  /*7510*/  EXIT ;  /* 0x000000000000794d */ /* 0x000fea0003800000 */
.L_x_7009:
        /* <DEDUP_REMOVED lines=8> */
.L_x_7016:
[----:B------:R-:W-:-:S05]  /*75a0*/  F2FP.F16.F32.PACK_AB R24, RZ, R24 ;  /* 0x00000018ff18723e */ /* 0x000fca00000000ff */
[----:B------:R-:W-:Y:S01]  /*75b0*/  STG.E.U16 desc[UR36][R2.64], R24 ;  /* 0x0000001802007986 */ /* 0x000fe2000c101524 */
[----:B------:R-:W-:Y:S05]  /*75c0*/  EXIT ;  /* 0x000000000000794d */ /* 0x000fea0003800000 */
.L_x_7015:
        /* <DEDUP_REMOVED lines=9> */
.L_x_7018:
[----:B------:R-:W-:-:S04]  /*7660*/  F2FP.F16.F32.PACK_AB R5, RZ, R24 ;  /* 0x00000018ff05723e */ /* 0x000fc800000000ff */
[----:B------:R-:W-:-:S05]  /*7670*/  PRMT R5, R5, 0x5410, RZ ;  /* 0x0000541005057816 */ /* 0x000fca00000000ff */
[----:B------:R-:W-:Y:S01]  /*7680*/  STG.E desc[UR36][R2.64], R5 ;  /* 0x0000000502007986 */ /* 0x000fe2000c101924 */
[----:B------:R-:W-:Y:S05]  /*7690*/  EXIT ;  /* 0x000000000000794d */ /* 0x000fea0003800000 */
.L_x_7017:
[----:B------:R-:W-:-:S06]  /*76a0*/  FMUL.FTZ R4, R24, 1 ;  /* 0x3f80000018047820 */ /* 0x000fcc0000410000 */
[----:B------:R-:W0:Y:S02]  /*76b0*/  F2F.F64.F32 R4, R4 ;  /* 0x0000000400047310 */ /* 0x000e240000201800 */
[----:B0-----:R-:W-:Y:S01]  /*76c0*/  STG.E.64 desc[UR36][R2.64], R4 ;  /* 0x0000000402007986 */ /* 0x001fe2000c101b24 */
[----:B------:R-:W-:Y:S05]  /*76d0*/  EXIT ;  /* 0x000000000000794d */ /* 0x000fea0003800000 */
.L_x_7008:
        /* <DEDUP_REMOVED lines=12> */
.L_x_7021:
[----:B------:R-:W-:Y:S01]  /*77a0*/  FMUL.FTZ R4, R24, 1 ;  /* 0x3f80000018047820 */ /* 0x000fe20000410000 */
[----:B------:R-:W-:-:S05]  /*77b0*/  CS2R R6, SRZ ;  /* 0x0000000000067805 */ /* 0x000fca000001ff00 */
[----:B------:R-:W0:Y:S02]  /*77c0*/  F2F.F64.F32 R4, R4 ;  /* 0x0000000400047310 */ /* 0x000e240000201800 */
[----:B0-----:R-:W-:Y:S01]  /*77d0*/  STG.E.128 desc[UR36][R2.64], R4 ;  /* 0x0000000402007986 */ /* 0x001fe2000c101d24 */
[----:B------:R-:W-:Y:S05]  /*77e0*/  EXIT ;  /* 0x000000000000794d */ /* 0x000fea0003800000 */
.L_x_7020:
        /* <DEDUP_REMOVED lines=20> */
.L_x_7025:
[----:B------:R-:W-:Y:S05]  /*7930*/  BSYNC B0 ;  /* 0x0000000000007941 */ /* 0x000fea0003800000 */
.L_x_7024:
[----:B------:R-:W-:-:S05]  /*7940*/  LOP3.LUT R7, R0, R7, RZ, 0xfc, !PT ;  /* 0x0000000700077212 */ /* 0x000fca00078efcff */
[----:B------:R-:W-:Y:S01]  /*7950*/  STG.E.U8 desc[UR36][R2.64], R7 ;  /* 0x0000000702007986 */ /* 0x000fe2000c101124 */
[----:B------:R-:W-:Y:S05]  /*7960*/  EXIT ;  /* 0x000000000000794d */ /* 0x000fea0003800000 */
.L_x_7023:
        /* <DEDUP_REMOVED lines=12> */
.L_x_7027:
[----:B------:R-:W-:Y:S01]  /*7a30*/  IMAD.MOV.U32 R0, RZ, RZ, 0x7f ;  /* 0x0000007fff007424 */ /* 0x000fe200078e00ff */
[----:B------:R-:W-:-:S04]  /*7a40*/  ISETP.GT.U32.AND P0, PT, R4, 0x7f800000, PT ;  /* 0x7f8000000400780c */ /* 0x000fc80003f04070 */
[----:B------:R-:W-:-:S09]  /*7a50*/  SEL R0, R0, 0x7c, P0 ;  /* 0x0000007c00007807 */ /* 0x000fd20000000000 */
.L_x_7028:
[----:B------:R-:W-:Y:S05]  /*7a60*/  BSYNC B0 ;  /* 0x0000000000007941 */ /* 0x000fea0003800000 */
.L_x_7026:
[----:B------:R-:W-:-:S04]  /*7a70*/  LOP3.LUT R24, R24, 0x80000000, RZ, 0xc0, !PT ;  /* 0x8000000018187812 */ /* 0x000fc800078ec0ff */
[----:B------:R-:W-:-:S04]  /*7a80*/  SHF.R.U32.HI R5, RZ, 0x18, R24 ;  /* 0x00000018ff057819 */ /* 0x000fc80000011618 */
[----:B------:R-:W-:-:S05]  /*7a90*/  LOP3.LUT R5, R0, R5, RZ, 0xfc, !PT ;  /* 0x0000000500057212 */ /* 0x000fca00078efcff */
[----:B------:R-:W-:Y:S01]  /*7aa0*/  STG.E.U8 desc[UR36][R2.64], R5 ;  /* 0x0000000502007986 */ /* 0x000fe2000c101124 */
[----:B------:R-:W-:Y:S05]  /*7ab0*/  EXIT ;  /* 0x000000000000794d */ /* 0x000fea0003800000 */
.L_x_7022:
[----:B------:R-:W-:-:S05]  /*7ac0*/  F2FP.BF16.F32.PACK_AB R24, RZ, R24 ;  /* 0x00000018ff18723e */ /* 0x000fca00000010ff */
[----:B------:R-:W-:Y:S01]  /*7ad0*/  STG.E.U16 desc[UR36][R2.64], R24 ;  /* 0x0000001802007986 */ /* 0x000fe2000c101524 */
[----:B------:R-:W-:Y:S05]  /*7ae0*/  EXIT ;  /* 0x000000000000794d */ /* 0x000fea0003800000 */
.L_x_7019:
        /* <DEDUP_REMOVED lines=11> */
.L_x_7031:
        /* <DEDUP_REMOVED lines=16> */
.L_x_7034:
[----:B------:R-:W-:-:S04]  /*7ca0*/  LOP3.LUT R24, R24, 0x80000000, RZ, 0xc0, !PT ;  /* 0x8000000018187812 */ /* 0x000fc800078ec0ff */
[----:B------:R-:W-:-:S04]  /*7cb0*/  SHF.R.U32.HI R5, RZ, 0x18, R24 ;  /* 0x00000018ff057819 */ /* 0x000fc80000011618 */
[----:B------:R-:W-:-:S04]  /*7cc0*/  LOP3.LUT R4, R4, R5, RZ, 0xfc, !PT ;  /* 0x0000000504047212 */ /* 0x000fc800078efcff */
[----:B------:R-:W-:-:S07]  /*7cd0*/  PRMT R0, R4, 0x7610, R0 ;  /* 0x0000761004007816 */ /* 0x000fce0000000000 */
.L_x_7033:
[----:B------:R-:W-:Y:S05]  /*7ce0*/  BSYNC B0 ;  /* 0x0000000000007941 */ /* 0x000fea0003800000 */
.L_x_7032:
[----:B------:R-:W-:Y:S01]  /*7cf0*/  STG.E.U8 desc[UR36][R2.64], R0 ;  /* 0x0000000002007986 */ /* 0x000fe2000c101124 */
[----:B------:R-:W-:Y:S05]  /*7d00*/  EXIT ;  /* 0x000000000000794d */ /* 0x000fea0003800000 */
.L_x_7030:
        /* <DEDUP_REMOVED lines=16> */
.L_x_7037:
[----:B------:R-:W-:-:S04]  /*7e10*/  LOP3.LUT R24, R24, 0x80000000, RZ, 0xc0, !PT ;  /* 0x8000000018187812 */ /* 0x000fc800078ec0ff */
[----:B------:R-:W-:-:S04]  /*7e20*/  SHF.R.U32.HI R5, RZ, 0x18, R24 ;  /* 0x00000018ff057819 */ /* 0x000fc80000011618 */
[----:B------:R-:W-:-:S04]  /*7e30*/  LOP3.LUT R4, R4, R5, RZ, 0xfc, !PT ;  /* 0x0000000504047212 */ /* 0x000fc800078efcff */
[----:B------:R-:W-:-:S07]  /*7e40*/  PRMT R0, R4, 0x7610, R0 ;  /* 0x0000761004007816 */ /* 0x000fce0000000000 */
.L_x_7036:
[----:B------:R-:W-:Y:S05]  /*7e50*/  BSYNC B0 ;  /* 0x0000000000007941 */ /* 0x000fea0003800000 */
.L_x_7035:
[----:B------:R-:W-:Y:S01]  /*7e60*/  STG.E.U8 desc[UR36][R2.64], R0 ;  /* 0x0000000002007986 */ /* 0x000fe2000c101124 */
[----:B------:R-:W-:Y:S05]  /*7e70*/  EXIT ;  /* 0x000000000000794d */ /* 0x000fea0003800000 */
.L_x_7029:
        /* <DEDUP_REMOVED lines=21> */
.L_x_7012:
        /* <DEDUP_REMOVED lines=16> */
.L_x_7040:
[----:B------:R-:W-:Y:S05]  /*80d0*/  EXIT ;  /* 0x000000000000794d */ /* 0x000fea0003800000 */
.L_x_7039:
[----:B------:R-:W0:Y:S02]  /*80e0*/  F2I.U64.TRUNC R24, R24 ;  /* 0x0000001800187311 */ /* 0x000e24000020d800 */
[----:B0-----:R-:W-:Y:S01]  /*80f0*/  STG.E.64 desc[UR36][R2.64], R24 ;  /* 0x0000001802007986 */ /* 0x001fe2000c101b24 */
[----:B------:R-:W-:Y:S05]  /*8100*/  EXIT ;  /* 0x000000000000794d */ /* 0x000fea0003800000 */
.L_x_7038:
[----:B------:R-:W0:Y:S02]  /*8110*/  F2I.FTZ.U32.TRUNC.NTZ R5, R24 ;  /* 0x0000001800057305 */ /* 0x000e24000021f000 */
[----:B0-----:R-:W-:Y:S01]  /*8120*/  STG.E desc[UR36][R2.64], R5 ;  /* 0x0000000502007986 */ /* 0x001fe2000c101924 */
[----:B------:R-:W-:Y:S05]  /*8130*/  EXIT ;  /* 0x000000000000794d */ /* 0x000fea0003800000 */
.L_x_7041:
        /* <DEDUP_REMOVED lines=12> */
.L_x_8617:


//--------------------- .text._ZN2at6native18elementwise_kernelILi128ELi2EZNS0_22gpu_kernel_impl_nocastIZZZNS0_61_GLOBAL__N__b29612f4_23_ActivationMishKernel_cu_f5210f67_354811mish_kernelERNS_18TensorIteratorBaseEENKUlvE_clEvENKUlvE0_clEvEUlfE_EEvS5_RKT_EUliE_EEviT1_ --------------------------
	.section	.text._ZN2at6native18elementwise_kernelILi128ELi2EZNS0_22gpu_kernel_impl_nocastIZZZNS0_61_GLOBAL__N__b29612f4_23_ActivationMishKernel_cu_f5210f67_354811mish_kernelERNS_18TensorIteratorBaseEENKUlvE_clEvENKUlvE0_clEvEUlfE_EEvS5_RKT_EUliE_EEviT1_,"ax",@progbits
	.align	128
        .global         _ZN2at6native18elementwise_kernelILi128ELi2EZNS0_22gpu_kernel_impl_nocastIZZZNS0_61_GLOBAL__N__b29612f4_23_ActivationMishKernel_cu_f5210f67_354811mish_kernelERNS_18TensorIteratorBaseEENKUlvE_clEvENKUlvE0_clEvEUlfE_EEvS5_RKT_EUliE_EEviT1_
        .type           _ZN2at6native18elementwise_kernelILi128ELi2EZNS0_22gpu_kernel_impl_nocastIZZZNS0_61_GLOBAL__N__b29612f4_23_ActivationMishKernel_cu_f5210f67_354811mish_kernelERNS_18TensorIteratorBaseEENKUlvE_clEvENKUlvE0_clEvEUlfE_EEvS5_RKT_EUliE_EEviT1_,@function
        .size           _ZN2at6native18elementwise_kernelILi128ELi2EZNS0_22gpu_kernel_impl_nocastIZZZNS0_61_GLOBAL__N__b29612f4_23_ActivationMishKernel_cu_f5210f67_354811mish_kernelERNS_18TensorIteratorBaseEENKUlvE_clEvENKUlvE0_clEvEUlfE_EEvS5_RKT_EUliE_EEviT1_,(.L_x_8618 - _ZN2at6native18elementwise_kernelILi128ELi2EZNS0_22gpu_kernel_impl_nocastIZZZNS0_61_GLOBAL__N__b29612f4_23_ActivationMishKernel_cu_f5210f67_354811mish_kernelERNS_18TensorIteratorBaseEENKUlvE_clEvENKUlvE0_clEvEUlfE_EEvS5_RKT_EUliE_EEviT1_)
        .other          _ZN2at6native18elementwise_kernelILi128ELi2EZNS0_22gpu_kernel_impl_nocastIZZZNS0_61_GLOBAL__N__b29612f4_23_ActivationMishKernel_cu_f5210f67_354811mish_kernelERNS_18TensorIteratorBaseEENKUlvE_clEvENKUlvE0_clEvEUlfE_EEvS5_RKT_EUliE_EEviT1_,@"STO_CUDA_ENTRY STV_DEFAULT"
_ZN2at6native18elementwise_kernelILi128ELi2EZNS0_22gpu_kernel_impl_nocastIZZZNS0_61_GLOBAL__N__b29612f4_23_ActivationMishKernel_cu_f5210f67_354811mish_kernelERNS_18TensorIteratorBaseEENKUlvE_clEvENKUlvE0_clEvEUlfE_EEvS5_RKT_EUliE_EEviT1_:
.text._ZN2at6native18elementwise_kernelILi128ELi2EZNS0_22gpu_kernel_impl_nocastIZZZNS0_61_GLOBAL__N__b29612f4_23_ActivationMishKernel_cu_f5210f67_354811mish_kernelERNS_18TensorIteratorBaseEENKUlvE_clEvENKUlvE0_clEvEUlfE_EEvS5_RKT_EUliE_EEviT1_:
        /* <DEDUP_REMOVED lines=11> */
[----:B------:R-:W-:Y:S02]  /*00b0*/  CS2R R2, SRZ ;  /* 0x0000000000027805 */ /* 0x000fe4000001ff00 */
[----:B0-----:R-:W-:-:S13]  /*00c0*/  ISETP.NE.AND P0, PT, R8, RZ, PT ;  /* 0x000000ff0800720c */ /* 0x001fda0003f05270 */
[----:B------:R-:W-:Y:S05]  /*00d0*/  @!P0 BRA `(.L_x_7044) ;  /* 0x0000001000b08947 */ /* 0x000fea0003800000 */
[----:B------:R-:W-:Y:S01]  /*00e0*/  HFMA2.MMA R2, -RZ, RZ, 0, 0 ;  /* 0x00000000ff027435 */ /* 0x000fe200000001ff */
[----:B------:R-:W-:Y:S01]  /*00f0*/  MOV R3, R7 ;  /* 0x0000000700037202 */ /* 0x000fe20000000f00 */
[----:B------:R-:W-:Y:S01]  /*0100*/  ULDC.64 UR8, c[0x0][0x220] ;  /* 0x0000880000087ab9 */ /* 0x000fe20000000a00 */
[----:B------:R-:W-:Y:S01]  /*0110*/  ISETP.NE.AND P0, PT, R8, 0x1, PT ;  /* 0x000000010800780c */ /* 0x000fe20003f05270 */
[----:B------:R-:W-:-:S06]  /*0120*/  ULDC UR7, c[0x0][0x21c] ;  /* 0x0000870000077ab9 */ /* 0x000fcc0000000800 */
        /* <DEDUP_REMOVED lines=17> */
[C---:B------:R-:W-:Y:S02]  /*0240*/  IMAD R3, R4.reuse, UR10, RZ ;  /* 0x0000000a04037c24 */ /* 0x040fe4000f8e02ff */
[----:B------:R-:W-:Y:S02]  /*0250*/  IMAD R2, R4, UR11, RZ ;  /* 0x0000000b04027c24 */ /* 0x000fe4000f8e02ff */
        /* <DEDUP_REMOVED lines=263> */
[C---:B------:R-:W-:Y:S01]  /*12d0*/  IADD3 R11, -R9.reuse, RZ, RZ ;  /* 0x000000ff090b7210 */ /* 0x040fe20007ffe1ff */
[----:B------:R-:W1:Y:S08]  /*12e0*/  @P0 LDC R15, c[0x0][0x33c] ;  /* 0x0000cf00ff0f0b82 */ /* 0x000e700000000800 */
[----:B------:R-:W2:Y:S01]  /*12f0*/  @P0 LDC.64 R6, c[0x0][0x408] ;  /* 0x00010200ff060b82 */ /* 0x000ea20000000a00 */
[----:B0-----:R-:W-:-:S05]  /*1300*/  @P0 IMAD.HI.U32 R4, R9, R12, R8 ;  /* 0x0000000c09040227 */ /* 0x001fca00078e0008 */
[----:B------:R-:W-:Y:S01]  /*1310*/  @P0 SHF.R.U32.HI R8, RZ, R13, R4 ;  /* 0x0000000dff080219 */ /* 0x000fe20000011604 */
[----:B------:R-:W-:Y:S01]  /*1320*/  IMAD R4, R11, UR8, R5 ;  /* 0x000000080b047c24 */ /* 0x000fe2000f8e0205 */
[----:B------:R-:W-:Y:S02]  /*1330*/  ULDC.64 UR8, c[0x0][0x400] ;  /* 0x0001000000087ab9 */ /* 0x000fe40000000a00 */
[----:B------:R-:W-:Y:S01]  /*1340*/  @P0 IADD3 R8, -R8, RZ, RZ ;  /* 0x000000ff08080210 */ /* 0x000fe20007ffe1ff */
[C---:B------:R-:W-:Y:S02]  /*1350*/  IMAD R3, R4.reuse, UR8, R3 ;  /* 0x0000000804037c24 */ /* 0x040fe4000f8e0203 */
[----:B------:R-:W-:Y:S02]  /*1360*/  IMAD R2, R4, UR9, R2 ;  /* 0x0000000904027c24 */ /* 0x000fe4000f8e0202 */
[----:B-1----:R-:W-:-:S04]  /*1370*/  @P0 IMAD R8, R8, R15, R9 ;  /* 0x0000000f08080224 */ /* 0x002fc800078e0209 */
[C---:B--2---:R-:W-:Y:S02]  /*1380*/  @P0 IMAD R3, R8.reuse, R6, R3 ;  /* 0x0000000608030224 */ /* 0x044fe400078e0203 */
[----:B------:R-:W-:-:S07]  /*1390*/  @P0 IMAD R2, R8, R7, R2 ;  /* 0x0000000708020224 */ /* 0x000fce00078e0202 */
.L_x_7044:
[----:B------:R-:W-:Y:S02]  /*13a0*/  ULDC.64 UR8, c[0x0][0x418] ;  /* 0x0001060000087ab9 */ /* 0x000fe40000000a00 */
[----:B------:R-:W-:-:S04]  /*13b0*/  IADD3 R4, P0, R2, UR8, RZ ;  /* 0x0000000802047c10 */ /* 0x000fc8000ff1e0ff */
[----:B------:R-:W-:Y:S01]  /*13c0*/  IADD3.X R5, RZ, UR9, RZ, P0, !PT ;  /* 0x00000009ff057c10 */ /* 0x000fe200087fe4ff */
[----:B------:R-:W-:-:S04]  /*13d0*/  ULDC.64 UR8, c[0x0][0x410] ;  /* 0x0001040000087ab9 */ /* 0x000fc80000000a00 */
[----:B------:R0:W2:Y:S01]  /*13e0*/  LDG.E R2, desc[UR4][R4.64] ;  /* 0x0000000404027981 */ /* 0x0000a2000c1e1900 */
[----:B------:R-:W-:Y:S01]  /*13f0*/  MOV R10, 0x3e800000 ;  /* 0x3e800000000a7802 */ /* 0x000fe20000000f00 */
[----:B------:R-:W-:Y:S01]  /*1400*/  BSSY B1, `(.L_x_7045) ;  /* 0x0000021000017945 */ /* 0x000fe20003800000 */
[----:B------:R-:W-:Y:S02]  /*1410*/  MOV R11, 0x3d39bf78 ;  /* 0x3d39bf78000b7802 */ /* 0x000fe40000000f00 */
[----:B0-----:R-:W-:Y:S01]  /*1420*/  IADD3 R4, P1, R3, UR8, RZ ;  /* 0x0000000803047c10 */ /* 0x001fe2000ff3e0ff */
[----:B--2---:R-:W-:-:S06]  /*1430*/  FMUL.FTZ R6, R2, 1.4426950216293334961 ;  /* 0x3fb8aa3b02067820 */ /* 0x004fcc0000410000 */
        /* <DEDUP_REMOVED lines=23> */
[----:B------:R-:W-:Y:S06]  /*15b0*/  @!P0 BRA `(.L_x_7046) ;  /* 0x0000000000148947 */ /* 0x000fec0003800000 */
[C---:B------:R-:W-:Y:S02]  /*15c0*/  ISETP.GE.AND P0, PT, R6.reuse, -0x407fffff, PT ;  /* 0xbf8000010600780c */ /* 0x040fe40003f06270 */
[----:B------:R-:W-:-:S11]  /*15d0*/  FSETP.NEU.FTZ.AND P1, PT, R6, RZ, PT ;  /* 0x000000ff0600720b */ /* 0x000fd60003f3d000 */
[----:B------:R-:W-:-:S04]  /*15e0*/  @P0 IMAD.MOV.U32 R3, RZ, RZ, 0x7f800000 ;  /* 0x7f800000ff030424 */ /* 0x000fc800078e00ff */
[----:B------:R-:W-:-:S05]  /*15f0*/  @P0 FFMA.FTZ R8, R6, R3, +INF ;  /* 0x7f80000006080423 */ /* 0x000fca0000010003 */
[----:B------:R-:W-:-:S07]  /*1600*/  FSEL R8, R8, -RZ, P1 ;  /* 0x800000ff08087208 */ /* 0x000fce0000800000 */
.L_x_7046:
[----:B------:R-:W-:Y:S05]  /*1610*/  BSYNC B1 ;  /* 0x0000000000017941 */ /* 0x000fea0003800000 */
.L_x_7045:
[----:B------:R-:W0:Y:S01]  /*1620*/  MUFU.TANH R3, R8 ;  /* 0x0000000800037308 */ /* 0x000e220000002400 */
[----:B------:R-:W-:Y:S01]  /*1630*/  IADD3 R7, R0, 0x80, RZ ;  /* 0x0000008000077810 */ /* 0x000fe20007ffe0ff */
[----:B0-----:R-:W-:-:S05]  /*1640*/  FMUL.FTZ R3, R2, R3 ;  /* 0x0000000302037220 */ /* 0x001fca0000410000 */
[----:B------:R0:W-:Y:S02]  /*1650*/  STG.E desc[UR4][R4.64], R3 ;  /* 0x0000000304007986 */ /* 0x0001e4000c101904 */
.L_x_7043:
[----:B------:R-:W-:Y:S05]  /*1660*/  BSYNC B0 ;  /* 0x0000000000007941 */ /* 0x000fea0003800000 */
.L_x_7042:
[----:B------:R-:W-:-:S13]  /*1670*/  ISETP.GE.AND P0, PT, R7, UR6, PT ;  /* 0x0000000607007c0c */ /* 0x000fda000bf06270 */
[----:B------:R-:W-:Y:S05]  /*1680*/  @P0 EXIT ;  /* 0x000000000000094d */ /* 0x000fea0003800000 */
[----:B------:R-:W1:Y:S01]  /*1690*/  LDC R8, c[0x0][0x218] ;  /* 0x00008600ff087b82 */ /* 0x000e620000000800 */
[----:B------:R-:W-:Y:S01]  /*16a0*/  HFMA2.MMA R0, -RZ, RZ, 0, 0 ;  /* 0x00000000ff007435 */ /* 0x000fe200000001ff */
[----:B0-----:R-:W-:Y:S02]  /*16b0*/  MOV R3, RZ ;  /* 0x000000ff00037202 */ /* 0x001fe40000000f00 */
[----:B-1----:R-:W-:-:S13]  /*16c0*/  ISETP.NE.AND P0, PT, R8, RZ, PT ;  /* 0x000000ff0800720c */ /* 0x002fda0003f05270 */
[----:B------:R-:W-:Y:S05]  /*16d0*/  @!P0 BRA `(.L_x_7047) ;  /* 0x0000001000a88947 */ /* 0x000fea0003800000 */
[----:B------:R-:W-:Y:S01]  /*16e0*/  MOV R2, RZ ;  /* 0x000000ff00027202 */ /* 0x000fe20000000f00 */
[----:B------:R-:W-:Y:S01]  /*16f0*/  ULDC.64 UR6, c[0x0][0x220] ;  /* 0x0000880000067ab9 */ /* 0x000fe20000000a00 */
[----:B------:R-:W-:Y:S02]  /*1700*/  MOV R3, R7 ;  /* 0x0000000700037202 */ /* 0x000fe40000000f00 */
        /* <DEDUP_REMOVED lines=281> */
[----:B------:R-:W-:Y:S01]  /*28a0*/  ULDC.64 UR6, c[0x0][0x400] ;  /* 0x0001000000067ab9 */ /* 0x000fe20000000a00 */
[----:B------:R-:W-:Y:S02]  /*28b0*/  @P0 MOV R6, RZ ;  /* 0x000000ff00060202 */ /* 0x000fe40000000f00 */
[----:B------:R-:W-:Y:S01]  /*28c0*/  IADD3 R4, -R7, RZ, RZ ;  /* 0x000000ff07047210 */ /* 0x000fe20007ffe1ff */
[----:B------:R-:W1:Y:S04]  /*28d0*/  @P0 LDC R11, c[0x0][0x33c] ;  /* 0x0000cf00ff0b0b82 */ /* 0x000e680000000800 */
[----:B------:R-:W-:-:S04]  /*28e0*/  IMAD R4, R4, UR8, R5 ;  /* 0x0000000804047c24 */ /* 0x000fc8000f8e0205 */
        /* <DEDUP_REMOVED lines=9> */
.L_x_7047:
[----:B------:R-:W-:Y:S02]  /*2980*/  ULDC.64 UR6, c[0x0][0x418] ;  /* 0x0001060000067ab9 */ /* 0x000fe40000000a00 */
[----:B------:R-:W-:-:S04]  /*2990*/  IADD3 R4, P0, R0, UR6, RZ ;  /* 0x0000000600047c10 */ /* 0x000fc8000ff1e0ff */
[----:B------:R-:W-:Y:S01]  /*29a0*/  IADD3.X R5, RZ, UR7, RZ, P0, !PT ;  /* 0x00000007ff057c10 */ /* 0x000fe200087fe4ff */
[----:B------:R-:W-:-:S04]  /*29b0*/  ULDC.64 UR6, c[0x0][0x410] ;  /* 0x0001040000067ab9 */ /* 0x000fc80000000a00 */
[----:B------:R-:W2:Y:S01]  /*29c0*/  LDG.E R0, desc[UR4][R4.64] ;  /* 0x0000000404007981 */ /* 0x000ea2000c1e1900 */
[----:B------:R-:W-:Y:S01]  /*29d0*/  MOV R11, 0x3e800000 ;  /* 0x3e800000000b7802 */ /* 0x000fe20000000f00 */
[----:B------:R-:W-:Y:S01]  /*29e0*/  BSSY B0, `(.L_x_7048) ;  /* 0x0000021000007945 */ /* 0x000fe20003800000 */
[----:B------:R-:W-:Y:S01]  /*29f0*/  MOV R10, 0x3d39bf78 ;  /* 0x3d39bf78000a7802 */ /* 0x000fe20000000f00 */
[----:B--2---:R-:W-:-:S04]  /*2a00*/  FMUL.FTZ R2, R0, 1.4426950216293334961 ;  /* 0x3fb8aa3b00027820 */ /* 0x004fc80000410000 */
[----:B------:R0:W1:Y:S02]  /*2a10*/  MUFU.EX2 R9, R2 ;  /* 0x0000000200097308 */ /* 0x0000640000000800 */
[----:B0-----:R-:W-:-:S04]  /*2a20*/  IADD3 R2, P1, R3, UR6, RZ ;  /* 0x0000000603027c10 */ /* 0x001fc8000ff3e0ff */
[----:B------:R-:W-:Y:S01]  /*2a30*/  IADD3.X R3, RZ, UR7, RZ, P1, !PT ;  /* 0x00000007ff037c10 */ /* 0x000fe20008ffe4ff */
[C---:B-1----:R-:W-:Y:S01]  /*2a40*/  FADD.FTZ.RZ R6, R9.reuse, 1 ;  /* 0x3f80000009067421 */ /* 0x042fe2000001c000 */
        /* <DEDUP_REMOVED lines=26> */
.L_x_7049:
[----:B------:R-:W-:Y:S05]  /*2bf0*/  BSYNC B0 ;  /* 0x0000000000007941 */ /* 0x000fea0003800000 */
.L_x_7048:
[----:B------:R-:W0:Y:S02]  /*2c00*/  MUFU.TANH R5, R6 ;  /* 0x0000000600057308 */ /* 0x000e240000002400 */
[----:B0-----:R-:W-:-:S05]  /*2c10*/  FMUL.FTZ R5, R0, R5 ;  /* 0x0000000500057220 */ /* 0x001fca0000410000 */
[----:B------:R-:W-:Y:S01]  /*2c20*/  STG.E desc[UR4][R2.64], R5 ;  /* 0x0000000502007986 */ /* 0x000fe2000c101904 */
[----:B------:R-:W-:Y:S05]  /*2c30*/  EXIT ;  /* 0x000000000000794d */ /* 0x000fea0003800000 */
.L_x_7050:
        /* <DEDUP_REMOVED lines=12> */
.L_x_8618:


//--------------------- .text._ZN2at6native27unrolled_elementwise_kernelIZZZNS0_61_GLOBAL__N__b29612f4_23_ActivationMishKernel_cu_f5210f67_354811mish_kernelERNS_18TensorIteratorBaseEENKUlvE_clEvENKUlvE0_clEvEUlfE_St5arrayIPcLm2EELi4E23TrivialOffsetCalculatorILi1EjESC_NS0_6memory15LoadWithoutCastENSD_16StoreWithoutCastEEEviT_T0_T2_T3_T4_T5_ --------------------------
	.section	.text._ZN2at6native27unrolled_elementwise_kernelIZZZNS0_61_GLOBAL__N__b29612f4_23_ActivationMishKernel_cu_f5210f67_354811mish_kernelERNS_18TensorIteratorBaseEENKUlvE_clEvENKUlvE0_clEvEUlfE_St5arrayIPcLm2EELi4E23TrivialOffsetCalculatorILi1EjESC_NS0_6memory15LoadWithoutCastENSD_16StoreWithoutCastEEEviT_T0_T2_T3_T4_T5_,"ax",@progbits
	.align	128
        .global         _ZN2at6native27unrolled_elementwise_kernelIZZZNS0_61_GLOBAL__N__b29612f4_23_ActivationMishKernel_cu_f5210f67_354811mish_kernelERNS_18TensorIteratorBaseEENKUlvE_clEvENKUlvE0_clEvEUlfE_St5arrayIPcLm2EELi4E23TrivialOffsetCalculatorILi1EjESC_NS0_6memory15LoadWithoutCastENSD_16StoreWithoutCastEEEviT_T0_T2_T3_T4_T5_
        .type           _ZN2at6native27unrolled_elementwise_kernelIZZZNS0_61_GLOBAL__N__b29612f4_23_ActivationMishKernel_cu_f5210f67_354811mish_kernelERNS_18TensorIteratorBaseEENKUlvE_clEvENKUlvE0_clEvEUlfE_St5arrayIPcLm2EELi4E23TrivialOffsetCalculatorILi1EjESC_NS0_6memory15LoadWithoutCastENSD_16StoreWithoutCastEEEviT_T0_T2_T3_T4_T5_,@function
        .size           _ZN2at6native27unrolled_elementwise_kernelIZZZNS0_61_GLOBAL__N__b29612f4_23_ActivationMishKernel_cu_f5210f67_354811mish_kernelERNS_18TensorIteratorBaseEENKUlvE_clEvENKUlvE0_clEvEUlfE_St5arrayIPcLm2EELi4E23TrivialOffsetCalculatorILi1EjESC_NS0_6memory15LoadWithoutCastENSD_16StoreWithoutCastEEEviT_T0_T2_T3_T4_T5_,(.L_x_8619 - _ZN2at6native27unrolled_elementwise_kernelIZZZNS0_61_GLOBAL__N__b29612f4_23_ActivationMishKernel_cu_f5210f67_354811mish_kernelERNS_18TensorIteratorBaseEENKUlvE_clEvENKUlvE0_clEvEUlfE_St5arrayIPcLm2EELi4E23TrivialOffsetCalculatorILi1EjESC_NS0_6memory15LoadWithoutCastENSD_16StoreWithoutCastEEEviT_T0_T2_T3_T4_T5_)
        .other          _ZN2at6native27unrolled_elementwise_kernelIZZZNS0_61_GLOBAL__N__b29612f4_23_ActivationMishKernel_cu_f5210f67_354811mish_kernelERNS_18TensorIteratorBaseEENKUlvE_clEvENKUlvE0_clEvEUlfE_St5arrayIPcLm2EELi4E23TrivialOffsetCalculatorILi1EjESC_NS0_6memory15LoadWithoutCastENSD_16StoreWithoutCastEEEviT_T0_T2_T3_T4_T5_,@"STO_CUDA_ENTRY STV_DEFAULT"
_ZN2at6native27unrolled_elementwise_kernelIZZZNS0_61_GLOBAL__N__b29612f4_23_ActivationMishKernel_cu_f5210f67_354811mish_kernelERNS_18TensorIteratorBaseEENKUlvE_clEvENKUlvE0_clEvEUlfE_St5arrayIPcLm2EELi4E23TrivialOffsetCalculatorILi1EjESC_NS0_6memory15LoadWithoutCastENSD_16StoreWithoutCastEEEviT_T0_T2_T3_T4_T5_:
.text._ZN2at6native27unrolled_elementwise_kernelIZZZNS0_61_GLOBAL__N__b29612f4_23_ActivationMishKernel_cu_f5210f67_354811mish_kernelERNS_18TensorIteratorBaseEENKUlvE_clEvENKUlvE0_clEvEUlfE_St5arrayIPcLm2EELi4E23TrivialOffsetCalculatorILi1EjESC_NS0_6memory15LoadWithoutCastENSD_16StoreWithoutCastEEEviT_T0_T2_T3_T4_T5_:
        /* <DEDUP_REMOVED lines=18> */
[----:B------:R0:W5:Y:S07]  /*0120*/  @!P0 LDG.E R10, desc[UR4][R4.64] ;  /* 0x00000004040a8981 */ /* 0x00016e000c1e1900 */
[----:B------:R-:W-:Y:S01]  /*0130*/  @!P3 LEA R19, R0, R11, 0x9 ;  /* 0x0000000b0013b211 */ /* 0x000fe200078e48ff */
[----:B------:R-:W2:Y:S01]  /*0140*/  @!P3 LDC.64 R8, c[0x0][0x220] ;  /* 0x00008800ff08bb82 */ /* 0x000ea20000000a00 */
[----:B------:R-:W-:-:S04]  /*0150*/  @!P3 IADD3 R11, R11, 0x80, RZ ;  /* 0x000000800b0bb810 */ /* 0x000fc80007ffe0ff */
[----:B------:R-:W-:Y:S01]  /*0160*/  ISETP.GE.AND P2, PT, R11, R2, PT ;  /* 0x000000020b00720c */ /* 0x000fe20003f46270 */
[----:B-1----:R-:W-:-:S12]  /*0170*/  @!P1 IMAD.WIDE.U32 R12, R17, 0x4, R12 ;  /* 0x00000004110c9825 */ /* 0x002fd800078e000c */
[----:B------:R-:W1:Y:S01]  /*0180*/  @!P2 LDC.64 R6, c[0x0][0x220] ;  /* 0x00008800ff06ab82 */ /* 0x000e620000000a00 */
[----:B------:R-:W-:Y:S01]  /*0190*/  @!P2 LEA R11, R0, R11, 0x9 ;  /* 0x0000000b000ba211 */ /* 0x000fe200078e48ff */
[----:B--2---:R-:W-:Y:S01]  /*01a0*/  @!P3 IMAD.WIDE.U32 R16, R19, 0x4, R8 ;  /* 0x000000041310b825 */ /* 0x004fe200078e0008 */
[----:B------:R-:W-:-:S06]  /*01b0*/  CS2R R8, SRZ ;  /* 0x0000000000087805 */ /* 0x000fcc000001ff00 */
[----:B------:R0:W5:Y:S04]  /*01c0*/  @!P1 LDG.E R9, desc[UR4][R12.64] ;  /* 0x000000040c099981 */ /* 0x000168000c1e1900 */
[----:B------:R0:W5:Y:S01]  /*01d0*/  @!P3 LDG.E R8, desc[UR4][R16.64] ;  /* 0x000000041008b981 */ /* 0x000162000c1e1900 */
[----:B-1----:R-:W-:Y:S01]  /*01e0*/  @!P2 IMAD.WIDE.U32 R14, R11, 0x4, R6 ;  /* 0x000000040b0ea825 */ /* 0x002fe200078e0006 */
[----:B------:R-:W-:-:S06]  /*01f0*/  MOV R6, RZ ;  /* 0x000000ff00067202 */ /* 0x000fcc0000000f00 */
[----:B------:R0:W5:Y:S01]  /*0200*/  @!P2 LDG.E R6, desc[UR4][R14.64] ;  /* 0x000000040e06a981 */ /* 0x000162000c1e1900 */
[----:B------:R-:W-:Y:S01]  /*0210*/  BSSY B0, `(.L_x_7051) ;  /* 0x0000026000007945 */ /* 0x000fe20003800000 */
[----:B------:R-:W-:-:S03]  /*0220*/  MOV R7, R3 ;  /* 0x0000000300077202 */ /* 0x000fc60000000f00 */
        /* <DEDUP_REMOVED lines=33> */
.L_x_7054:
[----:B------:R-:W-:Y:S05]  /*0440*/  BSYNC B1 ;  /* 0x0000000000017941 */ /* 0x000fea0003800000 */
.L_x_7053:
[----:B------:R-:W0:Y:S02]  /*0450*/  MUFU.TANH R5, R5 ;  /* 0x0000000500057308 */ /* 0x000e240000002400 */
[----:B0-----:R-:W-:-:S07]  /*0460*/  FMUL.FTZ R10, R5, R10 ;  /* 0x0000000a050a7220 */ /* 0x001fce0000410000 */
.L_x_7052:
[----:B------:R-:W-:Y:S05]  /*0470*/  BSYNC B0 ;  /* 0x0000000000007941 */ /* 0x000fea0003800000 */
.L_x_7051:
        /* <DEDUP_REMOVED lines=36> */
.L_x_7058:
[----:B------:R-:W-:Y:S05]  /*06c0*/  BSYNC B1 ;  /* 0x0000000000017941 */ /* 0x000fea0003800000 */
.L_x_7057:
[----:B------:R-:W0:Y:S02]  /*06d0*/  MUFU.TANH R4, R5 ;  /* 0x0000000500047308 */ /* 0x000e240000002400 */
[----:B0-----:R-:W-:-:S07]  /*06e0*/  FMUL.FTZ R9, R4, R9 ;  /* 0x0000000904097220 */ /* 0x001fce0000410000 */
.L_x_7056:
[----:B------:R-:W-:Y:S05]  /*06f0*/  BSYNC B0 ;  /* 0x0000000000007941 */ /* 0x000fea0003800000 */
.L_x_7055:
        /* <DEDUP_REMOVED lines=36> */
.L_x_7062:
[----:B------:R-:W-:Y:S05]  /*0940*/  BSYNC B1 ;  /* 0x0000000000017941 */ /* 0x000fea0003800000 */
.L_x_7061:
[----:B------:R-:W0:Y:S02]  /*0950*/  MUFU.TANH R5, R5 ;  /* 0x0000000500057308 */ /* 0x000e240000002400 */
[----:B0-----:R-:W-:-:S07]  /*0960*/  FMUL.FTZ R8, R5, R8 ;  /* 0x0000000805087220 */ /* 0x001fce0000410000 */
.L_x_7060:
[----:B------:R-:W-:Y:S05]  /*0970*/  BSYNC B0 ;  /* 0x0000000000007941 */ /* 0x000fea0003800000 */
.L_x_7059:
        /* <DEDUP_REMOVED lines=36> */
.L_x_7066:
[----:B------:R-:W-:Y:S05]  /*0bc0*/  BSYNC B1 ;  /* 0x0000000000017941 */ /* 0x000fea0003800000 */
.L_x_7065:
[----:B------:R-:W0:Y:S02]  /*0bd0*/  MUFU.TANH R5, R5 ;  /* 0x0000000500057308 */ /* 0x000e240000002400 */
[----:B0-----:R-:W-:-:S07]  /*0be0*/  FMUL.FTZ R13, R5, R6 ;  /* 0x00000006050d7220 */ /* 0x001fce0000410000 */
.L_x_7064:
[----:B------:R-:W-:Y:S05]  /*0bf0*/  BSYNC B0 ;  /* 0x0000000000007941 */ /* 0x000fea0003800000 */
.L_x_7063:
[----:B------:R-:W0:Y:S01]  /*0c00*/  @!P0 LDC.64 R4, c[0x0][0x218] ;  /* 0x00008600ff048b82 */ /* 0x000e220000000a00 */
[----:B------:R-:W-:Y:S01]  /*0c10*/  @!P0 IADD3 R7, R3, 0x80, RZ ;  /* 0x0000008003078810 */ /* 0x000fe20007ffe0ff */
[----:B------:R-:W-:Y:S01]  /*0c20*/  BSSY B0, `(.L_x_7067) ;  /* 0x0000010000007945 */ /* 0x000fe20003800000 */
[----:B------:R-:W-:Y:S02]  /*0c30*/  @!P0 LEA R3, R0, R3, 0x9 ;  /* 0x0000000300038211 */ /* 0x000fe400078e48ff */
[----:B------:R-:W-:-:S03]  /*0c40*/  ISETP.GE.AND P1, PT, R7, R2, PT ;  /* 0x000000020700720c */ /* 0x000fc60003f26270 */
[----:B0-----:R-:W-:-:S05]  /*0c50*/  @!P0 IMAD.WIDE.U32 R4, R3, 0x4, R4 ;  /* 0x0000000403048825 */ /* 0x001fca00078e0004 */
[----:B-----5:R0:W-:Y:S05]  /*0c60*/  @!P0 STG.E desc[UR4][R4.64], R10 ;  /* 0x0000000a04008986 */ /* 0x0201ea000c101904 */
[----:B------:R-:W-:Y:S05]  /*0c70*/  @P1 BRA `(.L_x_7068) ;  /* 0x0000000000281947 */ /* 0x000fea0003800000 */
[----:B0-----:R-:W0:Y:S01]  /*0c80*/  LDC.64 R10, c[0x0][0x218] ;  /* 0x00008600ff0a7b82 */ /* 0x001e220000000a00 */
[----:B------:R-:W-:Y:S02]  /*0c90*/  LEA R5, R0, R7, 0x9 ;  /* 0x0000000700057211 */ /* 0x000fe400078e48ff */
[----:B------:R-:W-:-:S04]  /*0ca0*/  IADD3 R7, R7, 0x80, RZ ;  /* 0x0000008007077810 */ /* 0x000fc80007ffe0ff */
[----:B------:R-:W-:-:S13]  /*0cb0*/  ISETP.GE.AND P0, PT, R7, R2, PT ;  /* 0x000000020700720c */ /* 0x000fda0003f06270 */
[----:B------:R-:W-:Y:S02]  /*0cc0*/  @!P0 LEA R3, R0, R7, 0x9 ;  /* 0x0000000700038211 */ /* 0x000fe400078e48ff */
[----:B------:R-:W-:Y:S01]  /*0cd0*/  @!P0 IADD3 R7, R7, 0x80, RZ ;  /* 0x0000008007078810 */ /* 0x000fe20007ffe0ff */
[----:B0-----:R-:W-:-:S04]  /*0ce0*/  IMAD.WIDE.U32 R4, R5, 0x4, R10 ;  /* 0x0000000405047825 */ /* 0x001fc800078e000a */
[----:B------:R-:W-:Y:S01]  /*0cf0*/  @!P0 IMAD.WIDE.U32 R10, R3, 0x4, R10 ;  /* 0x00000004030a8825 */ /* 0x000fe200078e000a */
[----:B------:R1:W-:Y:S04]  /*0d00*/  STG.E desc[UR4][R4.64], R9 ;  /* 0x0000000904007986 */ /* 0x0003e8000c101904 */
[----:B------:R1:W-:Y:S02]  /*0d10*/  @!P0 STG.E desc[UR4][R10.64], R8 ;  /* 0x000000080a008986 */ /* 0x0003e4000c101904 */
.L_x_7068:
[----:B------:R-:W-:Y:S05]  /*0d20*/  BSYNC B0 ;  /* 0x0000000000007941 */ /* 0x000fea0003800000 */
.L_x_7067:
[----:B------:R-:W-:-:S13]  /*0d30*/  ISETP.GE.AND P0, PT, R7, R2, PT ;  /* 0x000000020700720c */ /* 0x000fda0003f06270 */
[----:B------:R-:W-:Y:S05]  /*0d40*/  @P0 EXIT ;  /* 0x000000000000094d */ /* 0x000fea0003800000 */
[----:B------:R-:W2:Y:S01]  /*0d50*/  LDC.64 R2, c[0x0][0x218] ;  /* 0x00008600ff027b82 */ /* 0x000ea20000000a00 */
[----:B------:R-:W-:-:S05]  /*0d60*/  LEA R7, R0, R7, 0x9 ;  /* 0x0000000700077211 */ /* 0x000fca00078e48ff */
[----:B--2---:R-:W-:-:S05]  /*0d70*/  IMAD.WIDE.U32 R2, R7, 0x4, R2 ;  /* 0x0000000407027825 */ /* 0x004fca00078e0002 */
[----:B------:R-:W-:Y:S01]  /*0d80*/  STG.E desc[UR4][R2.64], R13 ;  /* 0x0000000d02007986 */ /* 0x000fe2000c101904 */
[----:B------:R-:W-:Y:S05]  /*0d90*/  EXIT ;  /* 0x000000000000794d */ /* 0x000fea0003800000 */
.L_x_7069:
        /* <DEDUP_REMOVED lines=14> */
.L_x_8619:


//--------------------- .text._ZN2at6native29vectorized_elementwise_kernelILi2EZZZNS0_61_GLOBAL__N__b29612f4_23_ActivationMishKernel_cu_f5210f67_354811mish_kernelERNS_18TensorIteratorBaseEENKUlvE_clEvENKUlvE0_clEvEUlfE_St5arrayIPcLm2EEEEviT0_T1_ --------------------------
	.section	.text._ZN2at6native29vectorized_elementwise_kernelILi2EZZZNS0_61_GLOBAL__N__b29612f4_23_ActivationMishKernel_cu_f5210f67_354811mish_kernelERNS_18TensorIteratorBaseEENKUlvE_clEvENKUlvE0_clEvEUlfE_St5arrayIPcLm2EEEEviT0_T1_,"ax",@progbits
	.align	128
        .global         _ZN2at6native29vectorized_elementwise_kernelILi2EZZZNS0_61_GLOBAL__N__b29612f4_23_ActivationMishKernel_cu_f5210f67_354811mish_kernelERNS_18TensorIteratorBaseEENKUlvE_clEvENKUlvE0_clEvEUlfE_St5arrayIPcLm2EEEEviT0_T1_
        .type           _ZN2at6native29vectorized_elementwise_kernelILi2EZZZNS0_61_GLOBAL__N__b29612f4_23_ActivationMishKernel_cu_f5210f67_354811mish_kernelERNS_18TensorIteratorBaseEENKUlvE_clEvENKUlvE0_clEvEUlfE_St5arrayIPcLm2EEEEviT0_T1_,@function
        .size           _ZN2at6native29vectorized_elementwise_kernelILi2EZZZNS0_61_GLOBAL__N__b29612f4_23_ActivationMishKernel_cu_f5210f67_354811mish_kernelERNS_18TensorIteratorBaseEENKUlvE_clEvENKUlvE0_clEvEUlfE_St5arrayIPcLm2EEEEviT0_T1_,(.L_x_8620 - _ZN2at6native29vectorized_elementwise_kernelILi2EZZZNS0_61_GLOBAL__N__b29612f4_23_ActivationMishKernel_cu_f5210f67_354811mish_kernelERNS_18TensorIteratorBaseEENKUlvE_clEvENKUlvE0_clEvEUlfE_St5arrayIPcLm2EEEEviT0_T1_)
        .other          _ZN2at6native29vectorized_elementwise_kernelILi2EZZZNS0_61_GLOBAL__N__b29612f4_23_ActivationMishKernel_cu_f5210f67_354811mish_kernelERNS_18TensorIteratorBaseEENKUlvE_clEvENKUlvE0_clEvEUlfE_St5arrayIPcLm2EEEEviT0_T1_,@"STO_CUDA_ENTRY STV_DEFAULT"
_ZN2at6native29vectorized_elementwise_kernelILi2EZZZNS0_61_GLOBAL__N__b29612f4_23_ActivationMishKernel_cu_f5210f67_354811mish_kernelERNS_18TensorIteratorBaseEENKUlvE_clEvENKUlvE0_clEvEUlfE_St5arrayIPcLm2EEEEviT0_T1_:
.text._ZN2at6native29vectorized_elementwise_kernelILi2EZZZNS0_61_GLOBAL__N__b29612f4_23_ActivationMishKernel_cu_f5210f67_354811mish_kernelERNS_18TensorIteratorBaseEENKUlvE_clEvENKUlvE0_clEvEUlfE_St5arrayIPcLm2EEEEviT0_T1_:
        /* <DEDUP_REMOVED lines=13> */
[----:B------:R-:W3:Y:S01]  /*00d0*/  LDG.E.64 R6, desc[UR4][R14.64+0x400] ;  /* 0x000400040e067981 */ /* 0x000ee2000c1e1b00 */
[----:B------:R-:W-:-:S03]  /*00e0*/  HFMA2.MMA R20, -RZ, RZ, 1.625, 0 ;  /* 0x3e800000ff147435 */ /* 0x000fc600000001ff */
[----:B------:R-:W5:Y:S04]  /*00f0*/  LDG.E.64 R4, desc[UR4][R14.64+0x800] ;  /* 0x000800040e047981 */ /* 0x000f68000c1e1b00 */
[----:B------:R3:W5:Y:S01]  /*0100*/  LDG.E.64 R2, desc[UR4][R14.64+0xc00] ;  /* 0x000c00040e027981 */ /* 0x000762000c1e1b00 */
[----:B------:R-:W-:Y:S01]  /*0110*/  BSSY B0, `(.L_x_7071) ;  /* 0x000004a000007945 */ /* 0x000fe20003800000 */
[----:B--2---:R-:W-:Y:S01]  /*0120*/  FMUL.FTZ R10, R8, 1.4426950216293334961 ;  /* 0x3fb8aa3b080a7820 */ /* 0x004fe20000410000 */
[----:B------:R-:W-:Y:S01]  /*0130*/  FMUL.FTZ R16, R9, 1.4426950216293334961 ;  /* 0x3fb8aa3b09107820 */ /* 0x000fe20000410000 */
[----:B---3--:R-:W-:-:S04]  /*0140*/  FMUL.FTZ R14, R6, 1.4426950216293334961 ;  /* 0x3fb8aa3b060e7820 */ /* 0x008fc80000410000 */
[----:B------:R-:W0:Y:S08]  /*0150*/  MUFU.EX2 R10, R10 ;  /* 0x0000000a000a7308 */ /* 0x000e300000000800 */
[----:B------:R-:W1:Y:S08]  /*0160*/  MUFU.EX2 R16, R16 ;  /* 0x0000001000107308 */ /* 0x000e700000000800 */
[----:B------:R-:W2:Y:S01]  /*0170*/  MUFU.EX2 R14, R14 ;  /* 0x0000000e000e7308 */ /* 0x000ea20000000800 */
[C---:B0-----:R-:W-:Y:S01]  /*0180*/  FADD.FTZ.RZ R11, R10.reuse, 1 ;  /* 0x3f8000000a0b7421 */ /* 0x041fe2000001c000 */
[----:B------:R-:W-:-:S04]  /*0190*/  ISETP.GE.U32.AND P0, PT, R10, 0x7f800000, PT ;  /* 0x7f8000000a00780c */ /* 0x000fc80003f06070 */
[----:B------:R-:W-:Y:S01]  /*01a0*/  IADD3 R11, R11, -0x3f400000, RZ ;  /* 0xc0c000000b0b7810 */ /* 0x000fe20007ffe0ff */
[----:B-1----:R-:W-:-:S03]  /*01b0*/  FADD.FTZ.RZ R12, R16, 1 ;  /* 0x3f800000100c7421 */ /* 0x002fc6000001c000 */
[----:B------:R-:W-:Y:S02]  /*01c0*/  LOP3.LUT R13, R11, 0xff800000, RZ, 0xc0, !PT ;  /* 0xff8000000b0d7812 */ /* 0x000fe400078ec0ff */
[----:B------:R-:W-:Y:S02]  /*01d0*/  IADD3 R12, R12, -0x3f400000, RZ ;  /* 0xc0c000000c0c7810 */ /* 0x000fe40007ffe0ff */
[----:B------:R-:W-:Y:S01]  /*01e0*/  IADD3 R11, -R13, 0x40800000, RZ ;  /* 0x408000000d0b7810 */ /* 0x000fe20007ffe1ff */
[----:B--2---:R-:W-:Y:S01]  /*01f0*/  FADD.FTZ.RZ R24, R14, 1 ;  /* 0x3f8000000e187421 */ /* 0x004fe2000001c000 */
[----:B------:R-:W-:Y:S01]  /*0200*/  LOP3.LUT R21, R12, 0xff800000, RZ, 0xc0, !PT ;  /* 0xff8000000c157812 */ /* 0x000fe200078ec0ff */
[----:B------:R-:W-:Y:S01]  /*0210*/  FMUL.FTZ R12, R7, 1.4426950216293334961 ;  /* 0x3fb8aa3b070c7820 */ /* 0x000fe20000410000 */
[----:B------:R-:W-:Y:S01]  /*0220*/  IADD3 R22, R10, -R13, RZ ;  /* 0x8000000d0a167210 */ /* 0x000fe20007ffe0ff */
[----:B------:R-:W-:Y:S01]  /*0230*/  FFMA.FTZ R15, R11, R20, -1 ;  /* 0xbf8000000b0f7423 */ /* 0x000fe20000010014 */
[----:B------:R-:W-:-:S02]  /*0240*/  IADD3 R19, -R21, 0x40800000, RZ ;  /* 0x4080000015137810 */ /* 0x000fc40007ffe1ff */
[----:B------:R-:W-:Y:S01]  /*0250*/  MOV R11, 0x3d39bf78 ;  /* 0x3d39bf78000b7802 */ /* 0x000fe20000000f00 */
[----:B------:R-:W-:Y:S01]  /*0260*/  FADD.FTZ R22, R22, R15 ;  /* 0x0000000f16167221 */ /* 0x000fe20000010000 */
[----:B------:R-:W-:Y:S01]  /*0270*/  IADD3 R18, R16, -R21, RZ ;  /* 0x8000001510127210 */ /* 0x000fe20007ffe0ff */
[----:B------:R-:W-:Y:S01]  /*0280*/  FFMA.FTZ R19, R19, R20, -1 ;  /* 0xbf80000013137423 */ /* 0x000fe20000010014 */
[----:B------:R-:W0:Y:S01]  /*0290*/  MUFU.EX2 R12, R12 ;  /* 0x0000000c000c7308 */ /* 0x000e220000000800 */
[----:B------:R-:W-:Y:S01]  /*02a0*/  FFMA.FTZ R15, R22, -R11, 0.10546888411045074463 ;  /* 0x3dd80012160f7423 */ /* 0x000fe2000001080b */
[----:B------:R-:W-:Y:S01]  /*02b0*/  IADD3 R24, R24, -0x3f400000, RZ ;  /* 0xc0c0000018187810 */ /* 0x000fe20007ffe0ff */
[----:B------:R-:W-:Y:S01]  /*02c0*/  FADD.FTZ R18, R18, R19 ;  /* 0x0000001312127221 */ /* 0x000fe20000010000 */
[----:B------:R-:W-:Y:S01]  /*02d0*/  I2FP.F32.S32 R21, R21 ;  /* 0x0000001500157245 */ /* 0x000fe20000201400 */
[----:B------:R-:W-:Y:S02]  /*02e0*/  FFMA.FTZ R15, R22, R15, -0.13229703903198242188 ;  /* 0xbe0778e0160f7423 */ /* 0x000fe4000001000f */
[----:B------:R-:W-:-:S02]  /*02f0*/  FFMA.FTZ R19, R18, -R11, 0.10546888411045074463 ;  /* 0x3dd8001212137423 */ /* 0x000fc4000001080b */
[----:B------:R-:W-:Y:S01]  /*0300*/  FFMA.FTZ R15, R22, R15, 0.14491446316242218018 ;  /* 0x3e146475160f7423 */ /* 0x000fe2000001000f */
[----:B------:R-:W-:Y:S01]  /*0310*/  FMUL.FTZ R21, R21, 1.1920928955078125e-07 ;  /* 0x3400000015157820 */ /* 0x000fe20000410000 */
[----:B------:R-:W-:Y:S02]  /*0320*/  FFMA.FTZ R19, R18, R19, -0.13229703903198242188 ;  /* 0xbe0778e012137423 */ /* 0x000fe40000010013 */
[----:B------:R-:W-:Y:S02]  /*0330*/  FFMA.FTZ R15, R22, R15, -0.16641564667224884033 ;  /* 0xbe2a68dd160f7423 */ /* 0x000fe4000001000f */
[----:B------:R-:W-:Y:S02]  /*0340*/  FFMA.FTZ R19, R18, R19, 0.14491446316242218018 ;  /* 0x3e14647512137423 */ /* 0x000fe40000010013 */
[----:B------:R-:W-:Y:S02]  /*0350*/  FFMA.FTZ R15, R22, R15, 0.19988867640495300293 ;  /* 0x3e4caf9e160f7423 */ /* 0x000fe4000001000f */
[----:B------:R-:W-:-:S02]  /*0360*/  FFMA.FTZ R19, R18, R19, -0.16641564667224884033 ;  /* 0xbe2a68dd12137423 */ /* 0x000fc40000010013 */
[----:B------:R-:W-:Y:S02]  /*0370*/  FFMA.FTZ R15, R22, R15, -0.25000196695327758789 ;  /* 0xbe800042160f7423 */ /* 0x000fe4000001000f */
[----:B------:R-:W-:Y:S02]  /*0380*/  FFMA.FTZ R19, R18, R19, 0.19988867640495300293 ;  /* 0x3e4caf9e12137423 */ /* 0x000fe40000010013 */
[----:B------:R-:W-:Y:S02]  /*0390*/  FFMA.FTZ R15, R22, R15, 0.33333510160446166992 ;  /* 0x3eaaaae6160f7423 */ /* 0x000fe4000001000f */
[----:B------:R-:W-:Y:S02]  /*03a0*/  FFMA.FTZ R23, R18, R19, -0.25000196695327758789 ;  /* 0xbe80004212177423 */ /* 0x000fe40000010013 */
[----:B------:R-:W-:Y:S01]  /*03b0*/  FFMA.FTZ R19, R22, R15, -0.5 ;  /* 0xbf00000016137423 */ /* 0x000fe2000001000f */
[----:B0-----:R-:W-:Y:S01]  /*03c0*/  FADD.FTZ.RZ R15, R12, 1 ;  /* 0x3f8000000c0f7421 */ /* 0x001fe2000001c000 */
[----:B------:R-:W-:Y:S01]  /*03d0*/  FFMA.FTZ R25, R18, R23, 0.33333510160446166992 ;  /* 0x3eaaaae612197423 */ /* 0x000fe20000010017 */
[----:B------:R-:W-:Y:S01]  /*03e0*/  I2FP.F32.S32 R23, R13 ;  /* 0x0000000d00177245 */ /* 0x000fe20000201400 */
[----:B------:R-:W-:-:S02]  /*03f0*/  FMUL.FTZ R19, R22, R19 ;  /* 0x0000001316137220 */ /* 0x000fc40000410000 */
[----:B------:R-:W-:Y:S01]  /*0400*/  FFMA.FTZ R25, R18, R25, -0.5 ;  /* 0xbf00000012197423 */ /* 0x000fe20000010019 */
[----:B------:R-:W-:Y:S01]  /*0410*/  IADD3 R15, R15, -0x3f400000, RZ ;  /* 0xc0c000000f0f7810 */ /* 0x000fe20007ffe0ff */
[----:B------:R-:W-:Y:S01]  /*0420*/  FFMA.FTZ R13, R22, R19, R22 ;  /* 0x00000013160d7223 */ /* 0x000fe20000010016 */
[----:B------:R-:W-:Y:S01]  /*0430*/  LOP3.LUT R19, R24, 0xff800000, RZ, 0xc0, !PT ;  /* 0xff80000018137812 */ /* 0x000fe200078ec0ff */
[C---:B------:R-:W-:Y:S01]  /*0440*/  FMUL.FTZ R25, R18.reuse, R25 ;  /* 0x0000001912197220 */ /* 0x040fe20000410000 */
[----:B------:R-:W-:Y:S01]  /*0450*/  FMUL.FTZ R22, R23, 1.1920928955078125e-07 ;  /* 0x3400000017167820 */ /* 0x000fe20000410000 */
[----:B------:R-:W-:Y:S02]  /*0460*/  LOP3.LUT R15, R15, 0xff800000, RZ, 0xc0, !PT ;  /* 0xff8000000f0f7812 */ /* 0x000fe400078ec0ff */
[----:B------:R-:W-:Y:S01]  /*0470*/  IADD3 R23, -R19, 0x40800000, RZ ;  /* 0x4080000013177810 */ /* 0x000fe20007ffe1ff */
[----:B------:R-:W-:Y:S01]  /*0480*/  FFMA.FTZ R18, R18, R25, R18 ;  /* 0x0000001912127223 */ /* 0x000fe20000010012 */
[----:B------:R-:W-:Y:S01]  /*0490*/  IADD3 R25, -R15, 0x40800000, RZ ;  /* 0x408000000f197810 */ /* 0x000fe20007ffe1ff */
[----:B------:R-:W-:Y:S01]  /*04a0*/  FFMA.FTZ R13, R22, 0.69314718246459960938, R13 ;  /* 0x3f317218160d7823 */ /* 0x000fe2000001000d */
[----:B------:R-:W-:Y:S01]  /*04b0*/  IADD3 R26, R14, -R19, RZ ;  /* 0x800000130e1a7210 */ /* 0x000fe20007ffe0ff */
[-C--:B------:R-:W-:Y:S01]  /*04c0*/  FFMA.FTZ R23, R23, R20.reuse, -1 ;  /* 0xbf80000017177423 */ /* 0x080fe20000010014 */
[----:B------:R-:W-:Y:S01]  /*04d0*/  IADD3 R24, R12, -R15, RZ ;  /* 0x8000000f0c187210 */ /* 0x000fe20007ffe0ff */
[----:B------:R-:W-:Y:S01]  /*04e0*/  FFMA.FTZ R25, R25, R20, -1 ;  /* 0xbf80000019197423 */ /* 0x000fe20000010014 */
[----:B------:R-:W-:Y:S01]  /*04f0*/  FFMA.FTZ R22, R21, 0.69314718246459960938, R18 ;  /* 0x3f31721815167823 */ /* 0x000fe20000010012 */
[----:B------:R-:W-:-:S02]  /*0500*/  FADD.FTZ R26, R26, R23 ;  /* 0x000000171a1a7221 */ /* 0x000fc40000010000 */
[----:B------:R-:W-:Y:S02]  /*0510*/  FADD.FTZ R24, R24, R25 ;  /* 0x0000001918187221 */ /* 0x000fe40000010000 */
[-C--:B------:R-:W-:Y:S02]  /*0520*/  FFMA.FTZ R23, R26, -R11.reuse, 0.10546888411045074463 ;  /* 0x3dd800121a177423 */ /* 0x080fe4000001080b */
[----:B------:R-:W-:Y:S02]  /*0530*/  FFMA.FTZ R21, R24, -R11, 0.10546888411045074463 ;  /* 0x3dd8001218157423 */ /* 0x000fe4000001080b */
[----:B------:R-:W-:Y:S01]  /*0540*/  FFMA.FTZ R23, R26, R23, -0.13229703903198242188 ;  /* 0xbe0778e01a177423 */ /* 0x000fe20000010017 */
[----:B------:R-:W-:Y:S06]  /*0550*/  @!P0 BRA `(.L_x_7072) ;  /* 0x0000000000148947 */ /* 0x000fec0003800000 */
[----:B------:R-:W-:-:S13]  /*0560*/  ISETP.GE.AND P0, PT, R10, -0x407fffff, PT ;  /* 0xbf8000010a00780c */ /* 0x000fda0003f06270 */
[----:B------:R-:W-:-:S05]  /*0570*/  @P0 MOV R25, 0x7f800000 ;  /* 0x7f80000000190802 */ /* 0x000fca0000000f00 */
[C---:B------:R-:W-:Y:S01]  /*0580*/  @P0 FFMA.FTZ R13, R10.reuse, R25, +INF ;  /* 0x7f8000000a0d0423 */ /* 0x040fe20000010019 */
[----:B------:R-:W-:-:S04]  /*0590*/  FSETP.NEU.FTZ.AND P0, PT, R10, RZ, PT ;  /* 0x000000ff0a00720b */ /* 0x000fc80003f1d000 */
[----:B------:R-:W-:-:S09]  /*05a0*/  FSEL R13, R13, -RZ, P0 ;  /* 0x800000ff0d0d7208 */ /* 0x000fd20000000000 */
.L_x_7072:
[----:B------:R-:W-:Y:S05]  /*05b0*/  BSYNC B0 ;  /* 0x0000000000007941 */ /* 0x000fea0003800000 */
.L_x_7071:
[----:B------:R-:W-:Y:S01]  /*05c0*/  FFMA.FTZ R25, R24, R21, -0.13229703903198242188 ;  /* 0xbe0778e018197423 */ /* 0x000fe20000010015 */
[----:B------:R-:W-:Y:S01]  /*05d0*/  FFMA.FTZ R21, R26, R23, 0.14491446316242218018 ;  /* 0x3e1464751a157423 */ /* 0x000fe20000010017 */
[----:B-----5:R-:W-:Y:S01]  /*05e0*/  FMUL.FTZ R10, R5, 1.4426950216293334961 ;  /* 0x3fb8aa3b050a7820 */ /* 0x020fe20000410000 */
[----:B------:R-:W-:Y:S01]  /*05f0*/  FMUL.FTZ R18, R4, 1.4426950216293334961 ;  /* 0x3fb8aa3b04127820 */ /* 0x000fe20000410000 */
[----:B------:R-:W-:Y:S01]  /*0600*/  FFMA.FTZ R25, R24, R25, 0.14491446316242218018 ;  /* 0x3e14647518197423 */ /* 0x000fe20000010019 */
[----:B------:R-:W-:Y:S01]  /*0610*/  FFMA.FTZ R21, R26, R21, -0.16641564667224884033 ;  /* 0xbe2a68dd1a157423 */ /* 0x000fe20000010015 */
[----:B------:R-:W-:Y:S01]  /*0620*/  ISETP.GE.U32.AND P0, PT, R16, 0x7f800000, PT ;  /* 0x7f8000001000780c */ /* 0x000fe20003f06070 */
[----:B------:R0:W1:Y:S01]  /*0630*/  MUFU.EX2 R23, R18 ;  /* 0x0000001200177308 */ /* 0x0000620000000800 */
[----:B------:R-:W-:Y:S01]  /*0640*/  FFMA.FTZ R25, R24, R25, -0.16641564667224884033 ;  /* 0xbe2a68dd18197423 */ /* 0x000fe20000010019 */
[----:B------:R-:W-:Y:S01]  /*0650*/  FFMA.FTZ R21, R26, R21, 0.19988867640495300293 ;  /* 0x3e4caf9e1a157423 */ /* 0x000fe20000010015 */
[----:B------:R-:W-:Y:S02]  /*0660*/  BSSY B0, `(.L_x_7073) ;  /* 0x000000e000007945 */ /* 0x000fe40003800000 */
[----:B------:R-:W-:Y:S01]  /*0670*/  FFMA.FTZ R25, R24, R25, 0.19988867640495300293 ;  /* 0x3e4caf9e18197423 */ /* 0x000fe20000010019 */
[----:B------:R-:W-:-:S02]  /*0680*/  FFMA.FTZ R21, R26, R21, -0.25000196695327758789 ;  /* 0xbe8000421a157423 */ /* 0x000fc40000010015 */
[----:B------:R-:W2:Y:S01]  /*0690*/  MUFU.EX2 R10, R10 ;  /* 0x0000000a000a7308 */ /* 0x000ea20000000800 */
[----:B------:R-:W-:Y:S01]  /*06a0*/  FFMA.FTZ R25, R24, R25, -0.25000196695327758789 ;  /* 0xbe80004218197423 */ /* 0x000fe20000010019 */
[----:B------:R-:W-:-:S03]  /*06b0*/  FFMA.FTZ R21, R26, R21, 0.33333510160446166992 ;  /* 0x3eaaaae61a157423 */ /* 0x000fc60000010015 */
[----:B------:R-:W-:Y:S01]  /*06c0*/  FFMA.FTZ R25, R24, R25, 0.33333510160446166992 ;  /* 0x3eaaaae618197423 */ /* 0x000fe20000010019 */
[----:B------:R-:W-:Y:S01]  /*06d0*/  FFMA.FTZ R21, R26, R21, -0.5 ;  /* 0xbf0000001a157423 */ /* 0x000fe20000010015 */
[----:B0-----:R-:W-:Y:S06]  /*06e0*/  @!P0 BRA `(.L_x_7074) ;  /* 0x0000000000148947 */ /* 0x001fec0003800000 */
[----:B------:R-:W-:-:S13]  /*06f0*/  ISETP.GE.AND P0, PT, R16, -0x407fffff, PT ;  /* 0xbf8000011000780c */ /* 0x000fda0003f06270 */
[----:B------:R-:W-:-:S05]  /*0700*/  @P0 MOV R27, 0x7f800000 ;  /* 0x7f800000001b0802 */ /* 0x000fca0000000f00 */
[C---:B------:R-:W-:Y:S01]  /*0710*/  @P0 FFMA.FTZ R22, R16.reuse, R27, +INF ;  /* 0x7f80000010160423 */ /* 0x040fe2000001001b */
[----:B------:R-:W-:-:S04]  /*0720*/  FSETP.NEU.FTZ.AND P0, PT, R16, RZ, PT ;  /* 0x000000ff1000720b */ /* 0x000fc80003f1d000 */
[----:B------:R-:W-:-:S09]  /*0730*/  FSEL R22, R22, -RZ, P0 ;  /* 0x800000ff16167208 */ /* 0x000fd20000000000 */
.L_x_7074:
[----:B------:R-:W-:Y:S05]  /*0740*/  BSYNC B0 ;  /* 0x0000000000007941 */ /* 0x000fea0003800000 */
.L_x_7073:
[----:B------:R-:W-:Y:S01]  /*0750*/  FFMA.FTZ R25, R24, R25, -0.5 ;  /* 0xbf00000018197423 */ /* 0x000fe20000010019 */
[----:B-1----:R-:W-:Y:S01]  /*0760*/  FADD.FTZ.RZ R16, R23, 1 ;  /* 0x3f80000017107421 */ /* 0x002fe2000001c000 */
[----:B------:R-:W-:Y:S01]  /*0770*/  FMUL.FTZ R21, R26, R21 ;  /* 0x000000151a157220 */ /* 0x000fe20000410000 */
[----:B------:R-:W-:Y:S01]  /*0780*/  ISETP.GE.U32.AND P0, PT, R14, 0x7f800000, PT ;  /* 0x7f8000000e00780c */ /* 0x000fe20003f06070 */
[----:B------:R-:W-:Y:S01]  /*0790*/  FMUL.FTZ R25, R24, R25 ;  /* 0x0000001918197220 */ /* 0x000fe20000410000 */
[----:B------:R-:W-:Y:S01]  /*07a0*/  I2FP.F32.S32 R15, R15 ;  /* 0x0000000f000f7245 */ /* 0x000fe20000201400 */
[----:B------:R-:W-:Y:S01]  /*07b0*/  FFMA.FTZ R21, R26, R21, R26 ;  /* 0x000000151a157223 */ /* 0x000fe2000001001a */
[----:B------:R-:W-:Y:S01]  /*07c0*/  IADD3 R18, R16, -0x3f400000, RZ ;  /* 0xc0c0000010127810 */ /* 0x000fe20007ffe0ff */
[----:B------:R-:W-:Y:S01]  /*07d0*/  BSSY B0, `(.L_x_7075) ;  /* 0x000001a000007945 */ /* 0x000fe20003800000 */
[----:B------:R-:W-:Y:S01]  /*07e0*/  I2FP.F32.S32 R16, R19 ;  /* 0x0000001300107245 */ /* 0x000fe20000201400 */
[----:B------:R-:W-:Y:S01]  /*07f0*/  FFMA.FTZ R19, R24, R25, R24 ;  /* 0x0000001918137223 */ /* 0x000fe20000010018 */
[----:B------:R-:W-:Y:S01]  /*0800*/  LOP3.LUT R24, R18, 0xff800000, RZ, 0xc0, !PT ;  /* 0xff80000012187812 */ /* 0x000fe200078ec0ff */
[----:B--2---:R-:W-:-:S02]  /*0810*/  FADD.FTZ.RZ R18, R10, 1 ;  /* 0x3f8000000a127421 */ /* 0x004fc4000001c000 */
[----:B------:R-:W-:Y:S01]  /*0820*/  FMUL.FTZ R16, R16, 1.1920928955078125e-07 ;  /* 0x3400000010107820 */ /* 0x000fe20000410000 */
[----:B------:R-:W-:Y:S02]  /*0830*/  IADD3 R25, -R24, 0x40800000, RZ ;  /* 0x4080000018197810 */ /* 0x000fe40007ffe1ff */
[----:B------:R-:W-:Y:S01]  /*0840*/  IADD3 R18, R18, -0x3f400000, RZ ;  /* 0xc0c0000012127810 */ /* 0x000fe20007ffe0ff */
[----:B------:R-:W-:Y:S01]  /*0850*/  FFMA.FTZ R21, R16, 0.69314718246459960938, R21 ;  /* 0x3f31721810157823 */ /* 0x000fe20000010015 */
[----:B------:R-:W-:Y:S01]  /*0860*/  IADD3 R16, R23, -R24, RZ ;  /* 0x8000001817107210 */ /* 0x000fe20007ffe0ff */
[----:B------:R-:W-:Y:S01]  /*0870*/  FFMA.FTZ R27, R25, R20, -1 ;  /* 0xbf800000191b7423 */ /* 0x000fe20000010014 */
[----:B------:R-:W-:Y:S01]  /*0880*/  LOP3.LUT R25, R18, 0xff800000, RZ, 0xc0, !PT ;  /* 0xff80000012197812 */ /* 0x000fe200078ec0ff */
[----:B------:R-:W-:Y:S02]  /*0890*/  FMUL.FTZ R18, R15, 1.1920928955078125e-07 ;  /* 0x340000000f127820 */ /* 0x000fe40000410000 */
[----:B------:R-:W-:Y:S01]  /*08a0*/  FADD.FTZ R16, R16, R27 ;  /* 0x0000001b10107221 */ /* 0x000fe20000010000 */
[----:B------:R-:W-:Y:S01]  /*08b0*/  IADD3 R27, -R25, 0x40800000, RZ ;  /* 0x40800000191b7810 */ /* 0x000fe20007ffe1ff */
[----:B------:R-:W-:Y:S01]  /*08c0*/  FFMA.FTZ R19, R18, 0.69314718246459960938, R19 ;  /* 0x3f31721812137823 */ /* 0x000fe20000010013 */
[----:B------:R-:W-:Y:S01]  /*08d0*/  IADD3 R26, R10, -R25, RZ ;  /* 0x800000190a1a7210 */ /* 0x000fe20007ffe0ff */
[----:B------:R-:W-:-:S02]  /*08e0*/  FFMA.FTZ R15, R16, -R11, 0.10546888411045074463 ;  /* 0x3dd80012100f7423 */ /* 0x000fc4000001080b */
        /* <DEDUP_REMOVED lines=8> */
.L_x_7076:
[----:B------:R-:W-:Y:S05]  /*0970*/  BSYNC B0 ;  /* 0x0000000000007941 */ /* 0x000fea0003800000 */
.L_x_7075:
[----:B------:R-:W-:Y:S01]  /*0980*/  ISETP.GE.U32.AND P0, PT, R12, 0x7f800000, PT ;  /* 0x7f8000000c00780c */ /* 0x000fe20003f06070 */
[----:B------:R-:W-:Y:S01]  /*0990*/  FFMA.FTZ R27, R26, -R11, 0.10546888411045074463 ;  /* 0x3dd800121a1b7423 */ /* 0x000fe2000001080b */
[----:B------:R-:W-:Y:S01]  /*09a0*/  FFMA.FTZ R15, R16, R15, -0.13229703903198242188 ;  /* 0xbe0778e0100f7423 */ /* 0x000fe2000001000f */
[----:B------:R-:W-:Y:S02]  /*09b0*/  BSSY B0, `(.L_x_7077) ;  /* 0x000000b000007945 */ /* 0x000fe40003800000 */
[----:B------:R-:W-:Y:S01]  /*09c0*/  FFMA.FTZ R27, R26, R27, -0.13229703903198242188 ;  /* 0xbe0778e01a1b7423 */ /* 0x000fe2000001001b */
[----:B------:R-:W-:-:S03]  /*09d0*/  FFMA.FTZ R15, R16, R15, 0.14491446316242218018 ;  /* 0x3e146475100f7423 */ /* 0x000fc6000001000f */
[----:B------:R-:W-:Y:S01]  /*09e0*/  FFMA.FTZ R27, R26, R27, 0.14491446316242218018 ;  /* 0x3e1464751a1b7423 */ /* 0x000fe2000001001b */
[----:B------:R-:W-:-:S03]  /*09f0*/  FFMA.FTZ R15, R16, R15, -0.16641564667224884033 ;  /* 0xbe2a68dd100f7423 */ /* 0x000fc6000001000f */
[----:B------:R-:W-:Y:S05]  /*0a00*/  @!P0 BRA `(.L_x_7078) ;  /* 0x0000000000148947 */ /* 0x000fea0003800000 */
[----:B------:R-:W-:-:S13]  /*0a10*/  ISETP.GE.AND P0, PT, R12, -0x407fffff, PT ;  /* 0xbf8000010c00780c */ /* 0x000fda0003f06270 */
[----:B------:R-:W-:-:S05]  /*0a20*/  @P0 MOV R29, 0x7f800000 ;  /* 0x7f800000001d0802 */ /* 0x000fca0000000f00 */
[C---:B------:R-:W-:Y:S01]  /*0a30*/  @P0 FFMA.FTZ R19, R12.reuse, R29, +INF ;  /* 0x7f8000000c130423 */ /* 0x040fe2000001001d */
[----:B------:R-:W-:-:S04]  /*0a40*/  FSETP.NEU.FTZ.AND P0, PT, R12, RZ, PT ;  /* 0x000000ff0c00720b */ /* 0x000fc80003f1d000 */
[----:B------:R-:W-:-:S09]  /*0a50*/  FSEL R19, R19, -RZ, P0 ;  /* 0x800000ff13137208 */ /* 0x000fd20000000000 */
.L_x_7078:
[----:B------:R-:W-:Y:S05]  /*0a60*/  BSYNC B0 ;  /* 0x0000000000007941 */ /* 0x000fea0003800000 */
.L_x_7077:
[----:B------:R-:W-:Y:S01]  /*0a70*/  FFMA.FTZ R15, R16, R15, 0.19988867640495300293 ;  /* 0x3e4caf9e100f7423 */ /* 0x000fe2000001000f */
[----:B------:R-:W-:Y:S01]  /*0a80*/  FFMA.FTZ R27, R26, R27, -0.16641564667224884033 ;  /* 0xbe2a68dd1a1b7423 */ /* 0x000fe2000001001b */
[----:B------:R-:W-:Y:S01]  /*0a90*/  FMUL.FTZ R18, R2, 1.4426950216293334961 ;  /* 0x3fb8aa3b02127820 */ /* 0x000fe20000410000 */
[----:B------:R-:W-:Y:S01]  /*0aa0*/  I2FP.F32.S32 R24, R24 ;  /* 0x0000001800187245 */ /* 0x000fe20000201400 */
[----:B------:R-:W-:Y:S01]  /*0ab0*/  FFMA.FTZ R15, R16, R15, -0.25000196695327758789 ;  /* 0xbe800042100f7423 */ /* 0x000fe2000001000f */
[----:B------:R-:W-:Y:S01]  /*0ac0*/  FFMA.FTZ R27, R26, R27, 0.19988867640495300293 ;  /* 0x3e4caf9e1a1b7423 */ /* 0x000fe2000001001b */
[----:B------:R-:W-:Y:S01]  /*0ad0*/  ISETP.GE.U32.AND P0, PT, R23, 0x7f800000, PT ;  /* 0x7f8000001700780c */ /* 0x000fe20003f06070 */
[----:B------:R-:W-:Y:S01]  /*0ae0*/  MUFU.TANH R13, R13 ;  /* 0x0000000d000d7308 */ /* 0x000fe20000002400 */
[----:B------:R-:W-:Y:S01]  /*0af0*/  FFMA.FTZ R15, R16, R15, 0.33333510160446166992 ;  /* 0x3eaaaae6100f7423 */ /* 0x000fe2000001000f */
[----:B------:R-:W-:Y:S01]  /*0b00*/  FFMA.FTZ R27, R26, R27, -0.25000196695327758789 ;  /* 0xbe8000421a1b7423 */ /* 0x000fe2000001001b */
[----:B------:R-:W-:Y:S02]  /*0b10*/  BSSY B0, `(.L_x_7079) ;  /* 0x000001f000007945 */ /* 0x000fe40003800000 */
[----:B------:R-:W-:Y:S01]  /*0b20*/  FFMA.FTZ R15, R16, R15, -0.5 ;  /* 0xbf000000100f7423 */ /* 0x000fe2000001000f */
[----:B------:R-:W-:-:S02]  /*0b30*/  FFMA.FTZ R27, R26, R27, 0.33333510160446166992 ;  /* 0x3eaaaae61a1b7423 */ /* 0x000fc4000001001b */
[----:B------:R-:W0:Y:S01]  /*0b40*/  MUFU.EX2 R18, R18 ;  /* 0x0000001200127308 */ /* 0x000e220000000800 */
[----:B------:R-:W-:Y:S01]  /*0b50*/  FMUL.FTZ R15, R16, R15 ;  /* 0x0000000f100f7220 */ /* 0x000fe20000410000 */
[----:B------:R-:W-:-:S03]  /*0b60*/  FFMA.FTZ R27, R26, R27, -0.5 ;  /* 0xbf0000001a1b7423 */ /* 0x000fc6000001001b */
[----:B------:R-:W-:Y:S01]  /*0b70*/  FFMA.FTZ R12, R16, R15, R16 ;  /* 0x0000000f100c7223 */ /* 0x000fe20000010010 */
[----:B------:R-:W-:Y:S01]  /*0b80*/  FMUL.FTZ R16, R3, 1.4426950216293334961 ;  /* 0x3fb8aa3b03107820 */ /* 0x000fe20000410000 */
[----:B------:R-:W-:Y:S01]  /*0b90*/  FMUL.FTZ R27, R26, R27 ;  /* 0x0000001b1a1b7220 */ /* 0x000fe20000410000 */
[----:B------:R-:W-:Y:S01]  /*0ba0*/  I2FP.F32.S32 R15, R25 ;  /* 0x00000019000f7245 */ /* 0x000fe20000201400 */
[----:B------:R-:W-:Y:S02]  /*0bb0*/  FMUL.FTZ R25, R24, 1.1920928955078125e-07 ;  /* 0x3400000018197820 */ /* 0x000fe40000410000 */
[----:B------:R-:W-:Y:S01]  /*0bc0*/  FFMA.FTZ R14, R26, R27, R26 ;  /* 0x0000001b1a0e7223 */ /* 0x000fe2000001001a */
[----:B------:R-:W1:Y:S01]  /*0bd0*/  MUFU.EX2 R16, R16 ;  /* 0x0000001000107308 */ /* 0x000e620000000800 */
[----:B------:R-:W-:Y:S01]  /*0be0*/  FMUL.FTZ R27, R15, 1.1920928955078125e-07 ;  /* 0x340000000f1b7820 */ /* 0x000fe20000410000 */
[----:B------:R-:W-:Y:S01]  /*0bf0*/  FFMA.FTZ R24, R25, 0.69314718246459960938, R12 ;  /* 0x3f31721819187823 */ /* 0x000fe2000001000c */
[----:B0-----:R-:W-:-:S02]  /*0c00*/  FADD.FTZ.RZ R26, R18, 1 ;  /* 0x3f800000121a7421 */ /* 0x001fc4000001c000 */
[----:B------:R-:W-:-:S03]  /*0c10*/  FFMA.FTZ R14, R27, 0.69314718246459960938, R14 ;  /* 0x3f3172181b0e7823 */ /* 0x000fc6000001000e */
[----:B------:R-:W-:-:S04]  /*0c20*/  IADD3 R26, R26, -0x3f400000, RZ ;  /* 0xc0c000001a1a7810 */ /* 0x000fc80007ffe0ff */
[----:B------:R-:W-:Y:S01]  /*0c30*/  LOP3.LUT R15, R26, 0xff800000, RZ, 0xc0, !PT ;  /* 0xff8000001a0f7812 */ /* 0x000fe200078ec0ff */
[----:B-1----:R-:W-:-:S03]  /*0c40*/  FADD.FTZ.RZ R26, R16, 1 ;  /* 0x3f800000101a7421 */ /* 0x002fc6000001c000 */
[----:B------:R-:W-:Y:S02]  /*0c50*/  IADD3 R25, -R15, 0x40800000, RZ ;  /* 0x408000000f197810 */ /* 0x000fe40007ffe1ff */
[----:B------:R-:W-:Y:S02]  /*0c60*/  IADD3 R12, R18, -R15, RZ ;  /* 0x8000000f120c7210 */ /* 0x000fe40007ffe0ff */
[----:B------:R-:W-:Y:S01]  /*0c70*/  IADD3 R26, R26, -0x3f400000, RZ ;  /* 0xc0c000001a1a7810 */ /* 0x000fe20007ffe0ff */
        /* <DEDUP_REMOVED lines=8> */
.L_x_7080:
[----:B------:R-:W-:Y:S05]  /*0d00*/  BSYNC B0 ;  /* 0x0000000000007941 */ /* 0x000fea0003800000 */
.L_x_7079:
        /* <DEDUP_REMOVED lines=15> */
[----:B------:R2:W3:Y:S01]  /*0e00*/  MUFU.TANH R20, R19 ;  /* 0x0000001300147308 */ /* 0x0004e20000002400 */
[----:B------:R-:W-:Y:S02]  /*0e10*/  FFMA.FTZ R25, R12, R25, -0.25000196695327758789 ;  /* 0xbe8000420c197423 */ /* 0x000fe40000010019 */
[----:B------:R-:W-:Y:S02]  /*0e20*/  FFMA.FTZ R11, R26, R11, -0.13229703903198242188 ;  /* 0xbe0778e01a0b7423 */ /* 0x000fe4000001000b */
[----:B------:R-:W-:-:S02]  /*0e30*/  FFMA.FTZ R25, R12, R25, 0.33333510160446166992 ;  /* 0x3eaaaae60c197423 */ /* 0x000fc40000010019 */
        /* <DEDUP_REMOVED lines=8> */
.L_x_7082:
[----:B------:R-:W-:Y:S05]  /*0ec0*/  BSYNC B0 ;  /* 0x0000000000007941 */ /* 0x000fea0003800000 */
.L_x_7081:
[----:B------:R-:W-:Y:S01]  /*0ed0*/  FFMA.FTZ R27, R26, R11, -0.16641564667224884033 ;  /* 0xbe2a68dd1a1b7423 */ /* 0x000fe2000001000b */
[----:B------:R-:W-:Y:S01]  /*0ee0*/  ISETP.GE.U32.AND P0, PT, R18, 0x7f800000, PT ;  /* 0x7f8000001200780c */ /* 0x000fe20003f06070 */
[----:B------:R-:W0:Y:S01]  /*0ef0*/  LDC.64 R10, c[0x0][0x218] ;  /* 0x00008600ff0a7b82 */ /* 0x000e220000000a00 */
[----:B------:R1:W2:Y:S01]  /*0f00*/  MUFU.TANH R19, R24 ;  /* 0x0000001800137308 */ /* 0x0002a20000002400 */
[----:B------:R-:W-:Y:S01]  /*0f10*/  FFMA.FTZ R27, R26, R27, 0.19988867640495300293 ;  /* 0x3e4caf9e1a1b7423 */ /* 0x000fe2000001001b */
[----:B------:R-:W-:Y:S01]  /*0f20*/  I2FP.F32.S32 R15, R15 ;  /* 0x0000000f000f7245 */ /* 0x000fe20000201400 */
[----:B------:R-:W-:Y:S01]  /*0f30*/  FMUL.FTZ R25, R12, R25 ;  /* 0x000000190c197220 */ /* 0x000fe20000410000 */
[----:B------:R-:W-:Y:S01]  /*0f40*/  BSSY B0, `(.L_x_7083) ;  /* 0x000000e000007945 */ /* 0x000fe20003800000 */
[----:B------:R-:W-:Y:S02]  /*0f50*/  FFMA.FTZ R27, R26, R27, -0.25000196695327758789 ;  /* 0xbe8000421a1b7423 */ /* 0x000fe4000001001b */
[----:B------:R-:W-:Y:S01]  /*0f60*/  FFMA.FTZ R12, R12, R25, R12 ;  /* 0x000000190c0c7223 */ /* 0x000fe2000001000c */
[----:B------:R-:W4:Y:S01]  /*0f70*/  MUFU.TANH R14, R14 ;  /* 0x0000000e000e7308 */ /* 0x000f220000002400 */
        /* <DEDUP_REMOVED lines=10> */
.L_x_7084:
[----:B------:R-:W-:Y:S05]  /*1020*/  BSYNC B0 ;  /* 0x0000000000007941 */ /* 0x000fea0003800000 */
.L_x_7083:
        /* <DEDUP_REMOVED lines=14> */
.L_x_7086:
[----:B------:R-:W-:Y:S05]  /*1110*/  BSYNC B0 ;  /* 0x0000000000007941 */ /* 0x000fea0003800000 */
.L_x_7085:
[----:B------:R-:W5:Y:S01]  /*1120*/  MUFU.TANH R12, R12 ;  /* 0x0000000c000c7308 */ /* 0x000f620000002400 */
[----:B0-----:R-:W-:-:S04]  /*1130*/  IMAD.WIDE.U32 R10, R0, 0x4, R10 ;  /* 0x00000004000a7825 */ /* 0x001fc800078e000a */
[----:B------:R-:W-:Y:S01]  /*1140*/  FMUL.FTZ R8, R8, R13 ;  /* 0x0000000d08087220 */ /* 0x000fe20000410000 */
[----:B------:R-:W-:Y:S01]  /*1150*/  FMUL.FTZ R9, R9, R22 ;  /* 0x0000001609097220 */ /* 0x000fe20000410000 */
[----:B------:R-:W-:Y:S01]  /*1160*/  FMUL.FTZ R6, R6, R21 ;  /* 0x0000001506067220 */ /* 0x000fe20000410000 */
[----:B---3--:R-:W-:Y:S01]  /*1170*/  FMUL.FTZ R7, R7, R20 ;  /* 0x0000001407077220 */ /* 0x008fe20000410000 */
[----:B--2---:R-:W-:Y:S01]  /*1180*/  FMUL.FTZ R4, R4, R19 ;  /* 0x0000001304047220 */ /* 0x004fe20000410000 */
[----:B------:R-:W-:-:S04]  /*1190*/  IMAD.WIDE R10, R17, 0x8, R10 ;  /* 0x00000008110a7825 */ /* 0x000fc800078e020a */
[----:B----4-:R-:W-:Y:S01]  /*11a0*/  FMUL.FTZ R5, R5, R14 ;  /* 0x0000000e05057220 */ /* 0x010fe20000410000 */
[----:B-1----:R-:W-:Y:S01]  /*11b0*/  FMUL.FTZ R2, R2, R15 ;  /* 0x0000000f02027220 */ /* 0x002fe20000410000 */
[----:B------:R-:W-:Y:S04]  /*11c0*/  STG.E.64 desc[UR4][R10.64], R8 ;  /* 0x000000080a007986 */ /* 0x000fe8000c101b04 */
[----:B------:R-:W-:Y:S01]  /*11d0*/  STG.E.64 desc[UR4][R10.64+0x400], R6 ;  /* 0x000400060a007986 */ /* 0x000fe2000c101b04 */
[----:B-----5:R-:W-:-:S03]  /*11e0*/  FMUL.FTZ R3, R3, R12 ;  /* 0x0000000c03037220 */ /* 0x020fc60000410000 */
[----:B------:R-:W-:Y:S04]  /*11f0*/  STG.E.64 desc[UR4][R10.64+0x800], R4 ;  /* 0x000800040a007986 */ /* 0x000fe8000c101b04 */
[----:B------:R-:W-:Y:S01]  /*1200*/  STG.E.64 desc[UR4][R10.64+0xc00], R2 ;  /* 0x000c00020a007986 */ /* 0x000fe2000c101b04 */
[----:B------:R-:W-:Y:S05]  /*1210*/  EXIT ;  /* 0x000000000000794d */ /* 0x000fea0003800000 */
.L_x_7070:
[----:B------:R-:W0:Y:S01]  /*1220*/  S2R R18, SR_TID.X ;  /* 0x0000000000127919 */ /* 0x000e220000002100 */
[----:B------:R-:W-:Y:S01]  /*1230*/  HFMA2.MMA R16, -RZ, RZ, 0, 0 ;  /* 0x00000000ff107435 */ /* 0x000fe200000001ff */
        /* <DEDUP_REMOVED lines=15> */
[----:B------:R1:W5:Y:S07]  /*1330*/  @!P6 LDG.E R16, desc[UR4][R2.64] ;  /* 0x000000040210e981 */ /* 0x00036e000c1e1900 */
        /* <DEDUP_REMOVED lines=18> */
[----:B------:R-:W-:Y:S01]  /*1460*/  MOV R20, RZ ;  /* 0x000000ff00147202 */ /* 0x000fe20000000f00 */
[----:B------:R-:W-:Y:S01]  /*1470*/  HFMA2.MMA R22, -RZ, RZ, 0, 0 ;  /* 0x00000000ff167435 */ /* 0x000fe200000001ff */
[----:B------:R-:W-:Y:S01]  /*1480*/  @!P6 IADD3 R25, R0, R25, RZ ;  /* 0x000000190019e210 */ /* 0x000fe20007ffe0ff */
[----:B--2---:R-:W-:Y:S01]  /*1490*/  @!P1 IMAD.WIDE.U32 R6, R21, 0x4, R6 ;  /* 0x0000000415069825 */ /* 0x004fe200078e0006 */
[----:B------:R-:W-:Y:S02]  /*14a0*/  HFMA2.MMA R21, -RZ, RZ, 0, 0 ;  /* 0x00000000ff157435 */ /* 0x000fe400000001ff */
[----:B------:R0:W5:Y:S01]  /*14b0*/  @!P0 LDG.E R20, desc[UR4][R12.64] ;  /* 0x000000040c148981 */ /* 0x000162000c1e1900 */
[----:B-1----:R-:W-:Y:S01]  /*14c0*/  @!P3 IMAD.WIDE.U32 R2, R23, 0x4, R2 ;  /* 0x000000041702b825 */ /* 0x002fe200078e0002 */
[----:B------:R-:W-:-:S03]  /*14d0*/  MOV R23, RZ ;  /* 0x000000ff00177202 */ /* 0x000fc60000000f00 */
[----:B----4-:R-:W-:Y:S01]  /*14e0*/  @!P2 IMAD.WIDE.U32 R4, R19, 0x4, R4 ;  /* 0x000000041304a825 */ /* 0x010fe200078e0004 */
[----:B------:R-:W-:Y:S02]  /*14f0*/  MOV R19, RZ ;  /* 0x000000ff00137202 */ /* 0x000fe40000000f00 */
[----:B------:R1:W5:Y:S01]  /*1500*/  @!P3 LDG.E R21, desc[UR4][R2.64] ;  /* 0x000000040215b981 */ /* 0x000362000c1e1900 */
[----:B0-----:R-:W-:Y:S01]  /*1510*/  CS2R R12, SRZ ;  /* 0x00000000000c7805 */ /* 0x001fe2000001ff00 */
[----:B------:R-:W-:Y:S02]  /*1520*/  @!P5 IMAD.WIDE.U32 R14, R29, 0x4, R14 ;  /* 0x000000041d0ed825 */ /* 0x000fe400078e000e */
[----:B------:R1:W5:Y:S02]  /*1530*/  @!P2 LDG.E R19, desc[UR4][R4.64] ;  /* 0x000000040413a981 */ /* 0x000364000c1e1900 */
[----:B---3--:R-:W-:Y:S02]  /*1540*/  @!P4 IMAD.WIDE.U32 R10, R27, 0x4, R10 ;  /* 0x000000041b0ac825 */ /* 0x008fe400078e000a */
[----:B------:R1:W5:Y:S02]  /*1550*/  @!P5 LDG.E R22, desc[UR4][R14.64] ;  /* 0x000000040e16d981 */ /* 0x000364000c1e1900 */
[----:B------:R-:W-:-:S02]  /*1560*/  @!P6 IMAD.WIDE.U32 R8, R25, 0x4, R8 ;  /* 0x000000041908e825 */ /* 0x000fc400078e0008 */
[----:B------:R1:W5:Y:S04]  /*1570*/  @!P4 LDG.E R23, desc[UR4][R10.64] ;  /* 0x000000040a17c981 */ /* 0x000368000c1e1900 */
[----:B------:R1:W5:Y:S04]  /*1580*/  @!P1 LDG.E R13, desc[UR4][R6.64] ;  /* 0x00000004060d9981 */ /* 0x000368000c1e1900 */
[----:B------:R1:W5:Y:S01]  /*1590*/  @!P6 LDG.E R12, desc[UR4][R8.64] ;  /* 0x00000004080ce981 */ /* 0x000362000c1e1900 */
[----:B------:R-:W-:Y:S04]  /*15a0*/  BSSY B0, `(.L_x_7087) ;  /* 0x0000025000007945 */ /* 0x000fe80003800000 */
[----:B------:R-:W-:Y:S05]  /*15b0*/  @P0 BRA `(.L_x_7088) ;  /* 0x00000000008c0947 */ /* 0x000fea0003800000 */
[----:B-1---5:R-:W-:Y:S01]  /*15c0*/  FMUL.FTZ R2, R20, 1.4426950216293334961 ;  /* 0x3fb8aa3b14027820 */ /* 0x022fe20000410000 */
        /* <DEDUP_REMOVED lines=31> */
.L_x_7090:
[----:B------:R-:W-:Y:S05]  /*17c0*/  BSYNC B1 ;  /* 0x0000000000017941 */ /* 0x000fea0003800000 */
.L_x_7089:
[----:B------:R-:W0:Y:S02]  /*17d0*/  MUFU.TANH R3, R3 ;  /* 0x0000000300037308 */ /* 0x000e240000002400 */
[----:B0-----:R-:W-:-:S07]  /*17e0*/  FMUL.FTZ R20, R3, R20 ;  /* 0x0000001403147220 */ /* 0x001fce0000410000 */
.L_x_7088:
[----:B------:R-:W-:Y:S05]  /*17f0*/  BSYNC B0 ;  /* 0x0000000000007941 */ /* 0x000fea0003800000 */
.L_x_7087:
[----:B-1----:R-:W-:Y:S01]  /*1800*/  IADD3 R2, R18, 0x80, RZ ;  /* 0x0000008012027810 */ /* 0x002fe20007ffe0ff */
        /* <DEDUP_REMOVED lines=35> */
.L_x_7094:
[----:B------:R-:W-:Y:S05]  /*1a40*/  BSYNC B1 ;  /* 0x0000000000017941 */ /* 0x000fea0003800000 */
.L_x_7093:
[----:B------:R-:W0:Y:S02]  /*1a50*/  MUFU.TANH R3, R3 ;  /* 0x0000000300037308 */ /* 0x000e240000002400 */
[----:B0-----:R-:W-:-:S07]  /*1a60*/  FMUL.FTZ R16, R3, R16 ;  /* 0x0000001003107220 */ /* 0x001fce0000410000 */
.L_x_7092:
[----:B------:R-:W-:Y:S05]  /*1a70*/  BSYNC B0 ;  /* 0x0000000000007941 */ /* 0x000fea0003800000 */
.L_x_7091:
        /* <DEDUP_REMOVED lines=36> */
.L_x_7098:
[----:B------:R-:W-:Y:S05]  /*1cc0*/  BSYNC B1 ;  /* 0x0000000000017941 */ /* 0x000fea0003800000 */
.L_x_7097:
[----:B------:R-:W0:Y:S02]  /*1cd0*/  MUFU.TANH R3, R3 ;  /* 0x0000000300037308 */ /* 0x000e240000002400 */
[----:B0-----:R-:W-:-:S07]  /*1ce0*/  FMUL.FTZ R22, R3, R22 ;  /* 0x0000001603167220 */ /* 0x001fce0000410000 */
.L_x_7096:
[----:B------:R-:W-:Y:S05]  /*1cf0*/  BSYNC B0 ;  /* 0x0000000000007941 */ /* 0x000fea0003800000 */
.L_x_7095:
        /* <DEDUP_REMOVED lines=36> */
.L_x_7102:
[----:B------:R-:W-:Y:S05]  /*1f40*/  BSYNC B1 ;  /* 0x0000000000017941 */ /* 0x000fea0003800000 */
.L_x_7101:
[----:B------:R-:W0:Y:S02]  /*1f50*/  MUFU.TANH R2, R3 ;  /* 0x0000000300027308 */ /* 0x000e240000002400 */
[----:B0-----:R-:W-:-:S07]  /*1f60*/  FMUL.FTZ R2, R2, R23 ;  /* 0x0000001702027220 */ /* 0x001fce0000410000 */
.L_x_7100:
[----:B------:R-:W-:Y:S05]  /*1f70*/  BSYNC B0 ;  /* 0x0000000000007941 */ /* 0x000fea0003800000 */
.L_x_7099:
        /* <DEDUP_REMOVED lines=36> */
.L_x_7106:
[----:B------:R-:W-:Y:S05]  /*21c0*/  BSYNC B1 ;  /* 0x0000000000017941 */ /* 0x000fea0003800000 */
.L_x_7105:
[----:B------:R-:W0:Y:S02]  /*21d0*/  MUFU.TANH R4, R4 ;  /* 0x0000000400047308 */ /* 0x000e240000002400 */
[----:B0-----:R-:W-:-:S07]  /*21e0*/  FMUL.FTZ R21, R4, R21 ;  /* 0x0000001504157220 */ /* 0x001fce0000410000 */
.L_x_7104:
[----:B------:R-:W-:Y:S05]  /*21f0*/  BSYNC B0 ;  /* 0x0000000000007941 */ /* 0x000fea0003800000 */
.L_x_7103:
        /* <DEDUP_REMOVED lines=36> */
.L_x_7110:
[----:B------:R-:W-:Y:S05]  /*2440*/  BSYNC B1 ;  /* 0x0000000000017941 */ /* 0x000fea0003800000 */
.L_x_7109:
[----:B------:R-:W0:Y:S02]  /*2450*/  MUFU.TANH R4, R4 ;  /* 0x0000000400047308 */ /* 0x000e240000002400 */
[----:B0-----:R-:W-:-:S07]  /*2460*/  FMUL.FTZ R19, R4, R19 ;  /* 0x0000001304137220 */ /* 0x001fce0000410000 */
.L_x_7108:
[----:B------:R-:W-:Y:S05]  /*2470*/  BSYNC B0 ;  /* 0x0000000000007941 */ /* 0x000fea0003800000 */
.L_x_7107:
        /* <DEDUP_REMOVED lines=36> */
.L_x_7114:
[----:B------:R-:W-:Y:S05]  /*26c0*/  BSYNC B1 ;  /* 0x0000000000017941 */ /* 0x000fea0003800000 */
.L_x_7113:
[----:B------:R-:W0:Y:S02]  /*26d0*/  MUFU.TANH R4, R4 ;  /* 0x0000000400047308 */ /* 0x000e240000002400 */
[----:B0-----:R-:W-:-:S07]  /*26e0*/  FMUL.FTZ R13, R4, R13 ;  /* 0x0000000d040d7220 */ /* 0x001fce0000410000 */
.L_x_7112:
[----:B------:R-:W-:Y:S05]  /*26f0*/  BSYNC B0 ;  /* 0x0000000000007941 */ /* 0x000fea0003800000 */
.L_x_7111:
        /* <DEDUP_REMOVED lines=36> */
.L_x_7118:
[----:B------:R-:W-:Y:S05]  /*2940*/  BSYNC B1 ;  /* 0x0000000000017941 */ /* 0x000fea0003800000 */
.L_x_7117:
[----:B------:R-:W0:Y:S02]  /*2950*/  MUFU.TANH R3, R4 ;  /* 0x0000000400037308 */ /* 0x000e240000002400 */
[----:B0-----:R-:W-:-:S07]  /*2960*/  FMUL.FTZ R12, R3, R12 ;  /* 0x0000000c030c7220 */ /* 0x001fce0000410000 */
.L_x_7116:
[----:B------:R-:W-:Y:S05]  /*2970*/  BSYNC B0 ;  /* 0x0000000000007941 */ /* 0x000fea0003800000 */
.L_x_7115:
[----:B------:R-:W0:Y:S01]  /*2980*/  @!P0 LDC.64 R4, c[0x0][0x218] ;  /* 0x00008600ff048b82 */ /* 0x000e220000000a00 */
[----:B------:R-:W-:Y:S01]  /*2990*/  @!P0 IADD3 R3, R0, R18, RZ ;  /* 0x0000001200038210 */ /* 0x000fe20007ffe0ff */
[----:B------:R-:W-:Y:S01]  /*29a0*/  BSSY B0, `(.L_x_7119) ;  /* 0x0000030000007945 */ /* 0x000fe20003800000 */
[----:B------:R-:W-:-:S03]  /*29b0*/  @!P0 IADD3 R18, R18, 0x80, RZ ;  /* 0x0000008012128810 */ /* 0x000fc60007ffe0ff */
[----:B------:R-:W-:Y:S01]  /*29c0*/  BSSY B1, `(.L_x_7120) ;  /* 0x0000027000017945 */ /* 0x000fe20003800000 */
[----:B0-----:R-:W-:-:S05]  /*29d0*/  @!P0 IMAD.WIDE.U32 R4, R3, 0x4, R4 ;  /* 0x0000000403048825 */ /* 0x001fca00078e0004 */
[----:B-----5:R0:W-:Y:S01]  /*29e0*/  @!P0 STG.E desc[UR4][R4.64], R20 ;  /* 0x0000001404008986 */ /* 0x0201e2000c101904 */
[----:B------:R-:W-:-:S13]  /*29f0*/  ISETP.GE.AND P0, PT, R18, R17, PT ;  /* 0x000000111200720c */ /* 0x000fda0003f06270 */
[----:B0-----:R-:W-:Y:S05]  /*2a00*/  @P0 BRA `(.L_x_7121) ;  /* 0x0000000000300947 */ /* 0x001fea0003800000 */
[----:B------:R-:W0:Y:S01]  /*2a10*/  LDC.64 R4, c[0x0][0x218] ;  /* 0x00008600ff047b82 */ /* 0x000e220000000a00 */
[----:B------:R-:W-:Y:S02]  /*2a20*/  IADD3 R3, R0, R18, RZ ;  /* 0x0000001200037210 */ /* 0x000fe40007ffe0ff */
[----:B------:R-:W-:-:S04]  /*2a30*/  IADD3 R18, R18, 0x80, RZ ;  /* 0x0000008012127810 */ /* 0x000fc80007ffe0ff */
        /* <DEDUP_REMOVED lines=9> */
.L_x_7121:
[----:B------:R-:W-:-:S13]  /*2ad0*/  ISETP.GE.AND P0, PT, R18, R17, PT ;  /* 0x000000111200720c */ /* 0x000fda0003f06270 */
[----:B------:R-:W-:Y:S05]  /*2ae0*/  @P0 BRA `(.L_x_7123) ;  /* 0x0000000000300947 */ /* 0x000fea0003800000 */
[----:B0-----:R-:W0:Y:S01]  /*2af0*/  LDC.64 R4, c[0x0][0x218] ;  /* 0x00008600ff047b82 */ /* 0x001e220000000a00 */
[----:B------:R-:W-:Y:S02]  /*2b00*/  IADD3 R3, R0, R18, RZ ;  /* 0x0000001200037210 */ /* 0x000fe40007ffe0ff */
[----:B------:R-:W-:-:S03]  /*2b10*/  IADD3 R18, R18, 0x80, RZ ;  /* 0x0000008012127810 */ /* 0x000fc60007ffe0ff */
[----:B0-----:R-:W-:-:S05]  /*2b20*/  IMAD.WIDE.U32 R4, R3, 0x4, R4 ;  /* 0x0000000403047825 */ /* 0x001fca00078e0004 */
[----:B------:R1:W-:Y:S02]  /*2b30*/  STG.E desc[UR4][R4.64], R2 ;  /* 0x0000000204007986 */ /* 0x0003e4000c101904 */
.L_x_7122:
[----:B------:R-:W-:-:S13]  /*2b40*/  ISETP.GE.AND P0, PT, R18, R17, PT ;  /* 0x000000111200720c */ /* 0x000fda0003f06270 */
[----:B------:R-:W-:Y:S05]  /*2b50*/  @P0 BRA `(.L_x_7124) ;  /* 0x0000000000340947 */ /* 0x000fea0003800000 */
[----:B-1----:R-:W1:Y:S01]  /*2b60*/  LDC.64 R2, c[0x0][0x218] ;  /* 0x00008600ff027b82 */ /* 0x002e620000000a00 */
[----:B0-----:R-:W-:Y:S02]  /*2b70*/  IADD3 R5, R0, R18, RZ ;  /* 0x0000001200057210 */ /* 0x001fe40007ffe0ff */
[----:B------:R-:W-:-:S03]  /*2b80*/  IADD3 R18, R18, 0x80, RZ ;  /* 0x0000008012127810 */ /* 0x000fc60007ffe0ff */
[----:B-1----:R-:W-:-:S05]  /*2b90*/  IMAD.WIDE.U32 R2, R5, 0x4, R2 ;  /* 0x0000000405027825 */ /* 0x002fca00078e0002 */
[----:B------:R1:W-:Y:S02]  /*2ba0*/  STG.E desc[UR4][R2.64], R21 ;  /* 0x0000001502007986 */ /* 0x0003e4000c101904 */
.L_x_7123:
[----:B------:R-:W-:-:S13]  /*2bb0*/  ISETP.GE.AND P0, PT, R18, R17, PT ;  /* 0x000000111200720c */ /* 0x000fda0003f06270 */
[----:B------:R-:W-:Y:S05]  /*2bc0*/  @P0 BREAK B1 ;  /* 0x0000000000010942 */ /* 0x000fea0003800000 */
[----:B------:R-:W-:Y:S05]  /*2bd0*/  @P0 BRA `(.L_x_7125) ;  /* 0x0000000000300947 */ /* 0x000fea0003800000 */
[----:B-1----:R-:W1:Y:S01]  /*2be0*/  LDC.64 R2, c[0x0][0x218] ;  /* 0x00008600ff027b82 */ /* 0x002e620000000a00 */
[----:B0-----:R-:W-:Y:S02]  /*2bf0*/  IADD3 R5, R0, R18, RZ ;  /* 0x0000001200057210 */ /* 0x001fe40007ffe0ff */
[----:B------:R-:W-:-:S03]  /*2c00*/  IADD3 R18, R18, 0x80, RZ ;  /* 0x0000008012127810 */ /* 0x000fc60007ffe0ff */
[----:B-1----:R-:W-:-:S05]  /*2c10*/  IMAD.WIDE.U32 R2, R5, 0x4, R2 ;  /* 0x0000000405027825 */ /* 0x002fca00078e0002 */
[----:B------:R2:W-:Y:S02]  /*2c20*/  STG.E desc[UR4][R2.64], R19 ;  /* 0x0000001302007986 */ /* 0x0005e4000c101904 */
.L_x_7124:
[----:B------:R-:W-:Y:S05]  /*2c30*/  BSYNC B1 ;  /* 0x0000000000017941 */ /* 0x000fea0003800000 */
.L_x_7120:
[----:B------:R-:W-:-:S13]  /*2c40*/  ISETP.GE.AND P0, PT, R18, R17, PT ;  /* 0x000000111200720c */ /* 0x000fda0003f06270 */
[----:B-12---:R-:W1:Y:S01]  /*2c50*/  @!P0 LDC.64 R2, c[0x0][0x218] ;  /* 0x00008600ff028b82 */ /* 0x006e620000000a00 */
[----:B0-----:R-:W-:Y:S02]  /*2c60*/  @!P0 IADD3 R5, R0, R18, RZ ;  /* 0x0000001200058210 */ /* 0x001fe40007ffe0ff */
[----:B------:R-:W-:-:S03]  /*2c70*/  @!P0 IADD3 R18, R18, 0x80, RZ ;  /* 0x0000008012128810 */ /* 0x000fc60007ffe0ff */
[----:B-1----:R-:W-:-:S05]  /*2c80*/  @!P0 IMAD.WIDE.U32 R2, R5, 0x4, R2 ;  /* 0x0000000405028825 */ /* 0x002fca00078e0002 */
[----:B------:R2:W-:Y:S02]  /*2c90*/  @!P0 STG.E desc[UR4][R2.64], R13 ;  /* 0x0000000d02008986 */ /* 0x0005e4000c101904 */
.L_x_7125:
[----:B------:R-:W-:Y:S05]  /*2ca0*/  BSYNC B0 ;  /* 0x0000000000007941 */ /* 0x000fea0003800000 */
.L_x_7119:
[----:B------:R-:W-:Y:S05]  /*2cb0*/  WARPSYNC.ALL ;  /* 0x0000000000007948 */ /* 0x000fea0003800000 */
[----:B------:R-:W-:-:S13]  /*2cc0*/  ISETP.GE.AND P0, PT, R18, R17, PT ;  /* 0x000000111200720c */ /* 0x000fda0003f06270 */
[----:B------:R-:W-:Y:S05]  /*2cd0*/  @P0 EXIT ;  /* 0x000000000000094d */ /* 0x000fea0003800000 */
[----:B-12---:R-:W1:Y:S01]  /*2ce0*/  LDC.64 R2, c[0x0][0x218] ;  /* 0x00008600ff027b82 */ /* 0x006e620000000a00 */
[----:B0-----:R-:W-:-:S05]  /*2cf0*/  IADD3 R5, R0, R18, RZ ;  /* 0x0000001200057210 */ /* 0x001fca0007ffe0ff */
[----:B-1----:R-:W-:-:S05]  /*2d00*/  IMAD.WIDE.U32 R2, R5, 0x4, R2 ;  /* 0x0000000405027825 */ /* 0x002fca00078e0002 */
[----:B------:R-:W-:Y:S01]  /*2d10*/  STG.E desc[UR4][R2.64], R12 ;  /* 0x0000000c02007986 */ /* 0x000fe2000c101904 */
[----:B------:R-:W-:Y:S05]  /*2d20*/  EXIT ;  /* 0x000000000000794d */ /* 0x000fea0003800000 */
.L_x_7126:
        /* <DEDUP_REMOVED lines=13> */
.L_x_8620:


//--------------------- .text._ZN2at6native29vectorized_elementwise_kernelILi4EZZZNS0_61_GLOBAL__N__b29612f4_23_ActivationMishKernel_cu_f5210f67_354811mish_kernelERNS_18TensorIteratorBaseEENKUlvE_clEvENKUlvE0_clEvEUlfE_St5arrayIPcLm2EEEEviT0_T1_ --------------------------
	.section	.text._ZN2at6native29vectorized_elementwise_kernelILi4EZZZNS0_61_GLOBAL__N__b29612f4_23_ActivationMishKernel_cu_f5210f67_354811mish_kernelERNS_18TensorIteratorBaseEENKUlvE_clEvENKUlvE0_clEvEUlfE_St5arrayIPcLm2EEEEviT0_T1_,"ax",@progbits
	.align	128
        .global         _ZN2at6native29vectorized_elementwise_kernelILi4EZZZNS0_61_GLOBAL__N__b29612f4_23_ActivationMishKernel_cu_f5210f67_354811mish_kernelERNS_18TensorIteratorBaseEENKUlvE_clEvENKUlvE0_clEvEUlfE_St5arrayIPcLm2EEEEviT0_T1_
        .type           _ZN2at6native29vectorized_elementwise_kernelILi4EZZZNS0_61_GLOBAL__N__b29612f4_23_ActivationMishKernel_cu_f5210f67_354811mish_kernelERNS_18TensorIteratorBaseEENKUlvE_clEvENKUlvE0_clEvEUlfE_St5arrayIPcLm2EEEEviT0_T1_,@function
        .size           _ZN2at6native29vectorized_elementwise_kernelILi4EZZZNS0_61_GLOBAL__N__b29612f4_23_ActivationMishKernel_cu_f5210f67_354811mish_kernelERNS_18TensorIteratorBaseEENKUlvE_clEvENKUlvE0_clEvEUlfE_St5arrayIPcLm2EEEEviT0_T1_,(.L_x_8621 - _ZN2at6native29vectorized_elementwise_kernelILi4EZZZNS0_61_GLOBAL__N__b29612f4_23_ActivationMishKernel_cu_f5210f67_354811mish_kernelERNS_18TensorIteratorBaseEENKUlvE_clEvENKUlvE0_clEvEUlfE_St5arrayIPcLm2EEEEviT0_T1_)
        .other          _ZN2at6native29vectorized_elementwise_kernelILi4EZZZNS0_61_GLOBAL__N__b29612f4_23_ActivationMishKernel_cu_f5210f67_354811mish_kernelERNS_18TensorIteratorBaseEENKUlvE_clEvENKUlvE0_clEvEUlfE_St5arrayIPcLm2EEEEviT0_T1_,@"STO_CUDA_ENTRY STV_DEFAULT"
_ZN2at6native29vectorized_elementwise_kernelILi4EZZZNS0_61_GLOBAL__N__b29612f4_23_ActivationMishKernel_cu_f5210f67_354811mish_kernelERNS_18TensorIteratorBaseEENKUlvE_clEvENKUlvE0_clEvEUlfE_St5arrayIPcLm2EEEEviT0_T1_:
.text._ZN2at6native29vectorized_elementwise_kernelILi4EZZZNS0_61_GLOBAL__N__b29612f4_23_ActivationMishKernel_cu_f5210f67_354811mish_kernelERNS_18TensorIteratorBaseEENKUlvE_clEvENKUlvE0_clEvEUlfE_St5arrayIPcLm2EEEEviT0_T1_:
        /* <DEDUP_REMOVED lines=12> */
[----:B------:R-:W2:Y:S04]  /*00c0*/  LDG.E.128 R8, desc[UR4][R14.64] ;  /* 0x000000040e087981 */ /* 0x000ea8000c1e1d00 */
[----:B------:R0:W3:Y:S01]  /*00d0*/  LDG.E.128 R4, desc[UR4][R14.64+0x800] ;  /* 0x000800040e047981 */ /* 0x0000e2000c1e1d00 */
[----:B------:R-:W-:Y:S01]  /*00e0*/  HFMA2.MMA R21, -RZ, RZ, 1.625, 0 ;  /* 0x3e800000ff157435 */ /* 0x000fe200000001ff */
[----:B------:R-:W-:Y:S01]  /*00f0*/  MOV R3, 0x3d39bf78 ;  /* 0x3d39bf7800037802 */ /* 0x000fe20000000f00 */
[----:B------:R-:W-:Y:S01]  /*0100*/  BSSY B0, `(.L_x_7128) ;  /* 0x0000065000007945 */ /* 0x000fe20003800000 */
[----:B--2---:R-:W-:Y:S01]  /*0110*/  FMUL.FTZ R17, R8, 1.4426950216293334961 ;  /* 0x3fb8aa3b08117820 */ /* 0x004fe20000410000 */
[----:B------:R-:W-:Y:S01]  /*0120*/  FMUL.FTZ R18, R9, 1.4426950216293334961 ;  /* 0x3fb8aa3b09127820 */ /* 0x000fe20000410000 */
[----:B0-----:R-:W-:Y:S01]  /*0130*/  FMUL.FTZ R15, R10, 1.4426950216293334961 ;  /* 0x3fb8aa3b0a0f7820 */ /* 0x001fe20000410000 */
[----:B------:R-:W-:-:S03]  /*0140*/  FMUL.FTZ R22, R11, 1.4426950216293334961 ;  /* 0x3fb8aa3b0b167820 */ /* 0x000fc60000410000 */
        /* <DEDUP_REMOVED lines=8> */
[----:B------:R-:W-:Y:S02]  /*01d0*/  ISETP.GE.U32.AND P1, PT, R18, 0x7f800000, PT ;  /* 0x7f8000001200780c */ /* 0x000fe40003f26070 */
[----:B------:R-:W-:Y:S02]  /*01e0*/  IADD3 R20, -R2, 0x40800000, RZ ;  /* 0x4080000002147810 */ /* 0x000fe40007ffe1ff */
[-C--:B------:R-:W-:Y:S02]  /*01f0*/  IADD3 R16, R17, -R2.reuse, RZ ;  /* 0x8000000211107210 */ /* 0x080fe40007ffe0ff */
[----:B------:R-:W-:Y:S01]  /*0200*/  IADD3 R14, R14, -0x3f400000, RZ ;  /* 0xc0c000000e0e7810 */ /* 0x000fe20007ffe0ff */
[----:B------:R-:W-:Y:S01]  /*0210*/  FFMA.FTZ R13, R20, R21, -1 ;  /* 0xbf800000140d7423 */ /* 0x000fe20000010015 */
[----:B------:R-:W-:-:S02]  /*0220*/  I2FP.F32.S32 R2, R2 ;  /* 0x0000000200027245 */ /* 0x000fc40000201400 */
[----:B------:R-:W-:Y:S01]  /*0230*/  LOP3.LUT R25, R14, 0xff800000, RZ, 0xc0, !PT ;  /* 0xff8000000e197812 */ /* 0x000fe200078ec0ff */
[----:B------:R-:W-:Y:S02]  /*0240*/  FADD.FTZ R16, R16, R13 ;  /* 0x0000000d10107221 */ /* 0x000fe40000010000 */
[----:B------:R-:W-:Y:S01]  /*0250*/  FMUL.FTZ R2, R2, 1.1920928955078125e-07 ;  /* 0x3400000002027820 */ /* 0x000fe20000410000 */
[----:B------:R-:W-:Y:S01]  /*0260*/  IADD3 R20, -R25, 0x40800000, RZ ;  /* 0x4080000019147810 */ /* 0x000fe20007ffe1ff */
[----:B------:R-:W-:Y:S01]  /*0270*/  FFMA.FTZ R13, R16, -R3, 0.10546888411045074463 ;  /* 0x3dd80012100d7423 */ /* 0x000fe20000010803 */
[-C--:B------:R-:W-:Y:S02]  /*0280*/  IADD3 R14, R18, -R25.reuse, RZ ;  /* 0x80000019120e7210 */ /* 0x080fe40007ffe0ff */
[----:B------:R-:W-:Y:S01]  /*0290*/  I2FP.F32.S32 R25, R25 ;  /* 0x0000001900197245 */ /* 0x000fe20000201400 */
[----:B------:R-:W-:Y:S01]  /*02a0*/  FFMA.FTZ R13, R16, R13, -0.13229703903198242188 ;  /* 0xbe0778e0100d7423 */ /* 0x000fe2000001000d */
[----:B------:R-:W-:Y:S01]  /*02b0*/  FFMA.FTZ R23, R20, R21, -1 ;  /* 0xbf80000014177423 */ /* 0x000fe20000010015 */
[----:B--2---:R-:W-:-:S02]  /*02c0*/  FADD.FTZ.RZ R20, R15, 1 ;  /* 0x3f8000000f147421 */ /* 0x004fc4000001c000 */
[----:B------:R-:W-:Y:S01]  /*02d0*/  FFMA.FTZ R13, R16, R13, 0.14491446316242218018 ;  /* 0x3e146475100d7423 */ /* 0x000fe2000001000d */
[----:B------:R-:W-:Y:S01]  /*02e0*/  FADD.FTZ R14, R14, R23 ;  /* 0x000000170e0e7221 */ /* 0x000fe20000010000 */
[----:B------:R-:W-:Y:S01]  /*02f0*/  FMUL.FTZ R25, R25, 1.1920928955078125e-07 ;  /* 0x3400000019197820 */ /* 0x000fe20000410000 */
[----:B------:R-:W-:Y:S01]  /*0300*/  IADD3 R20, R20, -0x3f400000, RZ ;  /* 0xc0c0000014147810 */ /* 0x000fe20007ffe0ff */
[----:B------:R-:W-:Y:S01]  /*0310*/  FFMA.FTZ R13, R16, R13, -0.16641564667224884033 ;  /* 0xbe2a68dd100d7423 */ /* 0x000fe2000001000d */
[----:B------:R-:W-:-:S03]  /*0320*/  FFMA.FTZ R23, R14, -R3, 0.10546888411045074463 ;  /* 0x3dd800120e177423 */ /* 0x000fc60000010803 */
[----:B------:R-:W-:Y:S01]  /*0330*/  FFMA.FTZ R19, R16, R13, 0.19988867640495300293 ;  /* 0x3e4caf9e10137423 */ /* 0x000fe2000001000d */
[----:B------:R-:W-:Y:S01]  /*0340*/  FFMA.FTZ R23, R14, R23, -0.13229703903198242188 ;  /* 0xbe0778e00e177423 */ /* 0x000fe20000010017 */
[----:B------:R0:W1:Y:S02]  /*0350*/  MUFU.EX2 R13, R22 ;  /* 0x00000016000d7308 */ /* 0x0000640000000800 */
[----:B------:R-:W-:Y:S01]  /*0360*/  FFMA.FTZ R19, R16, R19, -0.25000196695327758789 ;  /* 0xbe80004210137423 */ /* 0x000fe20000010013 */
[----:B------:R-:W-:-:S03]  /*0370*/  FFMA.FTZ R23, R14, R23, 0.14491446316242218018 ;  /* 0x3e1464750e177423 */ /* 0x000fc60000010017 */
[----:B------:R-:W-:Y:S01]  /*0380*/  FFMA.FTZ R19, R16, R19, 0.33333510160446166992 ;  /* 0x3eaaaae610137423 */ /* 0x000fe20000010013 */
[----:B------:R-:W-:Y:S01]  /*0390*/  FFMA.FTZ R23, R14, R23, -0.16641564667224884033 ;  /* 0xbe2a68dd0e177423 */ /* 0x000fe20000010017 */
[----:B0-----:R-:W-:Y:S02]  /*03a0*/  LOP3.LUT R22, R20, 0xff800000, RZ, 0xc0, !PT ;  /* 0xff80000014167812 */ /* 0x001fe400078ec0ff */
[----:B------:R-:W-:Y:S01]  /*03b0*/  FFMA.FTZ R19, R16, R19, -0.5 ;  /* 0xbf00000010137423 */ /* 0x000fe20000010013 */
[----:B------:R-:W-:-:S03]  /*03c0*/  FFMA.FTZ R23, R14, R23, 0.19988867640495300293 ;  /* 0x3e4caf9e0e177423 */ /* 0x000fc60000010017 */
[----:B------:R-:W-:Y:S01]  /*03d0*/  FMUL.FTZ R19, R16, R19 ;  /* 0x0000001310137220 */ /* 0x000fe20000410000 */
[----:B------:R-:W-:Y:S01]  /*03e0*/  FFMA.FTZ R23, R14, R23, -0.25000196695327758789 ;  /* 0xbe8000420e177423 */ /* 0x000fe20000010017 */
[----:B-1----:R-:W-:Y:S02]  /*03f0*/  FADD.FTZ.RZ R20, R13, 1 ;  /* 0x3f8000000d147421 */ /* 0x002fe4000001c000 */
[----:B------:R-:W-:Y:S01]  /*0400*/  FFMA.FTZ R19, R16, R19, R16 ;  /* 0x0000001310137223 */ /* 0x000fe20000010010 */
[----:B------:R-:W-:Y:S01]  /*0410*/  IADD3 R16, -R22, 0x40800000, RZ ;  /* 0x4080000016107810 */ /* 0x000fe20007ffe1ff */
[----:B------:R-:W-:Y:S01]  /*0420*/  FFMA.FTZ R23, R14, R23, 0.33333510160446166992 ;  /* 0x3eaaaae60e177423 */ /* 0x000fe20000010017 */
[----:B------:R-:W-:Y:S01]  /*0430*/  IADD3 R24, R20, -0x3f400000, RZ ;  /* 0xc0c0000014187810 */ /* 0x000fe20007ffe0ff */
[----:B------:R-:W-:Y:S01]  /*0440*/  FFMA.FTZ R19, R2, 0.69314718246459960938, R19 ;  /* 0x3f31721802137823 */ /* 0x000fe20000010013 */
[----:B------:R-:W-:Y:S01]  /*0450*/  IADD3 R20, R15, -R22, RZ ;  /* 0x800000160f147210 */ /* 0x000fe20007ffe0ff */
[----:B------:R-:W-:Y:S01]  /*0460*/  FFMA.FTZ R27, R16, R21, -1 ;  /* 0xbf800000101b7423 */ /* 0x000fe20000010015 */
[----:B------:R-:W-:Y:S01]  /*0470*/  LOP3.LUT R16, R24, 0xff800000, RZ, 0xc0, !PT ;  /* 0xff80000018107812 */ /* 0x000fe200078ec0ff */
[----:B------:R-:W-:Y:S01]  /*0480*/  FFMA.FTZ R23, R14, R23, -0.5 ;  /* 0xbf0000000e177423 */ /* 0x000fe20000010017 */
[----:B---3--:R-:W-:Y:S01]  /*0490*/  FMUL.FTZ R2, R5, 1.4426950216293334961 ;  /* 0x3fb8aa3b05027820 */ /* 0x008fe20000410000 */
[----:B------:R-:W-:Y:S01]  /*04a0*/  FADD.FTZ R20, R20, R27 ;  /* 0x0000001b14147221 */ /* 0x000fe20000010000 */
[----:B------:R-:W-:Y:S01]  /*04b0*/  IADD3 R24, -R16, 0x40800000, RZ ;  /* 0x4080000010187810 */ /* 0x000fe20007ffe1ff */
[----:B------:R-:W-:Y:S01]  /*04c0*/  FMUL.FTZ R23, R14, R23 ;  /* 0x000000170e177220 */ /* 0x000fe20000410000 */
[----:B------:R-:W-:Y:S01]  /*04d0*/  IADD3 R29, R13, -R16, RZ ;  /* 0x800000100d1d7210 */ /* 0x000fe20007ffe0ff */
[----:B------:R-:W-:Y:S01]  /*04e0*/  FFMA.FTZ R27, R20, -R3, 0.10546888411045074463 ;  /* 0x3dd80012141b7423 */ /* 0x000fe20000010803 */
[----:B------:R-:W-:Y:S01]  /*04f0*/  MUFU.EX2 R2, R2 ;  /* 0x0000000200027308 */ /* 0x000fe20000000800 */
[----:B------:R-:W-:Y:S01]  /*0500*/  FFMA.FTZ R24, R24, R21, -1 ;  /* 0xbf80000018187423 */ /* 0x000fe20000010015 */
[----:B------:R-:W-:Y:S01]  /*0510*/  FFMA.FTZ R14, R14, R23, R14 ;  /* 0x000000170e0e7223 */ /* 0x000fe2000001000e */
[C---:B------:R-:W-:Y:S01]  /*0520*/  FFMA.FTZ R27, R20.reuse, R27, -0.13229703903198242188 ;  /* 0xbe0778e0141b7423 */ /* 0x040fe2000001001b */
[----:B------:R-:W-:Y:S01]  /*0530*/  I2FP.F32.S32 R22, R22 ;  /* 0x0000001600167245 */ /* 0x000fe20000201400 */
[----:B------:R-:W-:Y:S01]  /*0540*/  FADD.FTZ R24, R29, R24 ;  /* 0x000000181d187221 */ /* 0x000fe20000010000 */
[----:B------:R-:W-:Y:S01]  /*0550*/  FFMA.FTZ R14, R25, 0.69314718246459960938, R14 ;  /* 0x3f317218190e7823 */ /* 0x000fe2000001000e */
[----:B------:R-:W-:-:S02]  /*0560*/  FFMA.FTZ R27, R20, R27, 0.14491446316242218018 ;  /* 0x3e146475141b7423 */ /* 0x000fc4000001001b */
[----:B------:R-:W-:Y:S01]  /*0570*/  FFMA.FTZ R23, R24, -R3, 0.10546888411045074463 ;  /* 0x3dd8001218177423 */ /* 0x000fe20000010803 */
[----:B------:R-:W-:Y:S01]  /*0580*/  FMUL.FTZ R22, R22, 1.1920928955078125e-07 ;  /* 0x3400000016167820 */ /* 0x000fe20000410000 */
[----:B------:R-:W-:Y:S02]  /*0590*/  FFMA.FTZ R27, R20, R27, -0.16641564667224884033 ;  /* 0xbe2a68dd141b7423 */ /* 0x000fe4000001001b */
[----:B------:R-:W-:Y:S02]  /*05a0*/  FFMA.FTZ R23, R24, R23, -0.13229703903198242188 ;  /* 0xbe0778e018177423 */ /* 0x000fe40000010017 */
[----:B------:R-:W-:Y:S02]  /*05b0*/  FFMA.FTZ R27, R20, R27, 0.19988867640495300293 ;  /* 0x3e4caf9e141b7423 */ /* 0x000fe4000001001b */
[----:B------:R-:W-:Y:S02]  /*05c0*/  FFMA.FTZ R23, R24, R23, 0.14491446316242218018 ;  /* 0x3e14647518177423 */ /* 0x000fe40000010017 */
[----:B------:R-:W-:-:S02]  /*05d0*/  FFMA.FTZ R27, R20, R27, -0.25000196695327758789 ;  /* 0xbe800042141b7423 */ /* 0x000fc4000001001b */
[----:B------:R-:W-:Y:S02]  /*05e0*/  FFMA.FTZ R29, R24, R23, -0.16641564667224884033 ;  /* 0xbe2a68dd181d7423 */ /* 0x000fe40000010017 */
[----:B------:R-:W-:Y:S02]  /*05f0*/  FFMA.FTZ R27, R20, R27, 0.33333510160446166992 ;  /* 0x3eaaaae6141b7423 */ /* 0x000fe4000001001b */
[----:B------:R-:W-:Y:S02]  /*0600*/  FFMA.FTZ R29, R24, R29, 0.19988867640495300293 ;  /* 0x3e4caf9e181d7423 */ /* 0x000fe4000001001d */
[----:B------:R-:W-:Y:S02]  /*0610*/  FFMA.FTZ R27, R20, R27, -0.5 ;  /* 0xbf000000141b7423 */ /* 0x000fe4000001001b */
[----:B------:R-:W-:Y:S02]  /*0620*/  FFMA.FTZ R29, R24, R29, -0.25000196695327758789 ;  /* 0xbe800042181d7423 */ /* 0x000fe4000001001d */
[----:B------:R-:W-:-:S02]  /*0630*/  FMUL.FTZ R23, R20, R27 ;  /* 0x0000001b14177220 */ /* 0x000fc40000410000 */
[----:B------:R-:W-:Y:S02]  /*0640*/  FFMA.FTZ R29, R24, R29, 0.33333510160446166992 ;  /* 0x3eaaaae6181d7423 */ /* 0x000fe4000001001d */
[----:B------:R-:W-:Y:S01]  /*0650*/  FFMA.FTZ R23, R20, R23, R20 ;  /* 0x0000001714177223 */ /* 0x000fe20000010014 */
[----:B------:R-:W-:Y:S01]  /*0660*/  FMUL.FTZ R20, R4, 1.4426950216293334961 ;  /* 0x3fb8aa3b04147820 */ /* 0x000fe20000410000 */
[----:B------:R-:W-:Y:S02]  /*0670*/  FFMA.FTZ R29, R24, R29, -0.5 ;  /* 0xbf000000181d7423 */ /* 0x000fe4000001001d */
[----:B------:R-:W-:Y:S02]  /*0680*/  FFMA.FTZ R23, R22, 0.69314718246459960938, R23 ;  /* 0x3f31721816177823 */ /* 0x000fe40000010017 */
[C---:B------:R-:W-:Y:S01]  /*0690*/  FMUL.FTZ R29, R24.reuse, R29 ;  /* 0x0000001d181d7220 */ /* 0x040fe20000410000 */
[----:B------:R-:W0:Y:S03]  /*06a0*/  MUFU.EX2 R20, R20 ;  /* 0x0000001400147308 */ /* 0x000e260000000800 */
[----:B------:R-:W-:Y:S01]  /*06b0*/  FFMA.FTZ R24, R24, R29, R24 ;  /* 0x0000001d18187223 */ /* 0x000fe20000010018 */
[----:B0-----:R-:W-:-:S05]  /*06c0*/  FADD.FTZ.RZ R25, R20, 1 ;  /* 0x3f80000014197421 */ /* 0x001fca000001c000 */
        /* <DEDUP_REMOVED lines=8> */
.L_x_7129:
[----:B------:R-:W-:Y:S05]  /*0750*/  BSYNC B0 ;  /* 0x0000000000007941 */ /* 0x000fea0003800000 */
.L_x_7128:
[----:B------:R-:W-:Y:S01]  /*0760*/  BSSY B0, `(.L_x_7130) ;  /* 0x0000009000007945 */ /* 0x000fe20003800000 */
[----:B------:R-:W-:Y:S01]  /*0770*/  FADD.FTZ.RZ R17, R2, 1 ;  /* 0x3f80000002117421 */ /* 0x000fe2000001c000 */
[----:B------:R-:W-:Y:S02]  /*0780*/  IADD3 R22, -R25, 0x40800000, RZ ;  /* 0x4080000019167810 */ /* 0x000fe40007ffe1ff */
[----:B------:R-:W-:Y:S05]  /*0790*/  @!P1 BRA `(.L_x_7131) ;  /* 0x0000000000149947 */ /* 0x000fea0003800000 */
[----:B------:R-:W-:-:S13]  /*07a0*/  ISETP.GE.AND P0, PT, R18, -0x407fffff, PT ;  /* 0xbf8000011200780c */ /* 0x000fda0003f06270 */
[----:B------:R-:W-:-:S05]  /*07b0*/  @P0 MOV R27, 0x7f800000 ;  /* 0x7f800000001b0802 */ /* 0x000fca0000000f00 */
[C---:B------:R-:W-:Y:S01]  /*07c0*/  @P0 FFMA.FTZ R14, R18.reuse, R27, +INF ;  /* 0x7f800000120e0423 */ /* 0x040fe2000001001b */
[----:B------:R-:W-:-:S04]  /*07d0*/  FSETP.NEU.FTZ.AND P0, PT, R18, RZ, PT ;  /* 0x000000ff1200720b */ /* 0x000fc80003f1d000 */
[----:B------:R-:W-:-:S09]  /*07e0*/  FSEL R14, R14, -RZ, P0 ;  /* 0x800000ff0e0e7208 */ /* 0x000fd20000000000 */
.L_x_7131:
[----:B------:R-:W-:Y:S05]  /*07f0*/  BSYNC B0 ;  /* 0x0000000000007941 */ /* 0x000fea0003800000 */
.L_x_7130:
[----:B------:R-:W-:Y:S01]  /*0800*/  IADD3 R17, R17, -0x3f400000, RZ ;  /* 0xc0c0000011117810 */ /* 0x000fe20007ffe0ff */
[----:B------:R-:W-:Y:S01]  /*0810*/  FFMA.FTZ R27, R22, R21, -1 ;  /* 0xbf800000161b7423 */ /* 0x000fe20000010015 */
[----:B------:R-:W-:Y:S01]  /*0820*/  ISETP.GE.U32.AND P0, PT, R15, 0x7f800000, PT ;  /* 0x7f8000000f00780c */ /* 0x000fe20003f06070 */
[----:B------:R-:W-:Y:S01]  /*0830*/  BSSY B0, `(.L_x_7132) ;  /* 0x0000012000007945 */ /* 0x000fe20003800000 */
[----:B------:R-:W-:Y:S02]  /*0840*/  LOP3.LUT R17, R17, 0xff800000, RZ, 0xc0, !PT ;  /* 0xff80000011117812 */ /* 0x000fe400078ec0ff */
[----:B------:R-:W-:Y:S02]  /*0850*/  IADD3 R18, R20, -R25, RZ ;  /* 0x8000001914127210 */ /* 0x000fe40007ffe0ff */
[----:B------:R-:W-:Y:S02]  /*0860*/  I2FP.F32.S32 R16, R16 ;  /* 0x0000001000107245 */ /* 0x000fe40000201400 */
[----:B------:R-:W-:Y:S01]  /*0870*/  IADD3 R22, -R17, 0x40800000, RZ ;  /* 0x4080000011167810 */ /* 0x000fe20007ffe1ff */
[----:B------:R-:W-:-:S02]  /*0880*/  FADD.FTZ R18, R18, R27 ;  /* 0x0000001b12127221 */ /* 0x000fc40000010000 */
[----:B------:R-:W-:Y:S01]  /*0890*/  FMUL.FTZ R27, R16, 1.1920928955078125e-07 ;  /* 0x34000000101b7820 */ /* 0x000fe20000410000 */
[----:B------:R-:W-:Y:S01]  /*08a0*/  IADD3 R16, R2, -R17, RZ ;  /* 0x8000001102107210 */ /* 0x000fe20007ffe0ff */
[----:B------:R-:W-:Y:S02]  /*08b0*/  FFMA.FTZ R29, R22, R21, -1 ;  /* 0xbf800000161d7423 */ /* 0x000fe40000010015 */
[----:B------:R-:W-:Y:S01]  /*08c0*/  FFMA.FTZ R24, R27, 0.69314718246459960938, R24 ;  /* 0x3f3172181b187823 */ /* 0x000fe20000010018 */
[----:B------:R-:W-:Y:S01]  /*08d0*/  FFMA.FTZ R27, R18, -R3, 0.10546888411045074463 ;  /* 0x3dd80012121b7423 */ /* 0x000fe20000010803 */
[----:B------:R-:W-:Y:S01]  /*08e0*/  FADD.FTZ R16, R16, R29 ;  /* 0x0000001d10107221 */ /* 0x000fe20000010000 */
[----:B------:R-:W-:Y:S06]  /*08f0*/  @!P0 BRA `(.L_x_7133) ;  /* 0x0000000000148947 */ /* 0x000fec0003800000 */
[----:B------:R-:W-:-:S13]  /*0900*/  ISETP.GE.AND P0, PT, R15, -0x407fffff, PT ;  /* 0xbf8000010f00780c */ /* 0x000fda0003f06270 */
[----:B------:R-:W-:-:S05]  /*0910*/  @P0 MOV R22, 0x7f800000 ;  /* 0x7f80000000160802 */ /* 0x000fca0000000f00 */
[C---:B------:R-:W-:Y:S01]  /*0920*/  @P0 FFMA.FTZ R23, R15.reuse, R22, +INF ;  /* 0x7f8000000f170423 */ /* 0x040fe20000010016 */
[----:B------:R-:W-:-:S04]  /*0930*/  FSETP.NEU.FTZ.AND P0, PT, R15, RZ, PT ;  /* 0x000000ff0f00720b */ /* 0x000fc80003f1d000 */
[----:B------:R-:W-:-:S09]  /*0940*/  FSEL R23, R23, -RZ, P0 ;  /* 0x800000ff17177208 */ /* 0x000fd20000000000 */
.L_x_7133:
[----:B------:R-:W-:Y:S05]  /*0950*/  BSYNC B0 ;  /* 0x0000000000007941 */ /* 0x000fea0003800000 */
.L_x_7132:
        /* <DEDUP_REMOVED lines=14> */
.L_x_7135:
[----:B------:R-:W-:Y:S05]  /*0a40*/  BSYNC B0 ;  /* 0x0000000000007941 */ /* 0x000fea0003800000 */
.L_x_7134:
[----:B------:R-:W-:Y:S01]  /*0a50*/  FFMA.FTZ R15, R16, R15, -0.16641564667224884033 ;  /* 0xbe2a68dd100f7423 */ /* 0x000fe2000001000f */
[----:B------:R-:W-:Y:S01]  /*0a60*/  FFMA.FTZ R27, R18, R27, 0.19988867640495300293 ;  /* 0x3e4caf9e121b7423 */ /* 0x000fe2000001001b */
[----:B------:R-:W-:Y:S01]  /*0a70*/  FMUL.FTZ R13, R6, 1.4426950216293334961 ;  /* 0x3fb8aa3b060d7820 */ /* 0x000fe20000410000 */
[----:B------:R-:W-:Y:S01]  /*0a80*/  I2FP.F32.S32 R25, R25 ;  /* 0x0000001900197245 */ /* 0x000fe20000201400 */
[----:B------:R-:W-:Y:S01]  /*0a90*/  FFMA.FTZ R15, R16, R15, 0.19988867640495300293 ;  /* 0x3e4caf9e100f7423 */ /* 0x000fe2000001000f */
[----:B------:R-:W-:Y:S01]  /*0aa0*/  FFMA.FTZ R27, R18, R27, -0.25000196695327758789 ;  /* 0xbe800042121b7423 */ /* 0x000fe2000001001b */
[----:B------:R-:W-:Y:S01]  /*0ab0*/  I2FP.F32.S32 R17, R17 ;  /* 0x0000001100117245 */ /* 0x000fe20000201400 */
[----:B------:R-:W-:Y:S01]  /*0ac0*/  MUFU.TANH R19, R19 ;  /* 0x0000001300137308 */ /* 0x000fe20000002400 */
[----:B------:R-:W-:Y:S01]  /*0ad0*/  FFMA.FTZ R15, R16, R15, -0.25000196695327758789 ;  /* 0xbe800042100f7423 */ /* 0x000fe2000001000f */
[----:B------:R-:W-:Y:S01]  /*0ae0*/  FFMA.FTZ R27, R18, R27, 0.33333510160446166992 ;  /* 0x3eaaaae6121b7423 */ /* 0x000fe2000001001b */
[----:B------:R-:W-:Y:S01]  /*0af0*/  FMUL.FTZ R25, R25, 1.1920928955078125e-07 ;  /* 0x3400000019197820 */ /* 0x000fe20000410000 */
[----:B------:R-:W-:Y:S01]  /*0b00*/  ISETP.GE.U32.AND P0, PT, R20, 0x7f800000, PT ;  /* 0x7f8000001400780c */ /* 0x000fe20003f06070 */
[----:B------:R-:W-:Y:S01]  /*0b10*/  FFMA.FTZ R15, R16, R15, 0.33333510160446166992 ;  /* 0x3eaaaae6100f7423 */ /* 0x000fe2000001000f */
[----:B------:R-:W-:Y:S01]  /*0b20*/  FFMA.FTZ R27, R18, R27, -0.5 ;  /* 0xbf000000121b7423 */ /* 0x000fe2000001001b */
[----:B------:R-:W-:Y:S01]  /*0b30*/  FMUL.FTZ R17, R17, 1.1920928955078125e-07 ;  /* 0x3400000011117820 */ /* 0x000fe20000410000 */
[----:B------:R-:W0:Y:S01]  /*0b40*/  MUFU.EX2 R13, R13 ;  /* 0x0000000d000d7308 */ /* 0x000e220000000800 */
[----:B------:R-:W-:Y:S01]  /*0b50*/  FFMA.FTZ R15, R16, R15, -0.5 ;  /* 0xbf000000100f7423 */ /* 0x000fe2000001000f */
[----:B------:R-:W-:Y:S01]  /*0b60*/  FMUL.FTZ R27, R18, R27 ;  /* 0x0000001b121b7220 */ /* 0x000fe20000410000 */
[----:B------:R-:W-:Y:S02]  /*0b70*/  BSSY B0, `(.L_x_7136) ;  /* 0x0000017000007945 */ /* 0x000fe40003800000 */
[----:B------:R-:W-:Y:S01]  /*0b80*/  FMUL.FTZ R15, R16, R15 ;  /* 0x0000000f100f7220 */ /* 0x000fe20000410000 */
[----:B------:R-:W-:Y:S01]  /*0b90*/  FFMA.FTZ R18, R18, R27, R18 ;  /* 0x0000001b12127223 */ /* 0x000fe20000010012 */
[----:B------:R-:W-:-:S02]  /*0ba0*/  FMUL.FTZ R27, R7, 1.4426950216293334961 ;  /* 0x3fb8aa3b071b7820 */ /* 0x000fc40000410000 */
[----:B------:R-:W-:Y:S01]  /*0bb0*/  FFMA.FTZ R26, R16, R15, R16 ;  /* 0x0000000f101a7223 */ /* 0x000fe20000010010 */
[----:B------:R-:W-:Y:S01]  /*0bc0*/  FFMA.FTZ R22, R25, 0.69314718246459960938, R18 ;  /* 0x3f31721819167823 */ /* 0x000fe20000010012 */
[----:B------:R-:W1:Y:S02]  /*0bd0*/  MUFU.EX2 R15, R27 ;  /* 0x0000001b000f7308 */ /* 0x000e640000000800 */
[----:B------:R-:W-:Y:S01]  /*0be0*/  FFMA.FTZ R17, R17, 0.69314718246459960938, R26 ;  /* 0x3f31721811117823 */ /* 0x000fe2000001001a */
[----:B0-----:R-:W-:-:S05]  /*0bf0*/  FADD.FTZ.RZ R16, R13, 1 ;  /* 0x3f8000000d107421 */ /* 0x001fca000001c000 */
[----:B------:R-:W-:-:S04]  /*0c00*/  IADD3 R16, R16, -0x3f400000, RZ ;  /* 0xc0c0000010107810 */ /* 0x000fc80007ffe0ff */
[----:B------:R-:W-:Y:S01]  /*0c10*/  LOP3.LUT R16, R16, 0xff800000, RZ, 0xc0, !PT ;  /* 0xff80000010107812 */ /* 0x000fe200078ec0ff */
[----:B-1----:R-:W-:-:S03]  /*0c20*/  FADD.FTZ.RZ R26, R15, 1 ;  /* 0x3f8000000f1a7421 */ /* 0x002fc6000001c000 */
[----:B------:R-:W-:Y:S02]  /*0c30*/  IADD3 R18, -R16, 0x40800000, RZ ;  /* 0x4080000010127810 */ /* 0x000fe40007ffe1ff */
[----:B------:R-:W-:-:S03]  /*0c40*/  IADD3 R26, R26, -0x3f400000, RZ ;  /* 0xc0c000001a1a7810 */ /* 0x000fc60007ffe0ff */
[----:B------:R-:W-:Y:S01]  /*0c50*/  FFMA.FTZ R25, R18, R21, -1 ;  /* 0xbf80000012197423 */ /* 0x000fe20000010015 */
        /* <DEDUP_REMOVED lines=8> */
.L_x_7137:
[----:B------:R-:W-:Y:S05]  /*0ce0*/  BSYNC B0 ;  /* 0x0000000000007941 */ /* 0x000fea0003800000 */
.L_x_7136:
        /* <DEDUP_REMOVED lines=10> */
[----:B------:R-:W-:Y:S01]  /*0d90*/  FFMA.FTZ R25, R18, R25, -0.16641564667224884033 ;  /* 0xbe2a68dd12197423 */ /* 0x000fe20000010019 */
[----:B------:R1:W2:Y:S03]  /*0da0*/  MUFU.TANH R21, R23 ;  /* 0x0000001700157308 */ /* 0x0002a60000002400 */
        /* <DEDUP_REMOVED lines=15> */
.L_x_7139:
[----:B------:R-:W-:Y:S05]  /*0ea0*/  BSYNC B0 ;  /* 0x0000000000007941 */ /* 0x000fea0003800000 */
.L_x_7138:
[----:B------:R-:W-:Y:S01]  /*0eb0*/  FFMA.FTZ R27, R26, R3, -0.16641564667224884033 ;  /* 0xbe2a68dd1a1b7423 */ /* 0x000fe20000010003 */
[C---:B------:R-:W-:Y:S01]  /*0ec0*/  FMUL.FTZ R25, R18.reuse, R25 ;  /* 0x0000001912197220 */ /* 0x040fe20000410000 */
[----:B------:R-:W0:Y:S01]  /*0ed0*/  LDC.64 R2, c[0x0][0x218] ;  /* 0x00008600ff027b82 */ /* 0x000e220000000a00 */
[----:B------:R-:W-:Y:S01]  /*0ee0*/  ISETP.GE.U32.AND P0, PT, R13, 0x7f800000, PT ;  /* 0x7f8000000d00780c */ /* 0x000fe20003f06070 */
[----:B------:R1:W2:Y:S01]  /*0ef0*/  MUFU.TANH R23, R22 ;  /* 0x0000001600177308 */ /* 0x0002a20000002400 */
[----:B------:R-:W-:Y:S01]  /*0f00*/  FFMA.FTZ R18, R18, R25, R18 ;  /* 0x0000001912127223 */ /* 0x000fe20000010012 */
[----:B------:R-:W-:Y:S01]  /*0f10*/  I2FP.F32.S32 R25, R16 ;  /* 0x0000001000197245 */ /* 0x000fe20000201400 */
[C---:B------:R-:W-:Y:S01]  /*0f20*/  FFMA.FTZ R27, R26.reuse, R27, 0.19988867640495300293 ;  /* 0x3e4caf9e1a1b7423 */ /* 0x040fe2000001001b */
[----:B------:R-:W-:Y:S03]  /*0f30*/  BSSY B0, `(.L_x_7140) ;  /* 0x000000d000007945 */ /* 0x000fe60003800000 */
[----:B------:R-:W-:Y:S01]  /*0f40*/  FFMA.FTZ R27, R26, R27, -0.25000196695327758789 ;  /* 0xbe8000421a1b7423 */ /* 0x000fe2000001001b */
[----:B------:R1:W4:Y:S01]  /*0f50*/  MUFU.TANH R16, R17 ;  /* 0x0000001100107308 */ /* 0x0003220000002400 */
[----:B------:R-:W-:-:S02]  /*0f60*/  FMUL.FTZ R25, R25, 1.1920928955078125e-07 ;  /* 0x3400000019197820 */ /* 0x000fc40000410000 */
[C---:B------:R-:W-:Y:S02]  /*0f70*/  FFMA.FTZ R27, R26.reuse, R27, 0.33333510160446166992 ;  /* 0x3eaaaae61a1b7423 */ /* 0x040fe4000001001b */
[----:B------:R-:W-:Y:S02]  /*0f80*/  FFMA.FTZ R18, R25, 0.69314718246459960938, R18 ;  /* 0x3f31721819127823 */ /* 0x000fe40000010012 */
[----:B------:R-:W-:Y:S01]  /*0f90*/  FFMA.FTZ R27, R26, R27, -0.5 ;  /* 0xbf0000001a1b7423 */ /* 0x000fe2000001001b */
[----:B------:R-:W-:Y:S06]  /*0fa0*/  @!P0 BRA `(.L_x_7141) ;  /* 0x0000000000148947 */ /* 0x000fec0003800000 */
[----:B------:R-:W-:-:S13]  /*0fb0*/  ISETP.GE.AND P0, PT, R13, -0x407fffff, PT ;  /* 0xbf8000010d00780c */ /* 0x000fda0003f06270 */
[----:B-1----:R-:W-:-:S05]  /*0fc0*/  @P0 MOV R22, 0x7f800000 ;  /* 0x7f80000000160802 */ /* 0x002fca0000000f00 */
[C---:B------:R-:W-:Y:S01]  /*0fd0*/  @P0 FFMA.FTZ R18, R13.reuse, R22, +INF ;  /* 0x7f8000000d120423 */ /* 0x040fe20000010016 */
[----:B------:R-:W-:-:S04]  /*0fe0*/  FSETP.NEU.FTZ.AND P0, PT, R13, RZ, PT ;  /* 0x000000ff0d00720b */ /* 0x000fc80003f1d000 */
[----:B------:R-:W-:-:S09]  /*0ff0*/  FSEL R18, R18, -RZ, P0 ;  /* 0x800000ff12127208 */ /* 0x000fd20000000000 */
.L_x_7141:
[----:B------:R-:W-:Y:S05]  /*1000*/  BSYNC B0 ;  /* 0x0000000000007941 */ /* 0x000fea0003800000 */
.L_x_7140:
        /* <DEDUP_REMOVED lines=14> */
.L_x_7143:
[----:B------:R-:W-:Y:S05]  /*10f0*/  BSYNC B0 ;  /* 0x0000000000007941 */ /* 0x000fea0003800000 */
.L_x_7142:
[----:B0-----:R-:W0:Y:S01]  /*1100*/  MUFU.TANH R18, R20 ;  /* 0x0000001400127308 */ /* 0x001e220000002400 */
[----:B------:R-:W-:-:S04]  /*1110*/  IMAD.WIDE.U32 R2, R0, 0x4, R2 ;  /* 0x0000000400027825 */ /* 0x000fc800078e0002 */
[----:B------:R-:W-:Y:S01]  /*1120*/  FMUL.FTZ R8, R8, R19 ;  /* 0x0000001308087220 */ /* 0x000fe20000410000 */
[----:B------:R-:W-:Y:S01]  /*1130*/  FMUL.FTZ R9, R9, R14 ;  /* 0x0000000e09097220 */ /* 0x000fe20000410000 */
[----:B------:R-:W-:Y:S01]  /*1140*/  FMUL.FTZ R10, R10, R21 ;  /* 0x000000150a0a7220 */ /* 0x000fe20000410000 */
[----:B---3--:R-:W-:Y:S01]  /*1150*/  FMUL.FTZ R11, R11, R24 ;  /* 0x000000180b0b7220 */ /* 0x008fe20000410000 */
[----:B--2---:R-:W-:Y:S01]  /*1160*/  FMUL.FTZ R4, R4, R23 ;  /* 0x0000001704047220 */ /* 0x004fe20000410000 */
[----:B------:R-:W-:-:S04]  /*1170*/  IMAD.WIDE R2, R12, 0x10, R2 ;  /* 0x000000100c027825 */ /* 0x000fc800078e0202 */
[----:B----4-:R-:W-:Y:S01]  /*1180*/  FMUL.FTZ R5, R5, R16 ;  /* 0x0000001005057220 */ /* 0x010fe20000410000 */
[----:B------:R-:W-:Y:S01]  /*1190*/  FMUL.FTZ R6, R6, R13 ;  /* 0x0000000d06067220 */ /* 0x000fe20000410000 */
[----:B------:R-:W-:Y:S01]  /*11a0*/  STG.E.128 desc[UR4][R2.64], R8 ;  /* 0x0000000802007986 */ /* 0x000fe2000c101d04 */
[----:B0-----:R-:W-:-:S05]  /*11b0*/  FMUL.FTZ R7, R7, R18 ;  /* 0x0000001207077220 */ /* 0x001fca0000410000 */
[----:B------:R-:W-:Y:S01]  /*11c0*/  STG.E.128 desc[UR4][R2.64+0x800], R4 ;  /* 0x0008000402007986 */ /* 0x000fe2000c101d04 */
[----:B------:R-:W-:Y:S05]  /*11d0*/  EXIT ;  /* 0x000000000000794d */ /* 0x000fea0003800000 */
.L_x_7127:
        /* <DEDUP_REMOVED lines=90> */
.L_x_7147:
[----:B------:R-:W-:Y:S05]  /*1780*/  BSYNC B1 ;  /* 0x0000000000017941 */ /* 0x000fea0003800000 */
.L_x_7146:
[----:B------:R-:W0:Y:S02]  /*1790*/  MUFU.TANH R3, R3 ;  /* 0x0000000300037308 */ /* 0x000e240000002400 */
[----:B0-----:R-:W-:-:S07]  /*17a0*/  FMUL.FTZ R20, R3, R20 ;  /* 0x0000001403147220 */ /* 0x001fce0000410000 */
.L_x_7145:
[----:B------:R-:W-:Y:S05]  /*17b0*/  BSYNC B0 ;  /* 0x0000000000007941 */ /* 0x000fea0003800000 */
.L_x_7144:
        /* <DEDUP_REMOVED lines=36> */
.L_x_7151:
[----:B------:R-:W-:Y:S05]  /*1a00*/  BSYNC B1 ;  /* 0x0000000000017941 */ /* 0x000fea0003800000 */
.L_x_7150:
[----:B------:R-:W0:Y:S02]  /*1a10*/  MUFU.TANH R3, R3 ;  /* 0x0000000300037308 */ /* 0x000e240000002400 */
[----:B0-----:R-:W-:-:S07]  /*1a20*/  FMUL.FTZ R16, R3, R16 ;  /* 0x0000001003107220 */ /* 0x001fce0000410000 */
.L_x_7149:
[----:B------:R-:W-:Y:S05]  /*1a30*/  BSYNC B0 ;  /* 0x0000000000007941 */ /* 0x000fea0003800000 */
.L_x_7148:
        /* <DEDUP_REMOVED lines=36> */
.L_x_7155:
[----:B------:R-:W-:Y:S05]  /*1c80*/  BSYNC B1 ;  /* 0x0000000000017941 */ /* 0x000fea0003800000 */
.L_x_7154:
[----:B------:R-:W0:Y:S02]  /*1c90*/  MUFU.TANH R3, R3 ;  /* 0x0000000300037308 */ /* 0x000e240000002400 */
[----:B0-----:R-:W-:-:S07]  /*1ca0*/  FMUL.FTZ R22, R3, R22 ;  /* 0x0000001603167220 */ /* 0x001fce0000410000 */
.L_x_7153:
[----:B------:R-:W-:Y:S05]  /*1cb0*/  BSYNC B0 ;  /* 0x0000000000007941 */ /* 0x000fea0003800000 */
.L_x_7152:
        /* <DEDUP_REMOVED lines=36> */
.L_x_7159:
[----:B------:R-:W-:Y:S05]  /*1f00*/  BSYNC B1 ;  /* 0x0000000000017941 */ /* 0x000fea0003800000 */
.L_x_7158:
[----:B------:R-:W0:Y:S02]  /*1f10*/  MUFU.TANH R2, R3 ;  /* 0x0000000300027308 */ /* 0x000e240000002400 */
[----:B0-----:R-:W-:-:S07]  /*1f20*/  FMUL.FTZ R2, R2, R23 ;  /* 0x0000001702027220 */ /* 0x001fce0000410000 */
.L_x_7157:
[----:B------:R-:W-:Y:S05]  /*1f30*/  BSYNC B0 ;  /* 0x0000000000007941 */ /* 0x000fea0003800000 */
.L_x_7156:
        /* <DEDUP_REMOVED lines=36> */
.L_x_7163:
[----:B------:R-:W-:Y:S05]  /*2180*/  BSYNC B1 ;  /* 0x0000000000017941 */ /* 0x000fea0003800000 */
.L_x_7162:
[----:B------:R-:W0:Y:S02]  /*2190*/  MUFU.TANH R4, R4 ;  /* 0x0000000400047308 */ /* 0x000e240000002400 */
[----:B0-----:R-:W-:-:S07]  /*21a0*/  FMUL.FTZ R21, R4, R21 ;  /* 0x0000001504157220 */ /* 0x001fce0000410000 */
.L_x_7161:
[----:B------:R-:W-:Y:S05]  /*21b0*/  BSYNC B0 ;  /* 0x0000000000007941 */ /* 0x000fea0003800000 */
.L_x_7160:
        /* <DEDUP_REMOVED lines=36> */
.L_x_7167:
[----:B------:R-:W-:Y:S05]  /*2400*/  BSYNC B1 ;  /* 0x0000000000017941 */ /* 0x000fea0003800000 */
.L_x_7166:
[----:B------:R-:W0:Y:S02]  /*2410*/  MUFU.TANH R4, R4 ;  /* 0x0000000400047308 */ /* 0x000e240000002400 */
[----:B0-----:R-:W-:-:S07]  /*2420*/  FMUL.FTZ R19, R4, R19 ;  /* 0x0000001304137220 */ /* 0x001fce0000410000 */
.L_x_7165:
[----:B------:R-:W-:Y:S05]  /*2430*/  BSYNC B0 ;  /* 0x0000000000007941 */ /* 0x000fea0003800000 */
.L_x_7164:
        /* <DEDUP_REMOVED lines=36> */
.L_x_7171:
[----:B------:R-:W-:Y:S05]  /*2680*/  BSYNC B1 ;  /* 0x0000000000017941 */ /* 0x000fea0003800000 */
.L_x_7170:
[----:B------:R-:W0:Y:S02]  /*2690*/  MUFU.TANH R4, R4 ;  /* 0x0000000400047308 */ /* 0x000e240000002400 */
[----:B0-----:R-:W-:-:S07]  /*26a0*/  FMUL.FTZ R13, R4, R13 ;  /* 0x0000000d040d7220 */ /* 0x001fce0000410000 */
.L_x_7169:
[----:B------:R-:W-:Y:S05]  /*26b0*/  BSYNC B0 ;  /* 0x0000000000007941 */ /* 0x000fea0003800000 */
.L_x_7168:
        /* <DEDUP_REMOVED lines=36> */
.L_x_7175:
[----:B------:R-:W-:Y:S05]  /*2900*/  BSYNC B1 ;  /* 0x0000000000017941 */ /* 0x000fea0003800000 */
.L_x_7174:
[----:B------:R-:W0:Y:S02]  /*2910*/  MUFU.TANH R3, R4 ;  /* 0x0000000400037308 */ /* 0x000e240000002400 */
[----:B0-----:R-:W-:-:S07]  /*2920*/  FMUL.FTZ R12, R3, R12 ;  /* 0x0000000c030c7220 */ /* 0x001fce0000410000 */
.L_x_7173:
[----:B------:R-:W-:Y:S05]  /*2930*/  BSYNC B0 ;  /* 0x0000000000007941 */ /* 0x000fea0003800000 */
.L_x_7172:
        /* <DEDUP_REMOVED lines=21> */
.L_x_7178:
[----:B------:R-:W-:-:S13]  /*2a90*/  ISETP.GE.AND P0, PT, R18, R17, PT ;  /* 0x000000111200720c */ /* 0x000fda0003f06270 */
[----:B------:R-:W-:Y:S05]  /*2aa0*/  @P0 BRA `(.L_x_7180) ;  /* 0x0000000000300947 */ /* 0x000fea0003800000 */
[----:B0-----:R-:W0:Y:S01]  /*2ab0*/  LDC.64 R4, c[0x0][0x218] ;  /* 0x00008600ff047b82 */ /* 0x001e220000000a00 */
[----:B------:R-:W-:Y:S02]  /*2ac0*/  IADD3 R3, R0, R18, RZ ;  /* 0x0000001200037210 */ /* 0x000fe40007ffe0ff */
[----:B------:R-:W-:-:S03]  /*2ad0*/  IADD3 R18, R18, 0x80, RZ ;  /* 0x0000008012127810 */ /* 0x000fc60007ffe0ff */
[----:B0-----:R-:W-:-:S05]  /*2ae0*/  IMAD.WIDE.U32 R4, R3, 0x4, R4 ;  /* 0x0000000403047825 */ /* 0x001fca00078e0004 */
[----:B------:R1:W-:Y:S02]  /*2af0*/  STG.E desc[UR4][R4.64], R2 ;  /* 0x0000000204007986 */ /* 0x0003e4000c101904 */
.L_x_7179:
[----:B------:R-:W-:-:S13]  /*2b00*/  ISETP.GE.AND P0, PT, R18, R17, PT ;  /* 0x000000111200720c */ /* 0x000fda0003f06270 */
[----:B------:R-:W-:Y:S05]  /*2b10*/  @P0 BRA `(.L_x_7181) ;  /* 0x0000000000340947 */ /* 0x000fea0003800000 */
[----:B-1----:R-:W1:Y:S01]  /*2b20*/  LDC.64 R2, c[0x0][0x218] ;  /* 0x00008600ff027b82 */ /* 0x002e620000000a00 */
[----:B0-----:R-:W-:Y:S02]  /*2b30*/  IADD3 R5, R0, R18, RZ ;  /* 0x0000001200057210 */ /* 0x001fe40007ffe0ff */
[----:B------:R-:W-:-:S03]  /*2b40*/  IADD3 R18, R18, 0x80, RZ ;  /* 0x0000008012127810 */ /* 0x000fc60007ffe0ff */
[----:B-1----:R-:W-:-:S05]  /*2b50*/  IMAD.WIDE.U32 R2, R5, 0x4, R2 ;  /* 0x0000000405027825 */ /* 0x002fca00078e0002 */
[----:B------:R1:W-:Y:S02]  /*2b60*/  STG.E desc[UR4][R2.64], R21 ;  /* 0x0000001502007986 */ /* 0x0003e4000c101904 */
.L_x_7180:
        /* <DEDUP_REMOVED lines=8> */
.L_x_7181:
[----:B------:R-:W-:Y:S05]  /*2bf0*/  BSYNC B1 ;  /* 0x0000000000017941 */ /* 0x000fea0003800000 */
.L_x_7177:
[----:B------:R-:W-:-:S13]  /*2c00*/  ISETP.GE.AND P0, PT, R18, R17, PT ;  /* 0x000000111200720c */ /* 0x000fda0003f06270 */
[----:B-12---:R-:W1:Y:S01]  /*2c10*/  @!P0 LDC.64 R2, c[0x0][0x218] ;  /* 0x00008600ff028b82 */ /* 0x006e620000000a00 */
[----:B0-----:R-:W-:Y:S02]  /*2c20*/  @!P0 IADD3 R5, R0, R18, RZ ;  /* 0x0000001200058210 */ /* 0x001fe40007ffe0ff */
[----:B------:R-:W-:-:S03]  /*2c30*/  @!P0 IADD3 R18, R18, 0x80, RZ ;  /* 0x0000008012128810 */ /* 0x000fc60007ffe0ff */
[----:B-1----:R-:W-:-:S05]  /*2c40*/  @!P0 IMAD.WIDE.U32 R2, R5, 0x4, R2 ;  /* 0x0000000405028825 */ /* 0x002fca00078e0002 */
[----:B------:R2:W-:Y:S02]  /*2c50*/  @!P0 STG.E desc[UR4][R2.64], R13 ;  /* 0x0000000d02008986 */ /* 0x0005e4000c101904 */
.L_x_7182:
[----:B------:R-:W-:Y:S05]  /*2c60*/  BSYNC B0 ;  /* 0x0000000000007941 */ /* 0x000fea0003800000 */
.L_x_7176:
        /* <DEDUP_REMOVED lines=8> */
.L_x_7183:
        /* <DEDUP_REMOVED lines=9> */
.L_x_8621:


//--------------------- .text._ZN2at6native29vectorized_elementwise_kernelILi8EZZZNS0_61_GLOBAL__N__b29612f4_23_ActivationMishKernel_cu_f5210f67_354811mish_kernelERNS_18TensorIteratorBaseEENKUlvE_clEvENKUlvE0_clEvEUlfE_St5arrayIPcLm2EEEEviT0_T1_ --------------------------
	.section	.text._ZN2at6native29vectorized_elementwise_kernelILi8EZZZNS0_61_GLOBAL__N__b29612f4_23_ActivationMishKernel_cu_f5210f67_354811mish_kernelERNS_18TensorIteratorBaseEENKUlvE_clEvENKUlvE0_clEvEUlfE_St5arrayIPcLm2EEEEviT0_T1_,"ax",@progbits
	.align	128
        .global         _ZN2at6native29vectorized_elementwise_kernelILi8EZZZNS0_61_GLOBAL__N__b29612f4_23_ActivationMishKernel_cu_f5210f67_354811mish_kernelERNS_18TensorIteratorBaseEENKUlvE_clEvENKUlvE0_clEvEUlfE_St5arrayIPcLm2EEEEviT0_T1_
        .type           _ZN2at6native29vectorized_elementwise_kernelILi8EZZZNS0_61_GLOBAL__N__b29612f4_23_ActivationMishKernel_cu_f5210f67_354811mish_kernelERNS_18TensorIteratorBaseEENKUlvE_clEvENKUlvE0_clEvEUlfE_St5arrayIPcLm2EEEEviT0_T1_,@function
        .size           _ZN2at6native29vectorized_elementwise_kernelILi8EZZZNS0_61_GLOBAL__N__b29612f4_23_ActivationMishKernel_cu_f5210f67_354811mish_kernelERNS_18TensorIteratorBaseEENKUlvE_clEvENKUlvE0_clEvEUlfE_St5arrayIPcLm2EEEEviT0_T1_,(.L_x_8622 - _ZN2at6native29vectorized_elementwise_kernelILi8EZZZNS0_61_GLOBAL__N__b29612f4_23_ActivationMishKernel_cu_f5210f67_354811mish_kernelERNS_18TensorIteratorBaseEENKUlvE_clEvENKUlvE0_clEvEUlfE_St5arrayIPcLm2EEEEviT0_T1_)
        .other          _ZN2at6native29vectorized_elementwise_kernelILi8EZZZNS0_61_GLOBAL__N__b29612f4_23_ActivationMishKernel_cu_f5210f67_354811mish_kernelERNS_18TensorIteratorBaseEENKUlvE_clEvENKUlvE0_clEvEUlfE_St5arrayIPcLm2EEEEviT0_T1_,@"STO_CUDA_ENTRY STV_DEFAULT"
_ZN2at6native29vectorized_elementwise_kernelILi8EZZZNS0_61_GLOBAL__N__b29612f4_23_ActivationMishKernel_cu_f5210f67_354811mish_kernelERNS_18TensorIteratorBaseEENKUlvE_clEvENKUlvE0_clEvEUlfE_St5arrayIPcLm2EEEEviT0_T1_:
.text._ZN2at6native29vectorized_elementwise_kernelILi8EZZZNS0_61_GLOBAL__N__b29612f4_23_ActivationMishKernel_cu_f5210f67_354811mish_kernelERNS_18TensorIteratorBaseEENKUlvE_clEvENKUlvE0_clEvEUlfE_St5arrayIPcLm2EEEEviT0_T1_:
        /* <DEDUP_REMOVED lines=117> */
.L_x_7186:
[----:B------:R-:W-:Y:S05]  /*0750*/  BSYNC B0 ;  /* 0x0000000000007941 */ /* 0x000fea0003800000 */
.L_x_7185:
        /* <DEDUP_REMOVED lines=9> */
.L_x_7188:
[----:B------:R-:W-:Y:S05]  /*07f0*/  BSYNC B0 ;  /* 0x0000000000007941 */ /* 0x000fea0003800000 */
.L_x_7187:
        /* <DEDUP_REMOVED lines=21> */
.L_x_7190:
[----:B------:R-:W-:Y:S05]  /*0950*/  BSYNC B0 ;  /* 0x0000000000007941 */ /* 0x000fea0003800000 */
.L_x_7189:
        /* <DEDUP_REMOVED lines=14> */
.L_x_7192:
[----:B------:R-:W-:Y:S05]  /*0a40*/  BSYNC B0 ;  /* 0x0000000000007941 */ /* 0x000fea0003800000 */
.L_x_7191:
        /* <DEDUP_REMOVED lines=41> */
.L_x_7194:
[----:B------:R-:W-:Y:S05]  /*0ce0*/  BSYNC B0 ;  /* 0x0000000000007941 */ /* 0x000fea0003800000 */
.L_x_7193:
        /* <DEDUP_REMOVED lines=27> */
.L_x_7196:
[----:B------:R-:W-:Y:S05]  /*0ea0*/  BSYNC B0 ;  /* 0x0000000000007941 */ /* 0x000fea0003800000 */
.L_x_7195:
        /* <DEDUP_REMOVED lines=21> */
.L_x_7198:
[----:B------:R-:W-:Y:S05]  /*1000*/  BSYNC B0 ;  /* 0x0000000000007941 */ /* 0x000fea0003800000 */
.L_x_7197:
        /* <DEDUP_REMOVED lines=14> */
.L_x_7200:
[----:B------:R-:W-:Y:S05]  /*10f0*/  BSYNC B0 ;  /* 0x0000000000007941 */ /* 0x000fea0003800000 */
.L_x_7199:
        /* <DEDUP_REMOVED lines=14> */
.L_x_7184:
        /* <DEDUP_REMOVED lines=90> */
.L_x_7204:
[----:B------:R-:W-:Y:S05]  /*1780*/  BSYNC B1 ;  /* 0x0000000000017941 */ /* 0x000fea0003800000 */
.L_x_7203:
[----:B------:R-:W0:Y:S02]  /*1790*/  MUFU.TANH R3, R3 ;  /* 0x0000000300037308 */ /* 0x000e240000002400 */
[----:B0-----:R-:W-:-:S07]  /*17a0*/  FMUL.FTZ R20, R3, R20 ;  /* 0x0000001403147220 */ /* 0x001fce0000410000 */
.L_x_7202:
[----:B------:R-:W-:Y:S05]  /*17b0*/  BSYNC B0 ;  /* 0x0000000000007941 */ /* 0x000fea0003800000 */
.L_x_7201:
        /* <DEDUP_REMOVED lines=36> */
.L_x_7208:
[----:B------:R-:W-:Y:S05]  /*1a00*/  BSYNC B1 ;  /* 0x0000000000017941 */ /* 0x000fea0003800000 */
.L_x_7207:
[----:B------:R-:W0:Y:S02]  /*1a10*/  MUFU.TANH R3, R3 ;  /* 0x0000000300037308 */ /* 0x000e240000002400 */
[----:B0-----:R-:W-:-:S07]  /*1a20*/  FMUL.FTZ R16, R3, R16 ;  /* 0x0000001003107220 */ /* 0x001fce0000410000 */
.L_x_7206:
[----:B------:R-:W-:Y:S05]  /*1a30*/  BSYNC B0 ;  /* 0x0000000000007941 */ /* 0x000fea0003800000 */
.L_x_7205:
        /* <DEDUP_REMOVED lines=36> */
.L_x_7212:
[----:B------:R-:W-:Y:S05]  /*1c80*/  BSYNC B1 ;  /* 0x0000000000017941 */ /* 0x000fea0003800000 */
.L_x_7211:
[----:B------:R-:W0:Y:S02]  /*1c90*/  MUFU.TANH R3, R3 ;  /* 0x0000000300037308 */ /* 0x000e240000002400 */
[----:B0-----:R-:W-:-:S07]  /*1ca0*/  FMUL.FTZ R22, R3, R22 ;  /* 0x0000001603167220 */ /* 0x001fce0000410000 */
.L_x_7210:
[----:B------:R-:W-:Y:S05]  /*1cb0*/  BSYNC B0 ;  /* 0x0000000000007941 */ /* 0x000fea0003800000 */
.L_x_7209:
        /* <DEDUP_REMOVED lines=36> */
.L_x_7216:
[----:B------:R-:W-:Y:S05]  /*1f00*/  BSYNC B1 ;  /* 0x0000000000017941 */ /* 0x000fea0003800000 */
.L_x_7215:
[----:B------:R-:W0:Y:S02]  /*1f10*/  MUFU.TANH R2, R3 ;  /* 0x0000000300027308 */ /* 0x000e240000002400 */
[----:B0-----:R-:W-:-:S07]  /*1f20*/  FMUL.FTZ R2, R2, R23 ;  /* 0x0000001702027220 */ /* 0x001fce0000410000 */
.L_x_7214:
[----:B------:R-:W-:Y:S05]  /*1f30*/  BSYNC B0 ;  /* 0x0000000000007941 */ /* 0x000fea0003800000 */
.L_x_7213:
        /* <DEDUP_REMOVED lines=36> */
.L_x_7220:
[----:B------:R-:W-:Y:S05]  /*2180*/  BSYNC B1 ;  /* 0x0000000000017941 */ /* 0x000fea0003800000 */
.L_x_7219:
[----:B------:R-:W0:Y:S02]  /*2190*/  MUFU.TANH R4, R4 ;  /* 0x0000000400047308 */ /* 0x000e240000002400 */
[----:B0-----:R-:W-:-:S07]  /*21a0*/  FMUL.FTZ R21, R4, R21 ;  /* 0x0000001504157220 */ /* 0x001fce0000410000 */
.L_x_7218:
[----:B------:R-:W-:Y:S05]  /*21b0*/  BSYNC B0 ;  /* 0x0000000000007941 */ /* 0x000fea0003800000 */
.L_x_7217:
        /* <DEDUP_REMOVED lines=36> */
.L_x_7224:
[----:B------:R-:W-:Y:S05]  /*2400*/  BSYNC B1 ;  /* 0x0000000000017941 */ /* 0x000fea0003800000 */
.L_x_7223:
[----:B------:R-:W0:Y:S02]  /*2410*/  MUFU.TANH R4, R4 ;  /* 0x0000000400047308 */ /* 0x000e240000002400 */
[----:B0-----:R-:W-:-:S07]  /*2420*/  FMUL.FTZ R19, R4, R19 ;  /* 0x0000001304137220 */ /* 0x001fce0000410000 */
.L_x_7222:
[----:B------:R-:W-:Y:S05]  /*2430*/  BSYNC B0 ;  /* 0x0000000000007941 */ /* 0x000fea0003800000 */
.L_x_7221:
        /* <DEDUP_REMOVED lines=36> */
.L_x_7228:
[----:B------:R-:W-:Y:S05]  /*2680*/  BSYNC B1 ;  /* 0x0000000000017941 */ /* 0x000fea0003800000 */
.L_x_7227:
[----:B------:R-:W0:Y:S02]  /*2690*/  MUFU.TANH R4, R4 ;  /* 0x0000000400047308 */ /* 0x000e240000002400 */
[----:B0-----:R-:W-:-:S07]  /*26a0*/  FMUL.FTZ R13, R4, R13 ;  /* 0x0000000d040d7220 */ /* 0x001fce0000410000 */
.L_x_7226:
[----:B------:R-:W-:Y:S05]  /*26b0*/  BSYNC B0 ;  /* 0x0000000000007941 */ /* 0x000fea0003800000 */
.L_x_7225:
        /* <DEDUP_REMOVED lines=36> */
.L_x_7232:
[----:B------:R-:W-:Y:S05]  /*2900*/  BSYNC B1 ;  /* 0x0000000000017941 */ /* 0x000fea0003800000 */
.L_x_7231:
[----:B------:R-:W0:Y:S02]  /*2910*/  MUFU.TANH R3, R4 ;  /* 0x0000000400037308 */ /* 0x000e240000002400 */
[----:B0-----:R-:W-:-:S07]  /*2920*/  FMUL.FTZ R12, R3, R12 ;  /* 0x0000000c030c7220 */ /* 0x001fce0000410000 */
.L_x_7230:
[----:B------:R-:W-:Y:S05]  /*2930*/  BSYNC B0 ;  /* 0x0000000000007941 */ /* 0x000fea0003800000 */
.L_x_7229:
        /* <DEDUP_REMOVED lines=21> */
.L_x_7235:
[----:B------:R-:W-:-:S13]  /*2a90*/  ISETP.GE.AND P0, PT, R18, R17, PT ;  /* 0x000000111200720c */ /* 0x000fda0003f06270 */
[----:B------:R-:W-:Y:S05]  /*2aa0*/  @P0 BRA `(.L_x_7237) ;  /* 0x0000000000300947 */ /* 0x000fea0003800000 */
[----:B0-----:R-:W0:Y:S01]  /*2ab0*/  LDC.64 R4, c[0x0][0x218] ;  /* 0x00008600ff047b82 */ /* 0x001e220000000a00 */
[----:B------:R-:W-:Y:S02]  /*2ac0*/  IADD3 R3, R0, R18, RZ ;  /* 0x0000001200037210 */ /* 0x000fe40007ffe0ff */
[----:B------:R-:W-:-:S03]  /*2ad0*/  IADD3 R18, R18, 0x80, RZ ;  /* 0x0000008012127810 */ /* 0x000fc60007ffe0ff */
[----:B0-----:R-:W-:-:S05]  /*2ae0*/  IMAD.WIDE.U32 R4, R3, 0x4, R4 ;  /* 0x0000000403047825 */ /* 0x001fca00078e0004 */
[----:B------:R1:W-:Y:S02]  /*2af0*/  STG.E desc[UR4][R4.64], R2 ;  /* 0x0000000204007986 */ /* 0x0003e4000c101904 */
.L_x_7236:
[----:B------:R-:W-:-:S13]  /*2b00*/  ISETP.GE.AND P0, PT, R18, R17, PT ;  /* 0x000000111200720c */ /* 0x000fda0003f06270 */
[----:B------:R-:W-:Y:S05]  /*2b10*/  @P0 BRA `(.L_x_7238) ;  /* 0x0000000000340947 */ /* 0x000fea0003800000 */
[----:B-1----:R-:W1:Y:S01]  /*2b20*/  LDC.64 R2, c[0x0][0x218] ;  /* 0x00008600ff027b82 */ /* 0x002e620000000a00 */
[----:B0-----:R-:W-:Y:S02]  /*2b30*/  IADD3 R5, R0, R18, RZ ;  /* 0x0000001200057210 */ /* 0x001fe40007ffe0ff */
[----:B------:R-:W-:-:S03]  /*2b40*/  IADD3 R18, R18, 0x80, RZ ;  /* 0x0000008012127810 */ /* 0x000fc60007ffe0ff */
[----:B-1----:R-:W-:-:S05]  /*2b50*/  IMAD.WIDE.U32 R2, R5, 0x4, R2 ;  /* 0x0000000405027825 */ /* 0x002fca00078e0002 */
[----:B------:R1:W-:Y:S02]  /*2b60*/  STG.E desc[UR4][R2.64], R21 ;  /* 0x0000001502007986 */ /* 0x0003e4000c101904 */
.L_x_7237:
        /* <DEDUP_REMOVED lines=8> */
.L_x_7238:
[----:B------:R-:W-:Y:S05]  /*2bf0*/  BSYNC B1 ;  /* 0x0000000000017941 */ /* 0x000fea0003800000 */
.L_x_7234:
[----:B------:R-:W-:-:S13]  /*2c00*/  ISETP.GE.AND P0, PT, R18, R17, PT ;  /* 0x000000111200720c */ /* 0x000fda0003f06270 */
[----:B-12---:R-:W1:Y:S01]  /*2c10*/  @!P0 LDC.64 R2, c[0x0][0x218] ;  /* 0x00008600ff028b82 */ /* 0x006e620000000a00 */
[----:B0-----:R-:W-:Y:S02]  /*2c20*/  @!P0 IADD3 R5, R0, R18, RZ ;  /* 0x0000001200058210 */ /* 0x001fe40007ffe0ff */
[----:B------:R-:W-:-:S03]  /*2c30*/  @!P0 IADD3 R18, R18, 0x80, RZ ;  /* 0x0000008012128810 */ /* 0x000fc60007ffe0ff */
[----:B-1----:R-:W-:-:S05]  /*2c40*/  @!P0 IMAD.WIDE.U32 R2, R5, 0x4, R2 ;  /* 0x0000000405028825 */ /* 0x002fca00078e0002 */
[----:B------:R2:W-:Y:S02]  /*2c50*/  @!P0 STG.E desc[UR4][R2.64], R13 ;  /* 0x0000000d02008986 */ /* 0x0005e4000c101904 */
.L_x_7239:
[----:B------:R-:W-:Y:S05]  /*2c60*/  BSYNC B0 ;  /* 0x0000000000007941 */ /* 0x000fea0003800000 */
.L_x_7233:
        /* <DEDUP_REMOVED lines=8> */
.L_x_7240:
        /* <DEDUP_REMOVED lines=9> */
.L_x_8622:


//--------------------- .text._ZN2at6native18elementwise_kernelILi128ELi4EZNS0_15gpu_kernel_implIZZZNS0_61_GLOBAL__N__b29612f4_23_ActivationMishKernel_cu_f5210f67_354811mish_kernelERNS_18TensorIteratorBaseEENKUlvE_clEvENKUlvE_clEvEUldE_EEvS5_RKT_EUliE_EEviT1_ --------------------------
	.section	.text._ZN2at6native18elementwise_kernelILi128ELi4EZNS0_15gpu_kernel_implIZZZNS0_61_GLOBAL__N__b29612f4_23_ActivationMishKernel_cu_f5210f67_354811mish_kernelERNS_18TensorIteratorBaseEENKUlvE_clEvENKUlvE_clEvEUldE_EEvS5_RKT_EUliE_EEviT1_,"ax",@progbits
	.align	128
        .global         _ZN2at6native18elementwise_kernelILi128ELi4EZNS0_15gpu_kernel_implIZZZNS0_61_GLOBAL__N__b29612f4_23_ActivationMishKernel_cu_f5210f67_354811mish_kernelERNS_18TensorIteratorBaseEENKUlvE_clEvENKUlvE_clEvEUldE_EEvS5_RKT_EUliE_EEviT1_
        .type           _ZN2at6native18elementwise_kernelILi128ELi4EZNS0_15gpu_kernel_implIZZZNS0_61_GLOBAL__N__b29612f4_23_ActivationMishKernel_cu_f5210f67_354811mish_kernelERNS_18TensorIteratorBaseEENKUlvE_clEvENKUlvE_clEvEUldE_EEvS5_RKT_EUliE_EEviT1_,@function
        .size           _ZN2at6native18elementwise_kernelILi128ELi4EZNS0_15gpu_kernel_implIZZZNS0_61_GLOBAL__N__b29612f4_23_ActivationMishKernel_cu_f5210f67_354811mish_kernelERNS_18TensorIteratorBaseEENKUlvE_clEvENKUlvE_clEvEUldE_EEvS5_RKT_EUliE_EEviT1_,(.L_x_8567 - _ZN2at6native18elementwise_kernelILi128ELi4EZNS0_15gpu_kernel_implIZZZNS0_61_GLOBAL__N__b29612f4_23_ActivationMishKernel_cu_f5210f67_354811mish_kernelERNS_18TensorIteratorBaseEENKUlvE_clEvENKUlvE_clEvEUldE_EEvS5_RKT_EUliE_EEviT1_)
        .other          _ZN2at6native18elementwise_kernelILi128ELi4EZNS0_15gpu_kernel_implIZZZNS0_61_GLOBAL__N__b29612f4_23_ActivationMishKernel_cu_f5210f67_354811mish_kernelERNS_18TensorIteratorBaseEENKUlvE_clEvENKUlvE_clEvEUldE_EEvS5_RKT_EUliE_EEviT1_,@"STO_CUDA_ENTRY STV_DEFAULT"
_ZN2at6native18elementwise_kernelILi128ELi4EZNS0_15gpu_kernel_implIZZZNS0_61_GLOBAL__N__b29612f4_23_ActivationMishKernel_cu_f5210f67_354811mish_kernelERNS_18TensorIteratorBaseEENKUlvE_clEvENKUlvE_clEvEUldE_EEvS5_RKT_EUliE_EEviT1_:
.text._ZN2at6native18elementwise_kernelILi128ELi4EZNS0_15gpu_kernel_implIZZZNS0_61_GLOBAL__N__b29612f4_23_ActivationMishKernel_cu_f5210f67_354811mish_kernelERNS_18TensorIteratorBaseEENKUlvE_clEvENKUlvE_clEvEUldE_EEvS5_RKT_EUliE_EEviT1_:
        /* <DEDUP_REMOVED lines=312> */
.L_x_7243:
[----:B------:R-:W0:Y:S01]  /*1380*/  LDC.U8 R6, c[0x0][0x422] ;  /* 0x00010880ff067b82 */ /* 0x000e220000000000 */
[----:B------:R-:W-:Y:S01]  /*1390*/  ULDC.64 UR4, c[0x0][0x410] ;  /* 0x0001040000047ab9 */ /* 0x000fe20000000a00 */
[----:B------:R-:W-:Y:S01]  /*13a0*/  ULDC.64 UR6, c[0x0][0x418] ;  /* 0x0001060000067ab9 */ /* 0x000fe20000000a00 */
[----:B------:R-:W-:Y:S02]  /*13b0*/  IADD3 R16, P1, R16, UR4, RZ ;  /* 0x0000000410107c10 */ /* 0x000fe4000ff3e0ff */
[----:B------:R-:W-:-:S03]  /*13c0*/  IADD3 R4, P2, R0, UR6, RZ ;  /* 0x0000000600047c10 */ /* 0x000fc6000ff5e0ff */
[----:B------:R-:W-:Y:S01]  /*13d0*/  IMAD.X R17, RZ, RZ, UR5, P1 ;  /* 0x00000005ff117e24 */ /* 0x000fe200088e06ff */
[----:B------:R-:W-:Y:S02]  /*13e0*/  IADD3.X R5, RZ, UR7, RZ, P2, !PT ;  /* 0x00000007ff057c10 */ /* 0x000fe400097fe4ff */
        /* <DEDUP_REMOVED lines=14> */
.L_x_7247:
[----:B------:R-:W2:Y:S02]  /*14d0*/  LDG.E.U8 R4, desc[UR36][R4.64] ;  /* 0x0000002404047981 */ /* 0x000ea4000c1e1100 */
[----:B--2---:R0:W1:Y:S01]  /*14e0*/  I2F.F64.U16 R26, R4 ;  /* 0x00000004001a7312 */ /* 0x0040620000101800 */
[----:B------:R-:W-:Y:S05]  /*14f0*/  BRA `(.L_x_7249) ;  /* 0x0000000c00707947 */ /* 0x000fea0003800000 */
.L_x_7246:
        /* <DEDUP_REMOVED lines=9> */
.L_x_7251:
[----:B------:R-:W2:Y:S02]  /*1590*/  LDG.E R4, desc[UR36][R4.64] ;  /* 0x0000002404047981 */ /* 0x000ea4000c1e1900 */
[----:B--2---:R0:W1:Y:S01]  /*15a0*/  I2F.F64 R26, R4 ;  /* 0x00000004001a7312 */ /* 0x0040620000201c00 */
[----:B------:R-:W-:Y:S05]  /*15b0*/  BRA `(.L_x_7249) ;  /* 0x0000000c00407947 */ /* 0x000fea0003800000 */
.L_x_7250:
[----:B------:R-:W2:Y:S02]  /*15c0*/  LDG.E.U16 R4, desc[UR36][R4.64] ;  /* 0x0000002404047981 */ /* 0x000ea4000c1e1500 */
[----:B--2---:R0:W1:Y:S01]  /*15d0*/  I2F.F64.S16 R26, R4 ;  /* 0x00000004001a7312 */ /* 0x0040620000101c00 */
[----:B------:R-:W-:Y:S05]  /*15e0*/  BRA `(.L_x_7249) ;  /* 0x0000000c00347947 */ /* 0x000fea0003800000 */
.L_x_7245:
        /* <DEDUP_REMOVED lines=10> */
.L_x_7253:
[----:B------:R-:W2:Y:S02]  /*1690*/  LDG.E.U16 R0, desc[UR36][R4.64] ;  /* 0x0000002404007981 */ /* 0x000ea4000c1e1500 */
[----:B--2---:R-:W-:-:S05]  /*16a0*/  HADD2.F32 R0, -RZ, R0.H0_H0 ;  /* 0x20000000ff007230 */ /* 0x004fca0000004100 */
[----:B------:R-:W-:-:S04]  /*16b0*/  FMUL.FTZ R0, R0, 1 ;  /* 0x3f80000000007820 */ /* 0x000fc80000410000 */
[----:B------:R0:W1:Y:S01]  /*16c0*/  F2F.F64.F32 R26, R0 ;  /* 0x00000000001a7310 */ /* 0x0000620000201800 */
[----:B------:R-:W-:Y:S05]  /*16d0*/  BRA `(.L_x_7249) ;  /* 0x0000000800f87947 */ /* 0x000fea0003800000 */
.L_x_7252:
        /* <DEDUP_REMOVED lines=10> */
.L_x_7255:
[----:B------:R-:W2:Y:S02]  /*1780*/  LDG.E.U16 R4, desc[UR36][R4.64] ;  /* 0x0000002404047981 */ /* 0x000ea4000c1e1500 */
[----:B--2---:R-:W-:-:S05]  /*1790*/  HADD2.F32 R0, -RZ, R4.H0_H0 ;  /* 0x20000004ff007230 */ /* 0x004fca0000004100 */
[----:B------:R-:W-:-:S04]  /*17a0*/  FMUL.FTZ R0, R0, 1 ;  /* 0x3f80000000007820 */ /* 0x000fc80000410000 */
[----:B------:R0:W1:Y:S01]  /*17b0*/  F2F.F64.F32 R26, R0 ;  /* 0x00000000001a7310 */ /* 0x0000620000201800 */
[----:B------:R-:W-:Y:S05]  /*17c0*/  BRA `(.L_x_7249) ;  /* 0x0000000800bc7947 */ /* 0x000fea0003800000 */
.L_x_7254:
[----:B------:R0:W5:Y:S01]  /*17d0*/  LDG.E.64 R26, desc[UR36][R4.64] ;  /* 0x00000024041a7981 */ /* 0x000162000c1e1b00 */
[----:B------:R-:W-:Y:S05]  /*17e0*/  BRA `(.L_x_7249) ;  /* 0x0000000800b47947 */ /* 0x000fea0003800000 */
.L_x_7244:
        /* <DEDUP_REMOVED lines=13> */
.L_x_7258:
[----:B------:R0:W5:Y:S01]  /*18c0*/  LDG.E.64 R26, desc[UR36][R4.64] ;  /* 0x00000024041a7981 */ /* 0x000162000c1e1b00 */
[----:B------:R-:W-:Y:S05]  /*18d0*/  BRA `(.L_x_7249) ;  /* 0x0000000800787947 */ /* 0x000fea0003800000 */
.L_x_7257:
        /* <DEDUP_REMOVED lines=28> */
.L_x_7260:
        /* <DEDUP_REMOVED lines=11> */
[----:B------:R-:W-:-:S05]  /*1b50*/  LOP3.LUT R0, R3, 0x80000000, R0, 0xf8, !PT ;  /* 0x8000000003007812 */ /* 0x000fca00078ef800 */
[----:B------:R-:W-:-:S04]  /*1b60*/  FMUL.FTZ R0, R0, 1 ;  /* 0x3f80000000007820 */ /* 0x000fc80000410000 */
[----:B------:R0:W1:Y:S01]  /*1b70*/  F2F.F64.F32 R26, R0 ;  /* 0x00000000001a7310 */ /* 0x0000620000201800 */
[----:B------:R-:W-:Y:S05]  /*1b80*/  BRA `(.L_x_7249) ;  /* 0x0000000400cc7947 */ /* 0x000fea0003800000 */
.L_x_7259:
[----:B------:R-:W2:Y:S02]  /*1b90*/  LDG.E.U16 R0, desc[UR36][R4.64] ;  /* 0x0000002404007981 */ /* 0x000ea4000c1e1500 */
[----:B--2---:R-:W-:-:S05]  /*1ba0*/  SHF.L.U32 R0, R0, 0x10, RZ ;  /* 0x0000001000007819 */ /* 0x004fca00000006ff */
[----:B------:R-:W-:-:S04]  /*1bb0*/  FMUL.FTZ R0, R0, 1 ;  /* 0x3f80000000007820 */ /* 0x000fc80000410000 */
[----:B------:R0:W1:Y:S01]  /*1bc0*/  F2F.F64.F32 R26, R0 ;  /* 0x00000000001a7310 */ /* 0x0000620000201800 */
[----:B------:R-:W-:Y:S05]  /*1bd0*/  BRA `(.L_x_7249) ;  /* 0x0000000400b87947 */ /* 0x000fea0003800000 */
.L_x_7256:
        /* <DEDUP_REMOVED lines=11> */
.L_x_7263:
        /* <DEDUP_REMOVED lines=21> */
.L_x_7267:
[----:B------:R-:W-:Y:S05]  /*1de0*/  BSYNC B1 ;  /* 0x0000000000017941 */ /* 0x000fea0003800000 */
.L_x_7266:
[----:B------:R-:W-:Y:S01]  /*1df0*/  LEA R5, R0, 0x3b800000, 0x17 ;  /* 0x3b80000000057811 */ /* 0x000fe200078eb8ff */
[----:B------:R-:W-:-:S05]  /*1e00*/  IMAD.SHL.U32 R0, R3, 0x100000, RZ ;  /* 0x0010000003007824 */ /* 0x000fca00078e00ff */
[----:B------:R-:W-:-:S07]  /*1e10*/  LOP3.LUT R0, R5, R0, R6, 0xfe, !PT ;  /* 0x0000000005007212 */ /* 0x000fce00078efe06 */
.L_x_7265:
[----:B------:R-:W-:Y:S05]  /*1e20*/  BSYNC B0 ;  /* 0x0000000000007941 */ /* 0x000fea0003800000 */
.L_x_7264:
[----:B------:R-:W-:-:S04]  /*1e30*/  FMUL.FTZ R0, R0, 1 ;  /* 0x3f80000000007820 */ /* 0x000fc80000410000 */
[----:B------:R2:W3:Y:S01]  /*1e40*/  F2F.F64.F32 R26, R0 ;  /* 0x00000000001a7310 */ /* 0x0004e20000201800 */
[----:B------:R-:W-:Y:S05]  /*1e50*/  BRA `(.L_x_7249) ;  /* 0x0000000400187947 */ /* 0x000fea0003800000 */
.L_x_7262:
        /* <DEDUP_REMOVED lines=21> */
.L_x_7271:
[----:B------:R-:W-:Y:S05]  /*1fb0*/  BSYNC B1 ;  /* 0x0000000000017941 */ /* 0x000fea0003800000 */
.L_x_7270:
[----:B------:R-:W-:Y:S01]  /*1fc0*/  LEA R5, R0, 0x37800000, 0x17 ;  /* 0x3780000000057811 */ /* 0x000fe200078eb8ff */
[----:B------:R-:W-:-:S05]  /*1fd0*/  IMAD.SHL.U32 R0, R3, 0x200000, RZ ;  /* 0x0020000003007824 */ /* 0x000fca00078e00ff */
[----:B------:R-:W-:-:S07]  /*1fe0*/  LOP3.LUT R0, R5, R0, R6, 0xfe, !PT ;  /* 0x0000000005007212 */ /* 0x000fce00078efe06 */
.L_x_7269:
[----:B------:R-:W-:Y:S05]  /*1ff0*/  BSYNC B0 ;  /* 0x0000000000007941 */ /* 0x000fea0003800000 */
.L_x_7268:
[----:B------:R-:W-:-:S04]  /*2000*/  FMUL.FTZ R0, R0, 1 ;  /* 0x3f80000000007820 */ /* 0x000fc80000410000 */
[----:B------:R4:W0:Y:S01]  /*2010*/  F2F.F64.F32 R26, R0 ;  /* 0x00000000001a7310 */ /* 0x0008220000201800 */
[----:B------:R-:W-:Y:S05]  /*2020*/  BRA `(.L_x_7249) ;  /* 0x0000000000a47947 */ /* 0x000fea0003800000 */
.L_x_7261:
        /* <DEDUP_REMOVED lines=8> */
[----:B------:R-:W-:Y:S01]  /*20b0*/  HFMA2.MMA R0, -RZ, RZ, 3.814697265625e-06, 0 ;  /* 0x00400000ff007435 */ /* 0x000fe200000001ff */
[----:B--2---:R-:W-:-:S13]  /*20c0*/  ISETP.NE.AND P0, PT, R4, RZ, PT ;  /* 0x000000ff0400720c */ /* 0x004fda0003f05270 */
[----:B------:R-:W-:Y:S05]  /*20d0*/  @!P0 BRA `(.L_x_7275) ;  /* 0x00000000000c8947 */ /* 0x000fea0003800000 */
[----:B------:R-:W-:-:S13]  /*20e0*/  ISETP.NE.AND P0, PT, R4, 0xff, PT ;  /* 0x000000ff0400780c */ /* 0x000fda0003f05270 */
[----:B------:R-:W-:Y:S02]  /*20f0*/  @!P0 IMAD.MOV.U32 R0, RZ, RZ, 0x7f800001 ;  /* 0x7f800001ff008424 */ /* 0x000fe400078e00ff */
[----:B------:R-:W-:-:S07]  /*2100*/  @P0 IMAD.SHL.U32 R0, R4, 0x800000, RZ ;  /* 0x0080000004000824 */ /* 0x000fce00078e00ff */
.L_x_7275:
[----:B------:R-:W-:Y:S05]  /*2110*/  BSYNC B0 ;  /* 0x0000000000007941 */ /* 0x000fea0003800000 */
.L_x_7274:
[----:B------:R-:W-:-:S04]  /*2120*/  FMUL.FTZ R0, R0, 1 ;  /* 0x3f80000000007820 */ /* 0x000fc80000410000 */
[----:B------:R0:W1:Y:S01]  /*2130*/  F2F.F64.F32 R26, R0 ;  /* 0x00000000001a7310 */ /* 0x0000620000201800 */
[----:B------:R-:W-:Y:S05]  /*2140*/  BRA `(.L_x_7249) ;  /* 0x00000000005c7947 */ /* 0x000fea0003800000 */
.L_x_7248:
        /* <DEDUP_REMOVED lines=16> */
.L_x_7276:
[----:B------:R-:W-:Y:S01]  /*2250*/  CS2R R26, SRZ ;  /* 0x00000000001a7805 */ /* 0x000fe2000001ff00 */
[----:B------:R-:W-:Y:S06]  /*2260*/  BRA `(.L_x_7249) ;  /* 0x0000000000147947 */ /* 0x000fec0003800000 */
.L_x_7273:
[----:B------:R-:W2:Y:S02]  /*2270*/  LDG.E.64 R26, desc[UR36][R4.64] ;  /* 0x00000024041a7981 */ /* 0x000ea4000c1e1b00 */
[----:B--2---:R-:W0:Y:S01]  /*2280*/  I2F.F64.U64 R26, R26 ;  /* 0x0000001a001a7312 */ /* 0x004e220000301800 */
[----:B------:R-:W-:Y:S05]  /*2290*/  BRA `(.L_x_7249) ;  /* 0x0000000000087947 */ /* 0x000fea0003800000 */
.L_x_7272:
[----:B------:R-:W2:Y:S02]  /*22a0*/  LDG.E R4, desc[UR36][R4.64] ;  /* 0x0000002404047981 */ /* 0x000ea4000c1e1900 */
[----:B--2---:R0:W1:Y:S02]  /*22b0*/  I2F.F64.U32 R26, R4 ;  /* 0x00000004001a7312 */ /* 0x0040640000201800 */
.L_x_7249:
[----:B0-----:R-:W-:Y:S01]  /*22c0*/  IMAD.MOV.U32 R4, RZ, RZ, 0x652b82fe ;  /* 0x652b82feff047424 */ /* 0x001fe200078e00ff */
[----:B------:R-:W-:Y:S01]  /*22d0*/  UMOV UR4, 0xfefa39ef ;  /* 0xfefa39ef00047882 */ /* 0x000fe20000000000 */
[----:B------:R-:W-:Y:S01]  /*22e0*/  IMAD.MOV.U32 R5, RZ, RZ, 0x3ff71547 ;  /* 0x3ff71547ff057424 */ /* 0x000fe200078e00ff */
[----:B------:R-:W-:Y:S01]  /*22f0*/  UMOV UR5, 0x3fe62e42 ;  /* 0x3fe62e4200057882 */ /* 0x000fe20000000000 */
[----:B-1-3-5:R-:W-:Y:S01]  /*2300*/  FSETP.GEU.FTZ.AND P0, PT, |R27|, 4.1917929649353027344, PT ;  /* 0x4086232b1b00780b */ /* 0x02afe20003f1e200 */
[----:B------:R-:W-:Y:S03]  /*2310*/  BSSY B0, `(.L_x_7277) ;  /* 0x0000036000007945 */ /* 0x000fe60003800000 */
[----:B------:R-:W-:-:S08]  /*2320*/  DFMA R4, R26, R4, 6.75539944105574400000e+15 ;  /* 0x433800001a04742b */ /* 0x000fd00000000004 */
[----:B------:R-:W-:-:S08]  /*2330*/  DADD R6, R4, -6.75539944105574400000e+15 ;  /* 0xc338000004067429 */ /* 0x000fd00000000000 */
[----:B------:R-:W-:Y:S01]  /*2340*/  DFMA R8, R6, -UR4, R26 ;  /* 0x8000000406087c2b */ /* 0x000fe2000800001a */
[----:B------:R-:W-:Y:S01]  /*2350*/  UMOV UR4, 0x3b39803f ;  /* 0x3b39803f00047882 */ /* 0x000fe20000000000 */
[----:B------:R-:W-:-:S06]  /*2360*/  UMOV UR5, 0x3c7abc9e ;  /* 0x3c7abc9e00057882 */ /* 0x000fcc0000000000 */
[----:B------:R-:W-:Y:S01]  /*2370*/  DFMA R8, R6, -UR4, R8 ;  /* 0x8000000406087c2b */ /* 0x000fe20008000008 */
[----:B------:R-:W-:Y:S01]  /*2380*/  UMOV UR4, 0x69ce2bdf ;  /* 0x69ce2bdf00047882 */ /* 0x000fe20000000000 */
[----:B------:R-:W-:Y:S01]  /*2390*/  IMAD.MOV.U32 R6, RZ, RZ, -0x35dec16 ;  /* 0xfca213eaff067424 */ /* 0x000fe200078e00ff */
[----:B------:R-:W-:Y:S01]  /*23a0*/  UMOV UR5, 0x3e5ade15 ;  /* 0x3e5ade1500057882 */ /* 0x000fe20000000000 */
[----:B------:R-:W-:-:S06]  /*23b0*/  IMAD.MOV.U32 R7, RZ, RZ, 0x3e928af3 ;  /* 0x3e928af3ff077424 */ /* 0x000fcc00078e00ff */
        /* <DEDUP_REMOVED lines=25> */
[----:B------:R-:W-:-:S08]  /*2550*/  DFMA R6, R8, R6, 1 ;  /* 0x3ff000000806742b */ /* 0x000fd00000000006 */
[----:B------:R-:W-:-:S10]  /*2560*/  DFMA R6, R8, R6, 1 ;  /* 0x3ff000000806742b */ /* 0x000fd40000000006 */
[----:B------:R-:W-:Y:S02]  /*2570*/  IMAD R29, R4, 0x100000, R7 ;  /* 0x00100000041d7824 */ /* 0x000fe400078e0207 */
[----:B------:R-:W-:Y:S01]  /*2580*/  IMAD.MOV.U32 R28, RZ, RZ, R6 ;  /* 0x000000ffff1c7224 */ /* 0x000fe200078e0006 */
[----:B------:R-:W-:Y:S06]  /*2590*/  @!P0 BRA `(.L_x_7278) ;  /* 0x0000000000348947 */ /* 0x000fec0003800000 */
[----:B------:R-:W-:Y:S01]  /*25a0*/  FSETP.GEU.FTZ.AND P0, PT, |R27|, 4.2275390625, PT ;  /* 0x408748001b00780b */ /* 0x000fe20003f1e200 */
[C---:B------:R-:W-:Y:S02]  /*25b0*/  DADD R8, R26.reuse, +INF ;  /* 0x7ff000001a087429 */ /* 0x040fe40000000000 */
[----:B------:R-:W-:-:S08]  /*25c0*/  DSETP.GEU.AND P1, PT, R26, RZ, PT ;  /* 0x000000ff1a00722a */ /* 0x000fd00003f2e000 */
[----:B------:R-:W-:Y:S02]  /*25d0*/  FSEL R28, R8, RZ, P1 ;  /* 0x000000ff081c7208 */ /* 0x000fe40000800000 */
[----:B--2-4-:R-:W-:Y:S02]  /*25e0*/  @!P0 LEA.HI R0, R4, R4, RZ, 0x1 ;  /* 0x0000000404008211 */ /* 0x014fe400078f08ff */
[----:B------:R-:W-:Y:S02]  /*25f0*/  FSEL R29, R9, RZ, P1 ;  /* 0x000000ff091d7208 */ /* 0x000fe40000800000 */
[----:B------:R-:W-:-:S05]  /*2600*/  @!P0 SHF.R.S32.HI R5, RZ, 0x1, R0 ;  /* 0x00000001ff058819 */ /* 0x000fca0000011400 */
[----:B------:R-:W-:Y:S02]  /*2610*/  @!P0 IMAD.IADD R4, R4, 0x1, -R5 ;  /* 0x0000000104048824 */ /* 0x000fe400078e0a05 */
[----:B------:R-:W-:-:S03]  /*2620*/  @!P0 IMAD R5, R5, 0x100000, R7 ;  /* 0x0010000005058824 */ /* 0x000fc600078e0207 */
[----:B------:R-:W-:Y:S01]  /*2630*/  @!P0 LEA R7, R4, 0x3ff00000, 0x14 ;  /* 0x3ff0000004078811 */ /* 0x000fe200078ea0ff */
[----:B------:R-:W-:Y:S02]  /*2640*/  @!P0 IMAD.MOV.U32 R4, RZ, RZ, R6 ;  /* 0x000000ffff048224 */ /* 0x000fe400078e0006 */
[----:B------:R-:W-:-:S06]  /*2650*/  @!P0 IMAD.MOV.U32 R6, RZ, RZ, RZ ;  /* 0x000000ffff068224 */ /* 0x000fcc00078e00ff */
[----:B------:R-:W-:-:S11]  /*2660*/  @!P0 DMUL R28, R4, R6 ;  /* 0x00000006041c8228 */ /* 0x000fd60000000000 */
.L_x_7278:
[----:B------:R-:W-:Y:S05]  /*2670*/  BSYNC B0 ;  /* 0x0000000000007941 */ /* 0x000fea0003800000 */
.L_x_7277:
        /* <DEDUP_REMOVED lines=8> */
[----:B------:R-:W-:-:S10]  /*2700*/  IMAD.MOV.U32 R3, RZ, RZ, R29 ;  /* 0x000000ffff037224 */ /* 0x000fd400078e001d */
[----:B------:R-:W-:-:S10]  /*2710*/  @!P0 DMUL R6, R6, 1.80143985094819840000e+16 ;  /* 0x4350000006068828 */ /* 0x000fd40000000000 */
[----:B------:R-:W-:Y:S02]  /*2720*/  @!P0 IMAD.MOV.U32 R3, RZ, RZ, R7 ;  /* 0x000000ffff038224 */ /* 0x000fe400078e0007 */
[----:B------:R-:W-:Y:S02]  /*2730*/  @!P0 IMAD.MOV.U32 R28, RZ, RZ, R6 ;  /* 0x000000ffff1c8224 */ /* 0x000fe400078e0006 */
[----:B--2-4-:R-:W-:-:S05]  /*2740*/  VIADD R0, R3, 0xffffffff ;  /* 0xffffffff03007836 */ /* 0x014fca0000000000 */
        /* <DEDUP_REMOVED lines=73> */
.L_x_7280:
        /* <DEDUP_REMOVED lines=13> */
[----:B--2-4-:R-:W-:-:S05]  /*2cb0*/  FFMA R0, RZ, R11, R5 ;  /* 0x0000000bff007223 */ /* 0x014fca0000000005 */
[----:B------:R-:W-:-:S13]  /*2cc0*/  FSETP.GT.AND P0, PT, |R0|, 1.469367938527859385e-39, PT ;  /* 0x001000000000780b */ /* 0x000fda0003f04200 */
[----:B------:R-:W-:Y:S05]  /*2cd0*/  @P0 BRA P1, `(.L_x_7283) ;  /* 0x0000000000180947 */ /* 0x000fea0000800000 */
[----:B------:R-:W-:Y:S01]  /*2ce0*/  IMAD.MOV.U32 R8, RZ, RZ, R28 ;  /* 0x000000ffff087224 */ /* 0x000fe200078e001c */
[----:B------:R-:W-:Y:S01]  /*2cf0*/  MOV R0, 0x2d20 ;  /* 0x00002d2000007802 */ /* 0x000fe20000000f00 */
[----:B------:R-:W-:-:S07]  /*2d00*/  IMAD.MOV.U32 R9, RZ, RZ, R29 ;  /* 0x000000ffff097224 */ /* 0x000fce00078e001d */
[----:B------:R-:W-:Y:S05]  /*2d10*/  CALL.REL.NOINC `($__internal_14_$__cuda_sm20_div_rn_f64_full) ;  /* 0x000000ec00707944 */ /* 0x000fea0003c00000 */
[----:B------:R-:W-:Y:S01]  /*2d20*/  IMAD.MOV.U32 R4, RZ, RZ, R14 ;  /* 0x000000ffff047224 */ /* 0x000fe200078e000e */
[----:B------:R-:W-:-:S07]  /*2d30*/  MOV R5, R3 ;  /* 0x0000000300057202 */ /* 0x000fce0000000f00 */
.L_x_7283:
[----:B------:R-:W-:Y:S05]  /*2d40*/  BSYNC B1 ;  /* 0x0000000000017941 */ /* 0x000fea0003800000 */
.L_x_7282:
        /* <DEDUP_REMOVED lines=29> */
.L_x_7281:
[----:B------:R-:W-:Y:S05]  /*2f20*/  BSYNC B0 ;  /* 0x0000000000007941 */ /* 0x000fea0003800000 */
.L_x_7279:
        /* <DEDUP_REMOVED lines=70> */
.L_x_7285:
        /* <DEDUP_REMOVED lines=35> */
.L_x_7286:
[----:B------:R-:W-:Y:S05]  /*35c0*/  BSYNC B0 ;  /* 0x0000000000007941 */ /* 0x000fea0003800000 */
.L_x_7284:
[----:B------:R-:W0:Y:S01]  /*35d0*/  LDC.U8 R3, c[0x0][0x421] ;  /* 0x00010840ff037b82 */ /* 0x000e220000000000 */
[----:B------:R-:W-:Y:S01]  /*35e0*/  DMUL R4, R4, R26 ;  /* 0x0000001a04047228 */ /* 0x000fe20000000000 */
        /* <DEDUP_REMOVED lines=14> */
.L_x_7290:
[----:B------:R-:W0:Y:S02]  /*36d0*/  F2I.S64.F64.TRUNC R4, R4 ;  /* 0x0000000400047311 */ /* 0x000e24000030d900 */
[----:B0-----:R-:W-:-:S05]  /*36e0*/  MOV R3, R4 ;  /* 0x0000000400037202 */ /* 0x001fca0000000f00 */
[----:B------:R0:W-:Y:S01]  /*36f0*/  STG.E.U8 desc[UR36][R16.64], R3 ;  /* 0x0000000310007986 */ /* 0x0001e2000c101124 */
[----:B------:R-:W-:Y:S05]  /*3700*/  BRA `(.L_x_7292) ;  /* 0x0000000c00f87947 */ /* 0x000fea0003800000 */
.L_x_7289:
        /* <DEDUP_REMOVED lines=9> */
.L_x_7294:
[----:B------:R-:W0:Y:S02]  /*37a0*/  F2I.F64.TRUNC R5, R4 ;  /* 0x0000000400057311 */ /* 0x000e24000030d100 */
[----:B0-----:R0:W-:Y:S01]  /*37b0*/  STG.E desc[UR36][R16.64], R5 ;  /* 0x0000000510007986 */ /* 0x0011e2000c101924 */
[----:B------:R-:W-:Y:S05]  /*37c0*/  BRA `(.L_x_7292) ;  /* 0x0000000c00c87947 */ /* 0x000fea0003800000 */
.L_x_7293:
[----:B------:R-:W0:Y:S02]  /*37d0*/  F2I.F64.TRUNC R5, R4 ;  /* 0x0000000400057311 */ /* 0x000e24000030d100 */
[----:B0-----:R0:W-:Y:S01]  /*37e0*/  STG.E.U16 desc[UR36][R16.64], R5 ;  /* 0x0000000510007986 */ /* 0x0011e2000c101524 */
[----:B------:R-:W-:Y:S05]  /*37f0*/  BRA `(.L_x_7292) ;  /* 0x0000000c00bc7947 */ /* 0x000fea0003800000 */
.L_x_7288:
        /* <DEDUP_REMOVED lines=13> */
.L_x_7296:
        /* <DEDUP_REMOVED lines=8> */
.L_x_7295:
        /* <DEDUP_REMOVED lines=14> */
.L_x_7298:
        /* <DEDUP_REMOVED lines=9> */
.L_x_7297:
[----:B------:R0:W-:Y:S01]  /*3ac0*/  STG.E.64 desc[UR36][R16.64], R4 ;  /* 0x0000000410007986 */ /* 0x0001e2000c101b24 */
[----:B------:R-:W-:Y:S05]  /*3ad0*/  BRA `(.L_x_7292) ;  /* 0x0000000c00047947 */ /* 0x000fea0003800000 */
.L_x_7287:
        /* <DEDUP_REMOVED lines=12> */
.L_x_7301:
[----:B------:R-:W-:-:S05]  /*3ba0*/  CS2R R6, SRZ ;  /* 0x0000000000067805 */ /* 0x000fca000001ff00 */
[----:B------:R3:W-:Y:S01]  /*3bb0*/  STG.E.128 desc[UR36][R16.64], R4 ;  /* 0x0000000410007986 */ /* 0x0007e2000c101d24 */
[----:B------:R-:W-:Y:S05]  /*3bc0*/  BRA `(.L_x_7292) ;  /* 0x0000000800c87947 */ /* 0x000fea0003800000 */
.L_x_7300:
        /* <DEDUP_REMOVED lines=25> */
.L_x_7305:
[----:B------:R-:W-:Y:S05]  /*3d60*/  BSYNC B0 ;  /* 0x0000000000007941 */ /* 0x000fea0003800000 */
.L_x_7304:
[----:B------:R-:W-:-:S05]  /*3d70*/  LOP3.LUT R7, R0, R7, RZ, 0xfc, !PT ;  /* 0x0000000700077212 */ /* 0x000fca00078efcff */
[----:B------:R0:W-:Y:S01]  /*3d80*/  STG.E.U8 desc[UR36][R16.64], R7 ;  /* 0x0000000710007986 */ /* 0x0001e2000c101124 */
[----:B------:R-:W-:Y:S05]  /*3d90*/  BRA `(.L_x_7292) ;  /* 0x0000000800547947 */ /* 0x000fea0003800000 */
.L_x_7303:
        /* <DEDUP_REMOVED lines=17> */
.L_x_7307:
[----:B------:R-:W-:Y:S01]  /*3eb0*/  IMAD.MOV.U32 R0, RZ, RZ, 0x7f ;  /* 0x0000007fff007424 */ /* 0x000fe200078e00ff */
[----:B------:R-:W-:-:S04]  /*3ec0*/  ISETP.GT.U32.AND P0, PT, R3, 0x7f800000, PT ;  /* 0x7f8000000300780c */ /* 0x000fc80003f04070 */
[----:B------:R-:W-:-:S09]  /*3ed0*/  SEL R0, R0, 0x7c, P0 ;  /* 0x0000007c00007807 */ /* 0x000fd20000000000 */
.L_x_7308:
[----:B------:R-:W-:Y:S05]  /*3ee0*/  BSYNC B0 ;  /* 0x0000000000007941 */ /* 0x000fea0003800000 */
.L_x_7306:
[----:B------:R-:W-:-:S04]  /*3ef0*/  LOP3.LUT R3, R7, 0x80000000, RZ, 0xc0, !PT ;  /* 0x8000000007037812 */ /* 0x000fc800078ec0ff */
[----:B------:R-:W-:-:S04]  /*3f00*/  SHF.R.U32.HI R3, RZ, 0x18, R3 ;  /* 0x00000018ff037819 */ /* 0x000fc80000011603 */
[----:B------:R-:W-:-:S05]  /*3f10*/  LOP3.LUT R3, R0, R3, RZ, 0xfc, !PT ;  /* 0x0000000300037212 */ /* 0x000fca00078efcff */
[----:B------:R1:W-:Y:S01]  /*3f20*/  STG.E.U8 desc[UR36][R16.64], R3 ;  /* 0x0000000310007986 */ /* 0x0003e2000c101124 */
[----:B------:R-:W-:Y:S05]  /*3f30*/  BRA `(.L_x_7292) ;  /* 0x0000000400ec7947 */ /* 0x000fea0003800000 */
.L_x_7302:
        /* <DEDUP_REMOVED lines=8> */
.L_x_7299:
        /* <DEDUP_REMOVED lines=11> */
.L_x_7311:
        /* <DEDUP_REMOVED lines=21> */
.L_x_7314:
[----:B------:R-:W-:-:S04]  /*41c0*/  LOP3.LUT R3, R7, 0x80000000, RZ, 0xc0, !PT ;  /* 0x8000000007037812 */ /* 0x000fc800078ec0ff */
[----:B------:R-:W-:-:S04]  /*41d0*/  SHF.R.U32.HI R3, RZ, 0x18, R3 ;  /* 0x00000018ff037819 */ /* 0x000fc80000011603 */
[----:B------:R-:W-:-:S04]  /*41e0*/  LOP3.LUT R0, R0, R3, RZ, 0xfc, !PT ;  /* 0x0000000300007212 */ /* 0x000fc800078efcff */
[----:B------:R-:W-:-:S07]  /*41f0*/  PRMT R8, R0, 0x7610, R8 ;  /* 0x0000761000087816 */ /* 0x000fce0000000008 */
.L_x_7313:
[----:B------:R-:W-:Y:S05]  /*4200*/  BSYNC B0 ;  /* 0x0000000000007941 */ /* 0x000fea0003800000 */
.L_x_7312:
[----:B------:R0:W-:Y:S01]  /*4210*/  STG.E.U8 desc[UR36][R16.64], R8 ;  /* 0x0000000810007986 */ /* 0x0001e2000c101124 */
[----:B------:R-:W-:Y:S05]  /*4220*/  BRA `(.L_x_7292) ;  /* 0x0000000400307947 */ /* 0x000fea0003800000 */
.L_x_7310:
        /* <DEDUP_REMOVED lines=21> */
.L_x_7317:
[----:B------:R-:W-:-:S04]  /*4380*/  LOP3.LUT R3, R7, 0x80000000, RZ, 0xc0, !PT ;  /* 0x8000000007037812 */ /* 0x000fc800078ec0ff */
[----:B------:R-:W-:-:S04]  /*4390*/  SHF.R.U32.HI R3, RZ, 0x18, R3 ;  /* 0x00000018ff037819 */ /* 0x000fc80000011603 */
[----:B------:R-:W-:-:S04]  /*43a0*/  LOP3.LUT R0, R0, R3, RZ, 0xfc, !PT ;  /* 0x0000000300007212 */ /* 0x000fc800078efcff */
[----:B------:R-:W-:-:S07]  /*43b0*/  PRMT R8, R0, 0x7610, R8 ;  /* 0x0000761000087816 */ /* 0x000fce0000000008 */
.L_x_7316:
[----:B------:R-:W-:Y:S05]  /*43c0*/  BSYNC B0 ;  /* 0x0000000000007941 */ /* 0x000fea0003800000 */
.L_x_7315:
[----:B------:R0:W-:Y:S01]  /*43d0*/  STG.E.U8 desc[UR36][R16.64], R8 ;  /* 0x0000000810007986 */ /* 0x0001e2000c101124 */
[----:B------:R-:W-:Y:S05]  /*43e0*/  BRA `(.L_x_7292) ;  /* 0x0000000000c07947 */ /* 0x000fea0003800000 */
.L_x_7309:
        /* <DEDUP_REMOVED lines=26> */
.L_x_7291:
        /* <DEDUP_REMOVED lines=16> */
.L_x_7320:
[----:B------:R-:W-:Y:S05]  /*4690*/  BRA `(.L_x_7292) ;  /* 0x0000000000147947 */ /* 0x000fea0003800000 */
.L_x_7319:
[----:B------:R-:W0:Y:S02]  /*46a0*/  F2I.U64.F64.TRUNC R4, R4 ;  /* 0x0000000400047311 */ /* 0x000e24000030d800 */
[----:B0-----:R0:W-:Y:S01]  /*46b0*/  STG.E.64 desc[UR36][R16.64], R4 ;  /* 0x0000000410007986 */ /* 0x0011e2000c101b24 */
[----:B------:R-:W-:Y:S05]  /*46c0*/  BRA `(.L_x_7292) ;  /* 0x0000000000087947 */ /* 0x000fea0003800000 */
.L_x_7318:
[----:B------:R-:W0:Y:S02]  /*46d0*/  F2I.U32.F64.TRUNC R5, R4 ;  /* 0x0000000400057311 */ /* 0x000e24000030d000 */
[----:B0-----:R0:W-:Y:S02]  /*46e0*/  STG.E desc[UR36][R16.64], R5 ;  /* 0x0000000510007986 */ /* 0x0011e4000c101924 */
.L_x_7292:
[----:B------:R-:W-:-:S05]  /*46f0*/  IMAD R2, R2, 0x200, R23 ;  /* 0x0000020002027824 */ /* 0x000fca00078e0217 */
[----:B------:R-:W-:-:S07]  /*4700*/  IADD3 R19, R2, 0x80, RZ ;  /* 0x0000008002137810 */ /* 0x000fce0007ffe0ff */
.L_x_7242:
[----:B------:R-:W-:Y:S05]  /*4710*/  BSYNC B6 ;  /* 0x0000000000067941 */ /* 0x000fea0003800000 */
.L_x_7241:
[----:B------:R-:W-:Y:S01]  /*4720*/  ULDC UR4, c[0x0][0x210] ;  /* 0x0000840000047ab9 */ /* 0x000fe20000000800 */
[----:B------:R-:W-:Y:S01]  /*4730*/  BSSY B6, `(.L_x_7321) ;  /* 0x0000468000067945 */ /* 0x000fe20003800000 */
[----:B------:R-:W-:-:S13]  /*4740*/  ISETP.GE.AND P0, PT, R19, UR4, PT ;  /* 0x0000000413007c0c */ /* 0x000fda000bf06270 */
[----:B------:R-:W-:Y:S05]  /*4750*/  @P0 BRA `(.L_x_7322) ;  /* 0x0000004400940947 */ /* 0x000fea0003800000 */
[----:B0--3--:R-:W0:Y:S01]  /*4760*/  LDC R6, c[0x0][0x218] ;  /* 0x00008600ff067b82 */ /* 0x009e220000000800 */
[----:B--2---:R-:W-:Y:S02]  /*4770*/  IMAD.MOV.U32 R0, RZ, RZ, RZ ;  /* 0x000000ffff007224 */ /* 0x004fe400078e00ff */
[----:B-1--4-:R-:W-:Y:S01]  /*4780*/  IMAD.MOV.U32 R16, RZ, RZ, RZ ;  /* 0x000000ffff107224 */ /* 0x012fe200078e00ff */
        /* <DEDUP_REMOVED lines=300> */
.L_x_7323:
        /* <DEDUP_REMOVED lines=21> */
.L_x_7327:
[----:B------:R-:W2:Y:S02]  /*5ba0*/  LDG.E.U8 R2, desc[UR36][R2.64] ;  /* 0x0000002402027981 */ /* 0x000ea4000c1e1100 */
[----:B--2---:R0:W1:Y:S01]  /*5bb0*/  I2F.F64.U16 R28, R2 ;  /* 0x00000002001c7312 */ /* 0x0040620000101800 */
[----:B------:R-:W-:Y:S05]  /*5bc0*/  BRA `(.L_x_7329) ;  /* 0x0000000c00707947 */ /* 0x000fea0003800000 */
.L_x_7326:
        /* <DEDUP_REMOVED lines=9> */
.L_x_7331:
[----:B------:R-:W2:Y:S02]  /*5c60*/  LDG.E R2, desc[UR36][R2.64] ;  /* 0x0000002402027981 */ /* 0x000ea4000c1e1900 */
[----:B--2---:R0:W1:Y:S01]  /*5c70*/  I2F.F64 R28, R2 ;  /* 0x00000002001c7312 */ /* 0x0040620000201c00 */
[----:B------:R-:W-:Y:S05]  /*5c80*/  BRA `(.L_x_7329) ;  /* 0x0000000c00407947 */ /* 0x000fea0003800000 */
.L_x_7330:
[----:B------:R-:W2:Y:S02]  /*5c90*/  LDG.E.U16 R2, desc[UR36][R2.64] ;  /* 0x0000002402027981 */ /* 0x000ea4000c1e1500 */
[----:B--2---:R0:W1:Y:S01]  /*5ca0*/  I2F.F64.S16 R28, R2 ;  /* 0x00000002001c7312 */ /* 0x0040620000101c00 */
[----:B------:R-:W-:Y:S05]  /*5cb0*/  BRA `(.L_x_7329) ;  /* 0x0000000c00347947 */ /* 0x000fea0003800000 */
.L_x_7325:
        /* <DEDUP_REMOVED lines=10> */
.L_x_7333:
[----:B------:R-:W2:Y:S02]  /*5d60*/  LDG.E.U16 R0, desc[UR36][R2.64] ;  /* 0x0000002402007981 */ /* 0x000ea4000c1e1500 */
[----:B--2---:R-:W-:-:S05]  /*5d70*/  HADD2.F32 R0, -RZ, R0.H0_H0 ;  /* 0x20000000ff007230 */ /* 0x004fca0000004100 */
[----:B------:R-:W-:-:S04]  /*5d80*/  FMUL.FTZ R0, R0, 1 ;  /* 0x3f80000000007820 */ /* 0x000fc80000410000 */
[----:B------:R0:W1:Y:S01]  /*5d90*/  F2F.F64.F32 R28, R0 ;  /* 0x00000000001c7310 */ /* 0x0000620000201800 */
[----:B------:R-:W-:Y:S05]  /*5da0*/  BRA `(.L_x_7329) ;  /* 0x0000000800f87947 */ /* 0x000fea0003800000 */
.L_x_7332:
        /* <DEDUP_REMOVED lines=10> */
.L_x_7335:
[----:B------:R-:W2:Y:S02]  /*5e50*/  LDG.E.U16 R2, desc[UR36][R2.64] ;  /* 0x0000002402027981 */ /* 0x000ea4000c1e1500 */
[----:B--2---:R-:W-:-:S05]  /*5e60*/  HADD2.F32 R0, -RZ, R2.H0_H0 ;  /* 0x20000002ff007230 */ /* 0x004fca0000004100 */
[----:B------:R-:W-:-:S04]  /*5e70*/  FMUL.FTZ R0, R0, 1 ;  /* 0x3f80000000007820 */ /* 0x000fc80000410000 */
[----:B------:R3:W4:Y:S01]  /*5e80*/  F2F.F64.F32 R28, R0 ;  /* 0x00000000001c7310 */ /* 0x0007220000201800 */
[----:B------:R-:W-:Y:S05]  /*5e90*/  BRA `(.L_x_7329) ;  /* 0x0000000800bc7947 */ /* 0x000fea0003800000 */
.L_x_7334:
[----:B------:R0:W5:Y:S01]  /*5ea0*/  LDG.E.64 R28, desc[UR36][R2.64] ;  /* 0x00000024021c7981 */ /* 0x000162000c1e1b00 */
[----:B------:R-:W-:Y:S05]  /*5eb0*/  BRA `(.L_x_7329) ;  /* 0x0000000800b47947 */ /* 0x000fea0003800000 */
.L_x_7324:
        /* <DEDUP_REMOVED lines=9> */
[----:B------:R-:W-:Y:S01]  /*5f50*/  HFMA2.MMA R28, -RZ, RZ, 0, 0 ;  /* 0x00000000ff1c7435 */ /* 0x000fe200000001ff */
[----:B--2---:R-:W-:-:S04]  /*5f60*/  ISETP.NE.AND P0, PT, R2, RZ, PT ;  /* 0x000000ff0200720c */ /* 0x004fc80003f05270 */
[----:B------:R-:W-:Y:S01]  /*5f70*/  FSEL R29, RZ, 1.875, !P0 ;  /* 0x3ff00000ff1d7808 */ /* 0x000fe20004000000 */
[----:B------:R-:W-:Y:S08]  /*5f80*/  BRA `(.L_x_7329) ;  /* 0x0000000800807947 */ /* 0x000ff00003800000 */
.L_x_7338:
[----:B------:R0:W5:Y:S01]  /*5f90*/  LDG.E.64 R28, desc[UR36][R2.64] ;  /* 0x00000024021c7981 */ /* 0x000162000c1e1b00 */
[----:B------:R-:W-:Y:S05]  /*5fa0*/  BRA `(.L_x_7329) ;  /* 0x0000000800787947 */ /* 0x000fea0003800000 */
.L_x_7337:
        /* <DEDUP_REMOVED lines=28> */
.L_x_7340:
        /* <DEDUP_REMOVED lines=15> */
.L_x_7339:
[----:B------:R-:W2:Y:S02]  /*6260*/  LDG.E.U16 R0, desc[UR36][R2.64] ;  /* 0x0000002402007981 */ /* 0x000ea4000c1e1500 */
[----:B--2---:R-:W-:-:S04]  /*6270*/  IMAD.U32 R0, R0, 0x10000, RZ ;  /* 0x0001000000007824 */ /* 0x004fc800078e00ff */
[----:B------:R-:W-:-:S04]  /*6280*/  FMUL.FTZ R0, R0, 1 ;  /* 0x3f80000000007820 */ /* 0x000fc80000410000 */
[----:B------:R0:W1:Y:S01]  /*6290*/  F2F.F64.F32 R28, R0 ;  /* 0x00000000001c7310 */ /* 0x0000620000201800 */
[----:B------:R-:W-:Y:S05]  /*62a0*/  BRA `(.L_x_7329) ;  /* 0x0000000400b87947 */ /* 0x000fea0003800000 */
.L_x_7336:
        /* <DEDUP_REMOVED lines=11> */
.L_x_7343:
[----:B------:R-:W2:Y:S01]  /*6360*/  LDG.E.U8 R2, desc[UR36][R2.64] ;  /* 0x0000002402027981 */ /* 0x000ea2000c1e1100 */
[----:B------:R-:W-:Y:S01]  /*6370*/  BSSY B0, `(.L_x_7344) ;  /* 0x0000018000007945 */ /* 0x000fe20003800000 */
[----:B------:R-:W-:Y:S02]  /*6380*/  MOV R0, RZ ;  /* 0x000000ff00007202 */ /* 0x000fe40000000f00 */
        /* <DEDUP_REMOVED lines=18> */
.L_x_7347:
[----:B------:R-:W-:Y:S05]  /*64b0*/  BSYNC B1 ;  /* 0x0000000000017941 */ /* 0x000fea0003800000 */
.L_x_7346:
[----:B------:R-:W-:Y:S01]  /*64c0*/  LEA R3, R0, 0x3b800000, 0x17 ;  /* 0x3b80000000037811 */ /* 0x000fe200078eb8ff */
[----:B------:R-:W-:-:S05]  /*64d0*/  IMAD.SHL.U32 R0, R2, 0x100000, RZ ;  /* 0x0010000002007824 */ /* 0x000fca00078e00ff */
[----:B------:R-:W-:-:S07]  /*64e0*/  LOP3.LUT R0, R3, R0, R4, 0xfe, !PT ;  /* 0x0000000003007212 */ /* 0x000fce00078efe04 */
.L_x_7345:
[----:B------:R-:W-:Y:S05]  /*64f0*/  BSYNC B0 ;  /* 0x0000000000007941 */ /* 0x000fea0003800000 */
.L_x_7344:
[----:B------:R-:W-:-:S04]  /*6500*/  FMUL.FTZ R0, R0, 1 ;  /* 0x3f80000000007820 */ /* 0x000fc80000410000 */
[----:B------:R0:W1:Y:S01]  /*6510*/  F2F.F64.F32 R28, R0 ;  /* 0x00000000001c7310 */ /* 0x0000620000201800 */
[----:B------:R-:W-:Y:S05]  /*6520*/  BRA `(.L_x_7329) ;  /* 0x0000000400187947 */ /* 0x000fea0003800000 */
.L_x_7342:
        /* <DEDUP_REMOVED lines=21> */
.L_x_7351:
[----:B------:R-:W-:Y:S05]  /*6680*/  BSYNC B1 ;  /* 0x0000000000017941 */ /* 0x000fea0003800000 */
.L_x_7350:
[----:B------:R-:W-:Y:S01]  /*6690*/  LEA R3, R0, 0x37800000, 0x17 ;  /* 0x3780000000037811 */ /* 0x000fe200078eb8ff */
[----:B------:R-:W-:-:S05]  /*66a0*/  IMAD.SHL.U32 R0, R2, 0x200000, RZ ;  /* 0x0020000002007824 */ /* 0x000fca00078e00ff */
[----:B------:R-:W-:-:S07]  /*66b0*/  LOP3.LUT R0, R3, R0, R4, 0xfe, !PT ;  /* 0x0000000003007212 */ /* 0x000fce00078efe04 */
.L_x_7349:
[----:B------:R-:W-:Y:S05]  /*66c0*/  BSYNC B0 ;  /* 0x0000000000007941 */ /* 0x000fea0003800000 */
.L_x_7348:
[----:B------:R-:W-:-:S04]  /*66d0*/  FMUL.FTZ R0, R0, 1 ;  /* 0x3f80000000007820 */ /* 0x000fc80000410000 */
[----:B------:R0:W1:Y:S01]  /*66e0*/  F2F.F64.F32 R28, R0 ;  /* 0x00000000001c7310 */ /* 0x0000620000201800 */
[----:B------:R-:W-:Y:S05]  /*66f0*/  BRA `(.L_x_7329) ;  /* 0x0000000000a47947 */ /* 0x000fea0003800000 */
.L_x_7341:
        /* <DEDUP_REMOVED lines=14> */
.L_x_7355:
[----:B------:R-:W-:Y:S05]  /*67e0*/  BSYNC B0 ;  /* 0x0000000000007941 */ /* 0x000fea0003800000 */
.L_x_7354:
[----:B------:R-:W-:-:S04]  /*67f0*/  FMUL.FTZ R0, R0, 1 ;  /* 0x3f80000000007820 */ /* 0x000fc80000410000 */
[----:B------:R0:W1:Y:S01]  /*6800*/  F2F.F64.F32 R28, R0 ;  /* 0x00000000001c7310 */ /* 0x0000620000201800 */
[----:B------:R-:W-:Y:S05]  /*6810*/  BRA `(.L_x_7329) ;  /* 0x00000000005c7947 */ /* 0x000fea0003800000 */
.L_x_7328:
        /* <DEDUP_REMOVED lines=16> */
.L_x_7356:
[----:B------:R-:W-:Y:S01]  /*6920*/  CS2R R28, SRZ ;  /* 0x00000000001c7805 */ /* 0x000fe2000001ff00 */
[----:B------:R-:W-:Y:S06]  /*6930*/  BRA `(.L_x_7329) ;  /* 0x0000000000147947 */ /* 0x000fec0003800000 */
.L_x_7353:
[----:B------:R-:W2:Y:S02]  /*6940*/  LDG.E.64 R28, desc[UR36][R2.64] ;  /* 0x00000024021c7981 */ /* 0x000ea4000c1e1b00 */
[----:B--2---:R-:W0:Y:S01]  /*6950*/  I2F.F64.U64 R28, R28 ;  /* 0x0000001c001c7312 */ /* 0x004e220000301800 */
[----:B------:R-:W-:Y:S05]  /*6960*/  BRA `(.L_x_7329) ;  /* 0x0000000000087947 */ /* 0x000fea0003800000 */
.L_x_7352:
[----:B------:R-:W2:Y:S02]  /*6970*/  LDG.E R2, desc[UR36][R2.64] ;  /* 0x0000002402027981 */ /* 0x000ea4000c1e1900 */
[----:B--2---:R0:W1:Y:S02]  /*6980*/  I2F.F64.U32 R28, R2 ;  /* 0x00000002001c7312 */ /* 0x0040640000201800 */
.L_x_7329:
[----:B0-----:R-:W-:Y:S01]  /*6990*/  MOV R2, 0x652b82fe ;  /* 0x652b82fe00027802 */ /* 0x001fe20000000f00 */
[----:B------:R-:W-:Y:S01]  /*69a0*/  IMAD.MOV.U32 R3, RZ, RZ, 0x3ff71547 ;  /* 0x3ff71547ff037424 */ /* 0x000fe200078e00ff */
[----:B------:R-:W-:Y:S01]  /*69b0*/  UMOV UR4, 0xfefa39ef ;  /* 0xfefa39ef00047882 */ /* 0x000fe20000000000 */
[----:B------:R-:W-:Y:S01]  /*69c0*/  UMOV UR5, 0x3fe62e42 ;  /* 0x3fe62e4200057882 */ /* 0x000fe20000000000 */
[----:B-12-45:R-:W-:Y:S01]  /*69d0*/  FSETP.GEU.FTZ.AND P0, PT, |R29|, 4.1917929649353027344, PT ;  /* 0x4086232b1d00780b */ /* 0x036fe20003f1e200 */
[----:B------:R-:W-:Y:S02]  /*69e0*/  BSSY B0, `(.L_x_7357) ;  /* 0x0000036000007945 */ /* 0x000fe40003800000 */
        /* <DEDUP_REMOVED lines=44> */
[----:B---3--:R-:W-:Y:S02]  /*6cb0*/  @!P0 LEA.HI R0, R2, R2, RZ, 0x1 ;  /* 0x0000000202008211 */ /* 0x008fe400078f08ff */
        /* <DEDUP_REMOVED lines=8> */
.L_x_7358:
[----:B------:R-:W-:Y:S05]  /*6d40*/  BSYNC B0 ;  /* 0x0000000000007941 */ /* 0x000fea0003800000 */
.L_x_7357:
        /* <DEDUP_REMOVED lines=11> */
[----:B---3--:R-:W-:-:S05]  /*6e00*/  VIADD R0, R3, 0xffffffff ;  /* 0xffffffff03007836 */ /* 0x008fca0000000000 */
        /* <DEDUP_REMOVED lines=73> */
.L_x_7360:
        /* <DEDUP_REMOVED lines=13> */
[----:B---3--:R-:W-:-:S05]  /*7370*/  FFMA R0, RZ, R11, R3 ;  /* 0x0000000bff007223 */ /* 0x008fca0000000003 */
[----:B------:R-:W-:-:S13]  /*7380*/  FSETP.GT.AND P0, PT, |R0|, 1.469367938527859385e-39, PT ;  /* 0x001000000000780b */ /* 0x000fda0003f04200 */
[----:B------:R-:W-:Y:S05]  /*7390*/  @P0 BRA P1, `(.L_x_7363) ;  /* 0x0000000000140947 */ /* 0x000fea0000800000 */
[----:B------:R-:W-:Y:S01]  /*73a0*/  IMAD.MOV.U32 R8, RZ, RZ, R26 ;  /* 0x000000ffff087224 */ /* 0x000fe200078e001a */
[----:B------:R-:W-:Y:S01]  /*73b0*/  MOV R0, 0x73e0 ;  /* 0x000073e000007802 */ /* 0x000fe20000000f00 */
[----:B------:R-:W-:-:S07]  /*73c0*/  IMAD.MOV.U32 R9, RZ, RZ, R27 ;  /* 0x000000ffff097224 */ /* 0x000fce00078e001b */
[----:B------:R-:W-:Y:S05]  /*73d0*/  CALL.REL.NOINC `($__internal_14_$__cuda_sm20_div_rn_f64_full) ;  /* 0x000000a400c07944 */ /* 0x000fea0003c00000 */
[----:B------:R-:W-:-:S07]  /*73e0*/  IMAD.MOV.U32 R2, RZ, RZ, R14 ;  /* 0x000000ffff027224 */ /* 0x000fce00078e000e */
.L_x_7363:
[----:B------:R-:W-:Y:S05]  /*73f0*/  BSYNC B1 ;  /* 0x0000000000017941 */ /* 0x000fea0003800000 */
.L_x_7362:
        /* <DEDUP_REMOVED lines=29> */
.L_x_7361:
[----:B------:R-:W-:Y:S05]  /*75d0*/  BSYNC B0 ;  /* 0x0000000000007941 */ /* 0x000fea0003800000 */
.L_x_7359:
        /* <DEDUP_REMOVED lines=70> */
.L_x_7365:
        /* <DEDUP_REMOVED lines=35> */
.L_x_7366:
[----:B------:R-:W-:Y:S05]  /*7c70*/  BSYNC B0 ;  /* 0x0000000000007941 */ /* 0x000fea0003800000 */
.L_x_7364:
        /* <DEDUP_REMOVED lines=16> */
.L_x_7370:
[----:B------:R-:W0:Y:S02]  /*7d80*/  F2I.S64.F64.TRUNC R28, R28 ;  /* 0x0000001c001c7311 */ /* 0x000e24000030d900 */
[----:B0-----:R-:W-:-:S05]  /*7d90*/  IMAD.MOV.U32 R3, RZ, RZ, R28 ;  /* 0x000000ffff037224 */ /* 0x001fca00078e001c */
[----:B------:R0:W-:Y:S01]  /*7da0*/  STG.E.U8 desc[UR36][R16.64], R3 ;  /* 0x0000000310007986 */ /* 0x0001e2000c101124 */
[----:B------:R-:W-:Y:S05]  /*7db0*/  BRA `(.L_x_7372) ;  /* 0x0000000c00f87947 */ /* 0x000fea0003800000 */
.L_x_7369:
        /* <DEDUP_REMOVED lines=9> */
.L_x_7374:
[----:B------:R-:W0:Y:S02]  /*7e50*/  F2I.F64.TRUNC R29, R28 ;  /* 0x0000001c001d7311 */ /* 0x000e24000030d100 */
[----:B0-----:R0:W-:Y:S01]  /*7e60*/  STG.E desc[UR36][R16.64], R29 ;  /* 0x0000001d10007986 */ /* 0x0011e2000c101924 */
[----:B------:R-:W-:Y:S05]  /*7e70*/  BRA `(.L_x_7372) ;  /* 0x0000000c00c87947 */ /* 0x000fea0003800000 */
.L_x_7373:
[----:B------:R-:W0:Y:S02]  /*7e80*/  F2I.F64.TRUNC R29, R28 ;  /* 0x0000001c001d7311 */ /* 0x000e24000030d100 */
[----:B0-----:R0:W-:Y:S01]  /*7e90*/  STG.E.U16 desc[UR36][R16.64], R29 ;  /* 0x0000001d10007986 */ /* 0x0011e2000c101524 */
[----:B------:R-:W-:Y:S05]  /*7ea0*/  BRA `(.L_x_7372) ;  /* 0x0000000c00bc7947 */ /* 0x000fea0003800000 */
.L_x_7368:
        /* <DEDUP_REMOVED lines=13> */
.L_x_7376:
        /* <DEDUP_REMOVED lines=8> */
.L_x_7375:
        /* <DEDUP_REMOVED lines=14> */
.L_x_7378:
        /* <DEDUP_REMOVED lines=9> */
.L_x_7377:
[----:B------:R0:W-:Y:S01]  /*8170*/  STG.E.64 desc[UR36][R16.64], R28 ;  /* 0x0000001c10007986 */ /* 0x0001e2000c101b24 */
[----:B------:R-:W-:Y:S05]  /*8180*/  BRA `(.L_x_7372) ;  /* 0x0000000c00047947 */ /* 0x000fea0003800000 */
.L_x_7367:
        /* <DEDUP_REMOVED lines=12> */
.L_x_7381:
[----:B------:R-:W-:-:S05]  /*8250*/  CS2R R30, SRZ ;  /* 0x00000000001e7805 */ /* 0x000fca000001ff00 */
[----:B------:R0:W-:Y:S01]  /*8260*/  STG.E.128 desc[UR36][R16.64], R28 ;  /* 0x0000001c10007986 */ /* 0x0001e2000c101d24 */
[----:B------:R-:W-:Y:S05]  /*8270*/  BRA `(.L_x_7372) ;  /* 0x0000000800c87947 */ /* 0x000fea0003800000 */
.L_x_7380:
        /* <DEDUP_REMOVED lines=23> */
[----:B------:R-:W-:Y:S02]  /*83f0*/  @P0 SHF.R.U32.HI R0, RZ, 0x14, R0 ;  /* 0x00000014ff000819 */ /* 0x000fe40000011600 */
[----:B------:R-:W-:-:S07]  /*8400*/  @!P0 IADD3 R0, R2, -0x46800000, RZ ;  /* 0xb980000002008810 */ /* 0x000fce0007ffe0ff */
.L_x_7385:
[----:B------:R-:W-:Y:S05]  /*8410*/  BSYNC B0 ;  /* 0x0000000000007941 */ /* 0x000fea0003800000 */
.L_x_7384:
[----:B------:R-:W-:-:S05]  /*8420*/  LOP3.LUT R3, R0, R3, RZ, 0xfc, !PT ;  /* 0x0000000300037212 */ /* 0x000fca00078efcff */
[----:B------:R0:W-:Y:S01]  /*8430*/  STG.E.U8 desc[UR36][R16.64], R3 ;  /* 0x0000000310007986 */ /* 0x0001e2000c101124 */
[----:B------:R-:W-:Y:S05]  /*8440*/  BRA `(.L_x_7372) ;  /* 0x0000000800547947 */ /* 0x000fea0003800000 */
.L_x_7383:
        /* <DEDUP_REMOVED lines=17> */
.L_x_7387:
[----:B------:R-:W-:Y:S01]  /*8560*/  IMAD.MOV.U32 R0, RZ, RZ, 0x7f ;  /* 0x0000007fff007424 */ /* 0x000fe200078e00ff */
[----:B------:R-:W-:-:S04]  /*8570*/  ISETP.GT.U32.AND P0, PT, R2, 0x7f800000, PT ;  /* 0x7f8000000200780c */ /* 0x000fc80003f04070 */
[----:B------:R-:W-:-:S09]  /*8580*/  SEL R0, R0, 0x7c, P0 ;  /* 0x0000007c00007807 */ /* 0x000fd20000000000 */
.L_x_7388:
[----:B------:R-:W-:Y:S05]  /*8590*/  BSYNC B0 ;  /* 0x0000000000007941 */ /* 0x000fea0003800000 */
.L_x_7386:
[----:B------:R-:W-:-:S04]  /*85a0*/  LOP3.LUT R2, R3, 0x80000000, RZ, 0xc0, !PT ;  /* 0x8000000003027812 */ /* 0x000fc800078ec0ff */
[----:B------:R-:W-:-:S04]  /*85b0*/  SHF.R.U32.HI R3, RZ, 0x18, R2 ;  /* 0x00000018ff037819 */ /* 0x000fc80000011602 */
[----:B------:R-:W-:-:S05]  /*85c0*/  LOP3.LUT R3, R0, R3, RZ, 0xfc, !PT ;  /* 0x0000000300037212 */ /* 0x000fca00078efcff */
[----:B------:R0:W-:Y:S01]  /*85d0*/  STG.E.U8 desc[UR36][R16.64], R3 ;  /* 0x0000000310007986 */ /* 0x0001e2000c101124 */
[----:B------:R-:W-:Y:S05]  /*85e0*/  BRA `(.L_x_7372) ;  /* 0x0000000400ec7947 */ /* 0x000fea0003800000 */
.L_x_7382:
        /* <DEDUP_REMOVED lines=8> */
.L_x_7379:
        /* <DEDUP_REMOVED lines=11> */
.L_x_7391:
        /* <DEDUP_REMOVED lines=21> */
.L_x_7394:
[----:B------:R-:W-:-:S04]  /*8870*/  LOP3.LUT R2, R3, 0x80000000, RZ, 0xc0, !PT ;  /* 0x8000000003027812 */ /* 0x000fc800078ec0ff */
[----:B------:R-:W-:-:S04]  /*8880*/  SHF.R.U32.HI R3, RZ, 0x18, R2 ;  /* 0x00000018ff037819 */ /* 0x000fc80000011602 */
[----:B------:R-:W-:-:S04]  /*8890*/  LOP3.LUT R0, R0, R3, RZ, 0xfc, !PT ;  /* 0x0000000300007212 */ /* 0x000fc800078efcff */
[----:B------:R-:W-:-:S07]  /*88a0*/  PRMT R8, R0, 0x7610, R8 ;  /* 0x0000761000087816 */ /* 0x000fce0000000008 */
.L_x_7393:
[----:B------:R-:W-:Y:S05]  /*88b0*/  BSYNC B0 ;  /* 0x0000000000007941 */ /* 0x000fea0003800000 */
.L_x_7392:
[----:B------:R3:W-:Y:S01]  /*88c0*/  STG.E.U8 desc[UR36][R16.64], R8 ;  /* 0x0000000810007986 */ /* 0x0007e2000c101124 */
[----:B------:R-:W-:Y:S05]  /*88d0*/  BRA `(.L_x_7372) ;  /* 0x0000000400307947 */ /* 0x000fea0003800000 */
.L_x_7390:
        /* <DEDUP_REMOVED lines=21> */
.L_x_7397:
[----:B------:R-:W-:-:S04]  /*8a30*/  LOP3.LUT R2, R3, 0x80000000, RZ, 0xc0, !PT ;  /* 0x8000000003027812 */ /* 0x000fc800078ec0ff */
[----:B------:R-:W-:-:S04]  /*8a40*/  SHF.R.U32.HI R3, RZ, 0x18, R2 ;  /* 0x00000018ff037819 */ /* 0x000fc80000011602 */
[----:B------:R-:W-:-:S04]  /*8a50*/  LOP3.LUT R0, R0, R3, RZ, 0xfc, !PT ;  /* 0x0000000300007212 */ /* 0x000fc800078efcff */
[----:B------:R-:W-:-:S07]  /*8a60*/  PRMT R8, R0, 0x7610, R8 ;  /* 0x0000761000087816 */ /* 0x000fce0000000008 */
.L_x_7396:
[----:B------:R-:W-:Y:S05]  /*8a70*/  BSYNC B0 ;  /* 0x0000000000007941 */ /* 0x000fea0003800000 */
.L_x_7395:
[----:B------:R0:W-:Y:S01]  /*8a80*/  STG.E.U8 desc[UR36][R16.64], R8 ;  /* 0x0000000810007986 */ /* 0x0001e2000c101124 */
[----:B------:R-:W-:Y:S05]  /*8a90*/  BRA `(.L_x_7372) ;  /* 0x0000000000c07947 */ /* 0x000fea0003800000 */
.L_x_7389:
        /* <DEDUP_REMOVED lines=26> */
.L_x_7371:
[----:B------:R-:W-:Y:S01]  /*8c40*/  MOV R0, 0x0 ;  /* 0x0000000000007802 */ /* 0x000fe20000000f00 */
[----:B------:R-:W-:Y:S01]  /*8c50*/  ULDC.64 UR4, c[0x4][0x128] ;  /* 0x01004a0000047ab9 */ /* 0x000fe20000000a00 */
[----:B------:R-:W-:Y:S01]  /*8c60*/  ULDC.64 UR6, c[0x4][0x10] ;  /* 0x0100040000067ab9 */ /* 0x000fe20000000a00 */
[----:B------:R-:W-:Y:S01]  /*8c70*/  IMAD.U32 R4, RZ, RZ, UR4 ;  /* 0x00000004ff047e24 */ /* 0x000fe2000f8e00ff */
[----:B------:R0:W1:Y:S01]  /*8c80*/  LDC.64 R2, c[0x4][R0] ;  /* 0x0100000000027b82 */ /* 0x0000620000000a00 */
[----:B------:R-:W-:Y:S01]  /*8c90*/  IMAD.U32 R5, RZ, RZ, UR5 ;  /* 0x00000005ff057e24 */ /* 0x000fe2000f8e00ff */
[----:B------:R-:W-:Y:S01]  /*8ca0*/  ULDC.64 UR4, c[0x4][0x130] ;  /* 0x01004c0000047ab9 */ /* 0x000fe20000000a00 */
[----:B------:R-:W-:Y:S01]  /*8cb0*/  IMAD.U32 R10, RZ, RZ, UR6 ;  /* 0x00000006ff0a7e24 */ /* 0x000fe2000f8e00ff */
[----:B------:R-:W-:Y:S01]  /*8cc0*/  MOV R6, UR4 ;  /* 0x0000000400067c02 */ /* 0x000fe20008000f00 */
[----:B------:R-:W-:Y:S02]  /*8cd0*/  IMAD.U32 R7, RZ, RZ, UR5 ;  /* 0x00000005ff077e24 */ /* 0x000fe4000f8e00ff */
[----:B------:R-:W-:-:S02]  /*8ce0*/  IMAD.U32 R11, RZ, RZ, UR7 ;  /* 0x00000007ff0b7e24 */ /* 0x000fc4000f8e00ff */
[----:B------:R-:W-:Y:S02]  /*8cf0*/  IMAD.MOV.U32 R8, RZ, RZ, 0x65 ;  /* 0x00000065ff087424 */ /* 0x000fe400078e00ff */
[----:B------:R-:W-:Y:S02]  /*8d00*/  IMAD.MOV.U32 R12, RZ, RZ, 0x1 ;  /* 0x00000001ff0c7424 */ /* 0x000fe400078e00ff */
[----:B0-----:R-:W-:-:S07]  /*8d10*/  IMAD.MOV.U32 R13, RZ, RZ, RZ ;  /* 0x000000ffff0d7224 */ /* 0x001fce00078e00ff */
[----:B------:R-:W-:-:S07]  /*8d20*/  LEPC R20, `(.L_x_7400) ;  /* 0x000000001014794e */ /* 0x000fce0000000000 */
[----:B-1----:R-:W-:Y:S05]  /*8d30*/  CALL.ABS.NOINC R2 ;  /* 0x0000000002007343 */ /* 0x002fea0003c00000 */
.L_x_7400:
[----:B------:R-:W-:Y:S05]  /*8d40*/  BRA `(.L_x_7372) ;  /* 0x0000000000147947 */ /* 0x000fea0003800000 */
.L_x_7399:
[----:B------:R-:W0:Y:S02]  /*8d50*/  F2I.U64.F64.TRUNC R28, R28 ;  /* 0x0000001c001c7311 */ /* 0x000e24000030d800 */
[----:B0-----:R2:W-:Y:S01]  /*8d60*/  STG.E.64 desc[UR36][R16.64], R28 ;  /* 0x0000001c10007986 */ /* 0x0015e2000c101b24 */
[----:B------:R-:W-:Y:S05]  /*8d70*/  BRA `(.L_x_7372) ;  /* 0x0000000000087947 */ /* 0x000fea0003800000 */
.L_x_7398:
[----:B------:R-:W0:Y:S02]  /*8d80*/  F2I.U32.F64.TRUNC R29, R28 ;  /* 0x0000001c001d7311 */ /* 0x000e24000030d000 */
[----:B0-----:R0:W-:Y:S02]  /*8d90*/  STG.E desc[UR36][R16.64], R29 ;  /* 0x0000001d10007986 */ /* 0x0011e4000c101924 */
.L_x_7372:
[----:B------:R-:W-:-:S07]  /*8da0*/  VIADD R19, R19, 0x80 ;  /* 0x0000008013137836 */ /* 0x000fce0000000000 */
.L_x_7322:
[----:B------:R-:W-:Y:S05]  /*8db0*/  BSYNC B6 ;  /* 0x0000000000067941 */ /* 0x000fea0003800000 */
.L_x_7321:
        /* <DEDUP_REMOVED lines=307> */
.L_x_7403:
        /* <DEDUP_REMOVED lines=21> */
.L_x_7407:
[----:B------:R-:W2:Y:S02]  /*a240*/  LDG.E.U8 R2, desc[UR36][R2.64] ;  /* 0x0000002402027981 */ /* 0x000ea4000c1e1100 */
[----:B--2---:R0:W1:Y:S01]  /*a250*/  I2F.F64.U16 R28, R2 ;  /* 0x00000002001c7312 */ /* 0x0040620000101800 */
[----:B------:R-:W-:Y:S05]  /*a260*/  BRA `(.L_x_7409) ;  /* 0x0000000c00707947 */ /* 0x000fea0003800000 */
.L_x_7406:
        /* <DEDUP_REMOVED lines=9> */
.L_x_7411:
[----:B------:R-:W2:Y:S02]  /*a300*/  LDG.E R2, desc[UR36][R2.64] ;  /* 0x0000002402027981 */ /* 0x000ea4000c1e1900 */
[----:B--2---:R0:W1:Y:S01]  /*a310*/  I2F.F64 R28, R2 ;  /* 0x00000002001c7312 */ /* 0x0040620000201c00 */
[----:B------:R-:W-:Y:S05]  /*a320*/  BRA `(.L_x_7409) ;  /* 0x0000000c00407947 */ /* 0x000fea0003800000 */
.L_x_7410:
[----:B------:R-:W2:Y:S02]  /*a330*/  LDG.E.U16 R2, desc[UR36][R2.64] ;  /* 0x0000002402027981 */ /* 0x000ea4000c1e1500 */
[----:B--2---:R0:W1:Y:S01]  /*a340*/  I2F.F64.S16 R28, R2 ;  /* 0x00000002001c7312 */ /* 0x0040620000101c00 */
[----:B------:R-:W-:Y:S05]  /*a350*/  BRA `(.L_x_7409) ;  /* 0x0000000c00347947 */ /* 0x000fea0003800000 */
.L_x_7405:
        /* <DEDUP_REMOVED lines=10> */
.L_x_7413:
[----:B------:R-:W2:Y:S02]  /*a400*/  LDG.E.U16 R0, desc[UR36][R2.64] ;  /* 0x0000002402007981 */ /* 0x000ea4000c1e1500 */
[----:B--2---:R-:W-:-:S05]  /*a410*/  HADD2.F32 R0, -RZ, R0.H0_H0 ;  /* 0x20000000ff007230 */ /* 0x004fca0000004100 */
[----:B------:R-:W-:-:S04]  /*a420*/  FMUL.FTZ R0, R0, 1 ;  /* 0x3f80000000007820 */ /* 0x000fc80000410000 */
[----:B------:R0:W1:Y:S01]  /*a430*/  F2F.F64.F32 R28, R0 ;  /* 0x00000000001c7310 */ /* 0x0000620000201800 */
[----:B------:R-:W-:Y:S05]  /*a440*/  BRA `(.L_x_7409) ;  /* 0x0000000800f87947 */ /* 0x000fea0003800000 */
.L_x_7412:
        /* <DEDUP_REMOVED lines=10> */
.L_x_7415:
[----:B------:R-:W2:Y:S02]  /*a4f0*/  LDG.E.U16 R2, desc[UR36][R2.64] ;  /* 0x0000002402027981 */ /* 0x000ea4000c1e1500 */
[----:B--2---:R-:W-:-:S05]  /*a500*/  HADD2.F32 R0, -RZ, R2.H0_H0 ;  /* 0x20000002ff007230 */ /* 0x004fca0000004100 */
[----:B------:R-:W-:-:S04]  /*a510*/  FMUL.FTZ R0, R0, 1 ;  /* 0x3f80000000007820 */ /* 0x000fc80000410000 */
[----:B------:R0:W1:Y:S01]  /*a520*/  F2F.F64.F32 R28, R0 ;  /* 0x00000000001c7310 */ /* 0x0000620000201800 */
[----:B------:R-:W-:Y:S05]  /*a530*/  BRA `(.L_x_7409) ;  /* 0x0000000800bc7947 */ /* 0x000fea0003800000 */
.L_x_7414:
[----:B------:R0:W5:Y:S01]  /*a540*/  LDG.E.64 R28, desc[UR36][R2.64] ;  /* 0x00000024021c7981 */ /* 0x000162000c1e1b00 */
[----:B------:R-:W-:Y:S05]  /*a550*/  BRA `(.L_x_7409) ;  /* 0x0000000800b47947 */ /* 0x000fea0003800000 */
.L_x_7404:
        /* <DEDUP_REMOVED lines=13> */
.L_x_7418:
[----:B------:R0:W5:Y:S01]  /*a630*/  LDG.E.64 R28, desc[UR36][R2.64] ;  /* 0x00000024021c7981 */ /* 0x000162000c1e1b00 */
[----:B------:R-:W-:Y:S05]  /*a640*/  BRA `(.L_x_7409) ;  /* 0x0000000800787947 */ /* 0x000fea0003800000 */
.L_x_7417:
        /* <DEDUP_REMOVED lines=28> */
.L_x_7420:
        /* <DEDUP_REMOVED lines=13> */
[----:B------:R3:W4:Y:S01]  /*a8e0*/  F2F.F64.F32 R28, R4 ;  /* 0x00000004001c7310 */ /* 0x0007220000201800 */
[----:B------:R-:W-:Y:S05]  /*a8f0*/  BRA `(.L_x_7409) ;  /* 0x0000000400cc7947 */ /* 0x000fea0003800000 */
.L_x_7419:
[----:B------:R-:W2:Y:S02]  /*a900*/  LDG.E.U16 R0, desc[UR36][R2.64] ;  /* 0x0000002402007981 */ /* 0x000ea4000c1e1500 */
[----:B--2---:R-:W-:-:S05]  /*a910*/  SHF.L.U32 R0, R0, 0x10, RZ ;  /* 0x0000001000007819 */ /* 0x004fca00000006ff */
[----:B------:R-:W-:-:S04]  /*a920*/  FMUL.FTZ R0, R0, 1 ;  /* 0x3f80000000007820 */ /* 0x000fc80000410000 */
[----:B------:R1:W2:Y:S01]  /*a930*/  F2F.F64.F32 R28, R0 ;  /* 0x00000000001c7310 */ /* 0x0002a20000201800 */
[----:B------:R-:W-:Y:S05]  /*a940*/  BRA `(.L_x_7409) ;  /* 0x0000000400b87947 */ /* 0x000fea0003800000 */
.L_x_7416:
        /* <DEDUP_REMOVED lines=11> */
.L_x_7423:
        /* <DEDUP_REMOVED lines=21> */
.L_x_7427:
[----:B------:R-:W-:Y:S05]  /*ab50*/  BSYNC B1 ;  /* 0x0000000000017941 */ /* 0x000fea0003800000 */
.L_x_7426:
[----:B------:R-:W-:Y:S01]  /*ab60*/  LEA R3, R0, 0x3b800000, 0x17 ;  /* 0x3b80000000037811 */ /* 0x000fe200078eb8ff */
[----:B------:R-:W-:-:S05]  /*ab70*/  IMAD.SHL.U32 R0, R2, 0x100000, RZ ;  /* 0x0010000002007824 */ /* 0x000fca00078e00ff */
[----:B------:R-:W-:-:S07]  /*ab80*/  LOP3.LUT R0, R3, R0, R4, 0xfe, !PT ;  /* 0x0000000003007212 */ /* 0x000fce00078efe04 */
.L_x_7425:
[----:B------:R-:W-:Y:S05]  /*ab90*/  BSYNC B0 ;  /* 0x0000000000007941 */ /* 0x000fea0003800000 */
.L_x_7424:
[----:B------:R-:W-:-:S04]  /*aba0*/  FMUL.FTZ R0, R0, 1 ;  /* 0x3f80000000007820 */ /* 0x000fc80000410000 */
[----:B------:R0:W1:Y:S01]  /*abb0*/  F2F.F64.F32 R28, R0 ;  /* 0x00000000001c7310 */ /* 0x0000620000201800 */
[----:B------:R-:W-:Y:S05]  /*abc0*/  BRA `(.L_x_7409) ;  /* 0x0000000400187947 */ /* 0x000fea0003800000 */
.L_x_7422:
        /* <DEDUP_REMOVED lines=21> */
.L_x_7431:
[----:B------:R-:W-:Y:S05]  /*ad20*/  BSYNC B1 ;  /* 0x0000000000017941 */ /* 0x000fea0003800000 */
.L_x_7430:
[----:B------:R-:W-:Y:S02]  /*ad30*/  LEA R3, R0, 0x37800000, 0x17 ;  /* 0x3780000000037811 */ /* 0x000fe400078eb8ff */
[----:B------:R-:W-:-:S04]  /*ad40*/  SHF.L.U32 R0, R2, 0x15, RZ ;  /* 0x0000001502007819 */ /* 0x000fc800000006ff */
[----:B------:R-:W-:-:S07]  /*ad50*/  LOP3.LUT R0, R3, R0, R4, 0xfe, !PT ;  /* 0x0000000003007212 */ /* 0x000fce00078efe04 */
.L_x_7429:
[----:B------:R-:W-:Y:S05]  /*ad60*/  BSYNC B0 ;  /* 0x0000000000007941 */ /* 0x000fea0003800000 */
.L_x_7428:
[----:B------:R-:W-:-:S04]  /*ad70*/  FMUL.FTZ R0, R0, 1 ;  /* 0x3f80000000007820 */ /* 0x000fc80000410000 */
[----:B------:R0:W1:Y:S01]  /*ad80*/  F2F.F64.F32 R28, R0 ;  /* 0x00000000001c7310 */ /* 0x0000620000201800 */
[----:B------:R-:W-:Y:S05]  /*ad90*/  BRA `(.L_x_7409) ;  /* 0x0000000000a47947 */ /* 0x000fea0003800000 */
.L_x_7421:
        /* <DEDUP_REMOVED lines=14> */
.L_x_7435:
[----:B------:R-:W-:Y:S05]  /*ae80*/  BSYNC B0 ;  /* 0x0000000000007941 */ /* 0x000fea0003800000 */
.L_x_7434:
[----:B------:R-:W-:-:S04]  /*ae90*/  FMUL.FTZ R0, R0, 1 ;  /* 0x3f80000000007820 */ /* 0x000fc80000410000 */
[----:B------:R0:W1:Y:S01]  /*aea0*/  F2F.F64.F32 R28, R0 ;  /* 0x00000000001c7310 */ /* 0x0000620000201800 */
[----:B------:R-:W-:Y:S05]  /*aeb0*/  BRA `(.L_x_7409) ;  /* 0x00000000005c7947 */ /* 0x000fea0003800000 */
.L_x_7408:
[----:B------:R-:W-:Y:S01]  /*aec0*/  MOV R0, 0x0 ;  /* 0x0000000000007802 */ /* 0x000fe20000000f00 */
[----:B------:R-:W-:Y:S01]  /*aed0*/  ULDC.64 UR4, c[0x4][0x128] ;  /* 0x01004a0000047ab9 */ /* 0x000fe20000000a00 */
[----:B------:R-:W-:Y:S01]  /*aee0*/  ULDC.64 UR6, c[0x4][0x8] ;  /* 0x0100020000067ab9 */ /* 0x000fe20000000a00 */
[----:B------:R-:W-:Y:S01]  /*aef0*/  IMAD.U32 R4, RZ, RZ, UR4 ;  /* 0x00000004ff047e24 */ /* 0x000fe2000f8e00ff */
[----:B------:R0:W1:Y:S01]  /*af00*/  LDC.64 R2, c[0x4][R0] ;  /* 0x0100000000027b82 */ /* 0x0000620000000a00 */
[----:B------:R-:W-:Y:S01]  /*af10*/  IMAD.U32 R5, RZ, RZ, UR5 ;  /* 0x00000005ff057e24 */ /* 0x000fe2000f8e00ff */
[----:B------:R-:W-:Y:S01]  /*af20*/  ULDC.64 UR4, c[0x4][0x130] ;  /* 0x01004c0000047ab9 */ /* 0x000fe20000000a00 */
[----:B------:R-:W-:Y:S01]  /*af30*/  HFMA2.MMA R8, -RZ, RZ, 0, 4.64916229248046875e-06 ;  /* 0x0000004eff087435 */ /* 0x000fe200000001ff */
        /* <DEDUP_REMOVED lines=8> */
.L_x_7436:
[----:B------:R-:W-:Y:S01]  /*afc0*/  CS2R R28, SRZ ;  /* 0x00000000001c7805 */ /* 0x000fe2000001ff00 */
[----:B------:R-:W-:Y:S06]  /*afd0*/  BRA `(.L_x_7409) ;  /* 0x0000000000147947 */ /* 0x000fec0003800000 */
.L_x_7433:
[----:B------:R-:W2:Y:S02]  /*afe0*/  LDG.E.64 R28, desc[UR36][R2.64] ;  /* 0x00000024021c7981 */ /* 0x000ea4000c1e1b00 */
[----:B--2---:R-:W0:Y:S01]  /*aff0*/  I2F.F64.U64 R28, R28 ;  /* 0x0000001c001c7312 */ /* 0x004e220000301800 */
[----:B------:R-:W-:Y:S05]  /*b000*/  BRA `(.L_x_7409) ;  /* 0x0000000000087947 */ /* 0x000fea0003800000 */
.L_x_7432:
[----:B------:R-:W2:Y:S02]  /*b010*/  LDG.E R2, desc[UR36][R2.64] ;  /* 0x0000002402027981 */ /* 0x000ea4000c1e1900 */
[----:B--2---:R0:W1:Y:S02]  /*b020*/  I2F.F64.U32 R28, R2 ;  /* 0x00000002001c7312 */ /* 0x0040640000201800 */
.L_x_7409:
[----:B0-----:R-:W-:Y:S01]  /*b030*/  IMAD.MOV.U32 R2, RZ, RZ, 0x652b82fe ;  /* 0x652b82feff027424 */ /* 0x001fe200078e00ff */
[----:B------:R-:W-:Y:S01]  /*b040*/  UMOV UR4, 0xfefa39ef ;  /* 0xfefa39ef00047882 */ /* 0x000fe20000000000 */
[----:B------:R-:W-:Y:S01]  /*b050*/  IMAD.MOV.U32 R3, RZ, RZ, 0x3ff71547 ;  /* 0x3ff71547ff037424 */ /* 0x000fe200078e00ff */
[----:B------:R-:W-:Y:S01]  /*b060*/  UMOV UR5, 0x3fe62e42 ;  /* 0x3fe62e4200057882 */ /* 0x000fe20000000000 */
[----:B-12-45:R-:W-:Y:S01]  /*b070*/  FSETP.GEU.FTZ.AND P0, PT, |R29|, 4.1917929649353027344, PT ;  /* 0x4086232b1d00780b */ /* 0x036fe20003f1e200 */
[----:B------:R-:W-:Y:S03]  /*b080*/  BSSY B0, `(.L_x_7437) ;  /* 0x0000036000007945 */ /* 0x000fe60003800000 */
[----:B------:R-:W-:-:S08]  /*b090*/  DFMA R2, R28, R2, 6.75539944105574400000e+15 ;  /* 0x433800001c02742b */ /* 0x000fd00000000002 */
[----:B---3--:R-:W-:-:S08]  /*b0a0*/  DADD R4, R2, -6.75539944105574400000e+15 ;  /* 0xc338000002047429 */ /* 0x008fd00000000000 */
        /* <DEDUP_REMOVED lines=45> */
[----:B------:R-:W-:Y:S01]  /*b380*/  @!P0 IMAD.IADD R2, R2, 0x1, -R3 ;  /* 0x0000000102028824 */ /* 0x000fe200078e0a03 */
[----:B------:R-:W-:-:S04]  /*b390*/  @!P0 LEA R3, R3, R5, 0x14 ;  /* 0x0000000503038211 */ /* 0x000fc800078ea0ff */
[----:B------:R-:W-:Y:S01]  /*b3a0*/  @!P0 LEA R5, R2, 0x3ff00000, 0x14 ;  /* 0x3ff0000002058811 */ /* 0x000fe200078ea0ff */
[----:B------:R-:W-:Y:S02]  /*b3b0*/  @!P0 IMAD.MOV.U32 R2, RZ, RZ, R4 ;  /* 0x000000ffff028224 */ /* 0x000fe400078e0004 */
[----:B------:R-:W-:-:S06]  /*b3c0*/  @!P0 IMAD.MOV.U32 R4, RZ, RZ, RZ ;  /* 0x000000ffff048224 */ /* 0x000fcc00078e00ff */
[----:B------:R-:W-:-:S11]  /*b3d0*/  @!P0 DMUL R26, R2, R4 ;  /* 0x00000004021a8228 */ /* 0x000fd60000000000 */
.L_x_7438:
[----:B------:R-:W-:Y:S05]  /*b3e0*/  BSYNC B0 ;  /* 0x0000000000007941 */ /* 0x000fea0003800000 */
.L_x_7437:
        /* <DEDUP_REMOVED lines=85> */
.L_x_7440:
        /* <DEDUP_REMOVED lines=19> */
[----:B------:R-:W-:Y:S05]  /*ba70*/  CALL.REL.NOINC `($__internal_14_$__cuda_sm20_div_rn_f64_full) ;  /* 0x0000006000187944 */ /* 0x000fea0003c00000 */
[----:B------:R-:W-:-:S07]  /*ba80*/  IMAD.MOV.U32 R2, RZ, RZ, R14 ;  /* 0x000000ffff027224 */ /* 0x000fce00078e000e */
.L_x_7443:
[----:B------:R-:W-:Y:S05]  /*ba90*/  BSYNC B1 ;  /* 0x0000000000017941 */ /* 0x000fea0003800000 */
.L_x_7442:
        /* <DEDUP_REMOVED lines=29> */
.L_x_7441:
[----:B------:R-:W-:Y:S05]  /*bc70*/  BSYNC B0 ;  /* 0x0000000000007941 */ /* 0x000fea0003800000 */
.L_x_7439:
        /* <DEDUP_REMOVED lines=70> */
.L_x_7445:
        /* <DEDUP_REMOVED lines=35> */
.L_x_7446:
[----:B------:R-:W-:Y:S05]  /*c310*/  BSYNC B0 ;  /* 0x0000000000007941 */ /* 0x000fea0003800000 */
.L_x_7444:
        /* <DEDUP_REMOVED lines=16> */
.L_x_7450:
[----:B------:R-:W0:Y:S02]  /*c420*/  F2I.S64.F64.TRUNC R28, R28 ;  /* 0x0000001c001c7311 */ /* 0x000e24000030d900 */
[----:B0-----:R-:W-:-:S05]  /*c430*/  IMAD.MOV.U32 R3, RZ, RZ, R28 ;  /* 0x000000ffff037224 */ /* 0x001fca00078e001c */
[----:B------:R0:W-:Y:S01]  /*c440*/  STG.E.U8 desc[UR36][R16.64], R3 ;  /* 0x0000000310007986 */ /* 0x0001e2000c101124 */
[----:B------:R-:W-:Y:S05]  /*c450*/  BRA `(.L_x_7452) ;  /* 0x0000000c00f87947 */ /* 0x000fea0003800000 */
.L_x_7449:
        /* <DEDUP_REMOVED lines=9> */
.L_x_7454:
[----:B------:R-:W0:Y:S02]  /*c4f0*/  F2I.F64.TRUNC R29, R28 ;  /* 0x0000001c001d7311 */ /* 0x000e24000030d100 */
[----:B0-----:R3:W-:Y:S01]  /*c500*/  STG.E desc[UR36][R16.64], R29 ;  /* 0x0000001d10007986 */ /* 0x0017e2000c101924 */
[----:B------:R-:W-:Y:S05]  /*c510*/  BRA `(.L_x_7452) ;  /* 0x0000000c00c87947 */ /* 0x000fea0003800000 */
.L_x_7453:
[----:B------:R-:W0:Y:S02]  /*c520*/  F2I.F64.TRUNC R29, R28 ;  /* 0x0000001c001d7311 */ /* 0x000e24000030d100 */
[----:B0-----:R2:W-:Y:S01]  /*c530*/  STG.E.U16 desc[UR36][R16.64], R29 ;  /* 0x0000001d10007986 */ /* 0x0015e2000c101524 */
[----:B------:R-:W-:Y:S05]  /*c540*/  BRA `(.L_x_7452) ;  /* 0x0000000c00bc7947 */ /* 0x000fea0003800000 */
.L_x_7448:
        /* <DEDUP_REMOVED lines=13> */
.L_x_7456:
        /* <DEDUP_REMOVED lines=8> */
.L_x_7455:
        /* <DEDUP_REMOVED lines=14> */
.L_x_7458:
        /* <DEDUP_REMOVED lines=9> */
.L_x_7457:
[----:B------:R0:W-:Y:S01]  /*c810*/  STG.E.64 desc[UR36][R16.64], R28 ;  /* 0x0000001c10007986 */ /* 0x0001e2000c101b24 */
[----:B------:R-:W-:Y:S05]  /*c820*/  BRA `(.L_x_7452) ;  /* 0x0000000c00047947 */ /* 0x000fea0003800000 */
.L_x_7447:
        /* <DEDUP_REMOVED lines=12> */
.L_x_7461:
[----:B------:R-:W-:-:S05]  /*c8f0*/  CS2R R30, SRZ ;  /* 0x00000000001e7805 */ /* 0x000fca000001ff00 */
[----:B------:R0:W-:Y:S01]  /*c900*/  STG.E.128 desc[UR36][R16.64], R28 ;  /* 0x0000001c10007986 */ /* 0x0001e2000c101d24 */
[----:B------:R-:W-:Y:S05]  /*c910*/  BRA `(.L_x_7452) ;  /* 0x0000000800c87947 */ /* 0x000fea0003800000 */
.L_x_7460:
        /* <DEDUP_REMOVED lines=25> */
.L_x_7465:
[----:B------:R-:W-:Y:S05]  /*cab0*/  BSYNC B0 ;  /* 0x0000000000007941 */ /* 0x000fea0003800000 */
.L_x_7464:
[----:B------:R-:W-:-:S05]  /*cac0*/  LOP3.LUT R3, R0, R3, RZ, 0xfc, !PT ;  /* 0x0000000300037212 */ /* 0x000fca00078efcff */
[----:B------:R0:W-:Y:S01]  /*cad0*/  STG.E.U8 desc[UR36][R16.64], R3 ;  /* 0x0000000310007986 */ /* 0x0001e2000c101124 */
[----:B------:R-:W-:Y:S05]  /*cae0*/  BRA `(.L_x_7452) ;  /* 0x0000000800547947 */ /* 0x000fea0003800000 */
.L_x_7463:
        /* <DEDUP_REMOVED lines=17> */
.L_x_7467:
[----:B------:R-:W-:Y:S01]  /*cc00*/  IMAD.MOV.U32 R0, RZ, RZ, 0x7f ;  /* 0x0000007fff007424 */ /* 0x000fe200078e00ff */
[----:B------:R-:W-:-:S04]  /*cc10*/  ISETP.GT.U32.AND P0, PT, R2, 0x7f800000, PT ;  /* 0x7f8000000200780c */ /* 0x000fc80003f04070 */
[----:B------:R-:W-:-:S09]  /*cc20*/  SEL R0, R0, 0x7c, P0 ;  /* 0x0000007c00007807 */ /* 0x000fd20000000000 */
.L_x_7468:
[----:B------:R-:W-:Y:S05]  /*cc30*/  BSYNC B0 ;  /* 0x0000000000007941 */ /* 0x000fea0003800000 */
.L_x_7466:
[----:B------:R-:W-:-:S04]  /*cc40*/  LOP3.LUT R2, R3, 0x80000000, RZ, 0xc0, !PT ;  /* 0x8000000003027812 */ /* 0x000fc800078ec0ff */
[----:B------:R-:W-:-:S04]  /*cc50*/  SHF.R.U32.HI R3, RZ, 0x18, R2 ;  /* 0x00000018ff037819 */ /* 0x000fc80000011602 */
[----:B------:R-:W-:-:S05]  /*cc60*/  LOP3.LUT R3, R0, R3, RZ, 0xfc, !PT ;  /* 0x0000000300037212 */ /* 0x000fca00078efcff */
[----:B------:R0:W-:Y:S01]  /*cc70*/  STG.E.U8 desc[UR36][R16.64], R3 ;  /* 0x0000000310007986 */ /* 0x0001e2000c101124 */
[----:B------:R-:W-:Y:S05]  /*cc80*/  BRA `(.L_x_7452) ;  /* 0x0000000400ec7947 */ /* 0x000fea0003800000 */
.L_x_7462:
        /* <DEDUP_REMOVED lines=8> */
.L_x_7459:
        /* <DEDUP_REMOVED lines=11> */
.L_x_7471:
[----:B------:R-:W-:Y:S01]  /*cdc0*/  UMOV UR4, 0xf0000000 ;  /* 0xf000000000047882 */ /* 0x000fe20000000000 */
[----:B------:R-:W-:Y:S01]  /*cdd0*/  UMOV UR5, 0x380fffff ;  /* 0x380fffff00057882 */ /* 0x000fe20000000000 */
[----:B------:R-:W0:Y:S01]  /*cde0*/  F2F.F32.F64 R3, R28 ;  /* 0x0000001c00037310 */ /* 0x000e220000301000 */
[----:B------:R-:W-:Y:S01]  /*cdf0*/  DSETP.GEU.AND P0, PT, |R28|, UR4, PT ;  /* 0x000000041c007e2a */ /* 0x000fe2000bf0e200 */
[----:B------:R-:W-:Y:S01]  /*ce00*/  BSSY B0, `(.L_x_7472) ;  /* 0x0000015000007945 */ /* 0x000fe20003800000 */
[----:B------:R-:W-:-:S12]  /*ce10*/  MOV R8, 0x80 ;  /* 0x0000008000087802 */ /* 0x000fd80000000f00 */
        /* <DEDUP_REMOVED lines=15> */
.L_x_7474:
[----:B------:R-:W-:-:S04]  /*cf10*/  LOP3.LUT R2, R3, 0x80000000, RZ, 0xc0, !PT ;  /* 0x8000000003027812 */ /* 0x000fc800078ec0ff */
[----:B------:R-:W-:-:S04]  /*cf20*/  SHF.R.U32.HI R3, RZ, 0x18, R2 ;  /* 0x00000018ff037819 */ /* 0x000fc80000011602 */
[----:B------:R-:W-:-:S04]  /*cf30*/  LOP3.LUT R0, R0, R3, RZ, 0xfc, !PT ;  /* 0x0000000300007212 */ /* 0x000fc800078efcff */
[----:B------:R-:W-:-:S07]  /*cf40*/  PRMT R8, R0, 0x7610, R8 ;  /* 0x0000761000087816 */ /* 0x000fce0000000008 */
.L_x_7473:
[----:B------:R-:W-:Y:S05]  /*cf50*/  BSYNC B0 ;  /* 0x0000000000007941 */ /* 0x000fea0003800000 */
.L_x_7472:
[----:B------:R0:W-:Y:S01]  /*cf60*/  STG.E.U8 desc[UR36][R16.64], R8 ;  /* 0x0000000810007986 */ /* 0x0001e2000c101124 */
[----:B------:R-:W-:Y:S05]  /*cf70*/  BRA `(.L_x_7452) ;  /* 0x0000000400307947 */ /* 0x000fea0003800000 */
.L_x_7470:
        /* <DEDUP_REMOVED lines=21> */
.L_x_7477:
[----:B------:R-:W-:-:S04]  /*d0d0*/  LOP3.LUT R2, R3, 0x80000000, RZ, 0xc0, !PT ;  /* 0x8000000003027812 */ /* 0x000fc800078ec0ff */
[----:B------:R-:W-:-:S04]  /*d0e0*/  SHF.R.U32.HI R3, RZ, 0x18, R2 ;  /* 0x00000018ff037819 */ /* 0x000fc80000011602 */
[----:B------:R-:W-:-:S04]  /*d0f0*/  LOP3.LUT R0, R0, R3, RZ, 0xfc, !PT ;  /* 0x0000000300007212 */ /* 0x000fc800078efcff */
[----:B------:R-:W-:-:S07]  /*d100*/  PRMT R8, R0, 0x7610, R8 ;  /* 0x0000761000087816 */ /* 0x000fce0000000008 */
.L_x_7476:
[----:B------:R-:W-:Y:S05]  /*d110*/  BSYNC B0 ;  /* 0x0000000000007941 */ /* 0x000fea0003800000 */
.L_x_7475:
[----:B------:R0:W-:Y:S01]  /*d120*/  STG.E.U8 desc[UR36][R16.64], R8 ;  /* 0x0000000810007986 */ /* 0x0001e2000c101124 */
[----:B------:R-:W-:Y:S05]  /*d130*/  BRA `(.L_x_7452) ;  /* 0x0000000000c07947 */ /* 0x000fea0003800000 */
.L_x_7469:
        /* <DEDUP_REMOVED lines=26> */
.L_x_7451:
[----:B------:R-:W-:Y:S01]  /*d2e0*/  MOV R0, 0x0 ;  /* 0x0000000000007802 */ /* 0x000fe20000000f00 */
[----:B------:R-:W-:Y:S01]  /*d2f0*/  ULDC.64 UR4, c[0x4][0x128] ;  /* 0x01004a0000047ab9 */ /* 0x000fe20000000a00 */
[----:B------:R-:W-:Y:S01]  /*d300*/  ULDC.64 UR6, c[0x4][0x10] ;  /* 0x0100040000067ab9 */ /* 0x000fe20000000a00 */
[----:B------:R-:W-:Y:S01]  /*d310*/  IMAD.U32 R4, RZ, RZ, UR4 ;  /* 0x00000004ff047e24 */ /* 0x000fe2000f8e00ff */
[----:B------:R0:W1:Y:S01]  /*d320*/  LDC.64 R2, c[0x4][R0] ;  /* 0x0100000000027b82 */ /* 0x0000620000000a00 */
[----:B------:R-:W-:Y:S01]  /*d330*/  IMAD.U32 R5, RZ, RZ, UR5 ;  /* 0x00000005ff057e24 */ /* 0x000fe2000f8e00ff */
[----:B------:R-:W-:Y:S01]  /*d340*/  ULDC.64 UR4, c[0x4][0x130] ;  /* 0x01004c0000047ab9 */ /* 0x000fe20000000a00 */
[----:B------:R-:W-:Y:S01]  /*d350*/  MOV R10, UR6 ;  /* 0x00000006000a7c02 */ /* 0x000fe20008000f00 */
        /* <DEDUP_REMOVED lines=8> */
.L_x_7480:
[----:B------:R-:W-:Y:S05]  /*d3e0*/  BRA `(.L_x_7452) ;  /* 0x0000000000147947 */ /* 0x000fea0003800000 */
.L_x_7479:
[----:B------:R-:W0:Y:S02]  /*d3f0*/  F2I.U64.F64.TRUNC R28, R28 ;  /* 0x0000001c001c7311 */ /* 0x000e24000030d800 */
[----:B0-----:R0:W-:Y:S01]  /*d400*/  STG.E.64 desc[UR36][R16.64], R28 ;  /* 0x0000001c10007986 */ /* 0x0011e2000c101b24 */
[----:B------:R-:W-:Y:S05]  /*d410*/  BRA `(.L_x_7452) ;  /* 0x0000000000087947 */ /* 0x000fea0003800000 */
.L_x_7478:
[----:B------:R-:W0:Y:S02]  /*d420*/  F2I.U32.F64.TRUNC R29, R28 ;  /* 0x0000001c001d7311 */ /* 0x000e24000030d000 */
[----:B0-----:R0:W-:Y:S02]  /*d430*/  STG.E desc[UR36][R16.64], R29 ;  /* 0x0000001d10007986 */ /* 0x0011e4000c101924 */
.L_x_7452:
[----:B------:R-:W-:-:S07]  /*d440*/  VIADD R19, R19, 0x80 ;  /* 0x0000008013137836 */ /* 0x000fce0000000000 */
.L_x_7402:
[----:B------:R-:W-:Y:S05]  /*d450*/  BSYNC B6 ;  /* 0x0000000000067941 */ /* 0x000fea0003800000 */
.L_x_7401:
[----:B------:R-:W-:Y:S02]  /*d460*/  ULDC UR4, c[0x0][0x210] ;  /* 0x0000840000047ab9 */ /* 0x000fe40000000800 */
[----:B------:R-:W-:-:S13]  /*d470*/  ISETP.GE.AND P0, PT, R19, UR4, PT ;  /* 0x0000000413007c0c */ /* 0x000fda000bf06270 */
[----:B------:R-:W-:Y:S05]  /*d480*/  @P0 EXIT ;  /* 0x000000000000094d */ /* 0x000fea0003800000 */
        /* <DEDUP_REMOVED lines=303> */
.L_x_7481:
        /* <DEDUP_REMOVED lines=21> */
.L_x_7485:
[----:B------:R-:W2:Y:S02]  /*e8d0*/  LDG.E.U8 R2, desc[UR36][R2.64] ;  /* 0x0000002402027981 */ /* 0x000ea4000c1e1100 */
[----:B--2---:R0:W1:Y:S01]  /*e8e0*/  I2F.F64.U16 R28, R2 ;  /* 0x00000002001c7312 */ /* 0x0040620000101800 */
[----:B------:R-:W-:Y:S05]  /*e8f0*/  BRA `(.L_x_7487) ;  /* 0x0000000c00707947 */ /* 0x000fea0003800000 */
.L_x_7484:
        /* <DEDUP_REMOVED lines=9> */
.L_x_7489:
[----:B------:R-:W2:Y:S02]  /*e990*/  LDG.E R2, desc[UR36][R2.64] ;  /* 0x0000002402027981 */ /* 0x000ea4000c1e1900 */
[----:B--2---:R0:W1:Y:S01]  /*e9a0*/  I2F.F64 R28, R2 ;  /* 0x00000002001c7312 */ /* 0x0040620000201c00 */
[----:B------:R-:W-:Y:S05]  /*e9b0*/  BRA `(.L_x_7487) ;  /* 0x0000000c00407947 */ /* 0x000fea0003800000 */
.L_x_7488:
[----:B------:R-:W2:Y:S02]  /*e9c0*/  LDG.E.U16 R2, desc[UR36][R2.64] ;  /* 0x0000002402027981 */ /* 0x000ea4000c1e1500 */
[----:B--2---:R0:W1:Y:S01]  /*e9d0*/  I2F.F64.S16 R28, R2 ;  /* 0x00000002001c7312 */ /* 0x0040620000101c00 */
[----:B------:R-:W-:Y:S05]  /*e9e0*/  BRA `(.L_x_7487) ;  /* 0x0000000c00347947 */ /* 0x000fea0003800000 */
.L_x_7483:
        /* <DEDUP_REMOVED lines=10> */
.L_x_7491:
[----:B------:R-:W2:Y:S02]  /*ea90*/  LDG.E.U16 R0, desc[UR36][R2.64] ;  /* 0x0000002402007981 */ /* 0x000ea4000c1e1500 */
[----:B--2---:R-:W-:-:S05]  /*eaa0*/  HADD2.F32 R0, -RZ, R0.H0_H0 ;  /* 0x20000000ff007230 */ /* 0x004fca0000004100 */
[----:B------:R-:W-:-:S04]  /*eab0*/  FMUL.FTZ R0, R0, 1 ;  /* 0x3f80000000007820 */ /* 0x000fc80000410000 */
[----:B------:R1:W2:Y:S01]  /*eac0*/  F2F.F64.F32 R28, R0 ;  /* 0x00000000001c7310 */ /* 0x0002a20000201800 */
[----:B------:R-:W-:Y:S05]  /*ead0*/  BRA `(.L_x_7487) ;  /* 0x0000000800f87947 */ /* 0x000fea0003800000 */
.L_x_7490:
        /* <DEDUP_REMOVED lines=8> */
[----:B------:R-:W4:Y:S01]  /*eb60*/  F2F.F64.F32 R28, R28 ;  /* 0x0000001c001c7310 */ /* 0x000f220000201800 */
[----:B------:R-:W-:Y:S05]  /*eb70*/  BRA `(.L_x_7487) ;  /* 0x0000000800d07947 */ /* 0x000fea0003800000 */
.L_x_7493:
[----:B------:R-:W2:Y:S02]  /*eb80*/  LDG.E.U16 R2, desc[UR36][R2.64] ;  /* 0x0000002402027981 */ /* 0x000ea4000c1e1500 */
[----:B--2---:R-:W-:-:S05]  /*eb90*/  HADD2.F32 R0, -RZ, R2.H0_H0 ;  /* 0x20000002ff007230 */ /* 0x004fca0000004100 */
[----:B------:R-:W-:-:S04]  /*eba0*/  FMUL.FTZ R0, R0, 1 ;  /* 0x3f80000000007820 */ /* 0x000fc80000410000 */
[----:B------:R0:W1:Y:S01]  /*ebb0*/  F2F.F64.F32 R28, R0 ;  /* 0x00000000001c7310 */ /* 0x0000620000201800 */
[----:B------:R-:W-:Y:S05]  /*ebc0*/  BRA `(.L_x_7487) ;  /* 0x0000000800bc7947 */ /* 0x000fea0003800000 */
.L_x_7492:
[----:B------:R3:W5:Y:S01]  /*ebd0*/  LDG.E.64 R28, desc[UR36][R2.64] ;  /* 0x00000024021c7981 */ /* 0x000762000c1e1b00 */
[----:B------:R-:W-:Y:S05]  /*ebe0*/  BRA `(.L_x_7487) ;  /* 0x0000000800b47947 */ /* 0x000fea0003800000 */
.L_x_7482:
        /* <DEDUP_REMOVED lines=9> */
[----:B------:R-:W-:Y:S02]  /*ec80*/  MOV R28, RZ ;  /* 0x000000ff001c7202 */ /* 0x000fe40000000f00 */
[----:B--2---:R-:W-:-:S04]  /*ec90*/  ISETP.NE.AND P0, PT, R2, RZ, PT ;  /* 0x000000ff0200720c */ /* 0x004fc80003f05270 */
[----:B------:R-:W-:Y:S01]  /*eca0*/  FSEL R29, RZ, 1.875, !P0 ;  /* 0x3ff00000ff1d7808 */ /* 0x000fe20004000000 */
[----:B------:R-:W-:Y:S08]  /*ecb0*/  BRA `(.L_x_7487) ;  /* 0x0000000800807947 */ /* 0x000ff00003800000 */
.L_x_7496:
[----:B------:R0:W5:Y:S01]  /*ecc0*/  LDG.E.64 R28, desc[UR36][R2.64] ;  /* 0x00000024021c7981 */ /* 0x000162000c1e1b00 */
[----:B------:R-:W-:Y:S05]  /*ecd0*/  BRA `(.L_x_7487) ;  /* 0x0000000800787947 */ /* 0x000fea0003800000 */
.L_x_7495:
        /* <DEDUP_REMOVED lines=28> */
.L_x_7498:
        /* <DEDUP_REMOVED lines=15> */
.L_x_7497:
[----:B------:R-:W2:Y:S02]  /*ef90*/  LDG.E.U16 R0, desc[UR36][R2.64] ;  /* 0x0000002402007981 */ /* 0x000ea4000c1e1500 */
[----:B--2---:R-:W-:-:S05]  /*efa0*/  SHF.L.U32 R0, R0, 0x10, RZ ;  /* 0x0000001000007819 */ /* 0x004fca00000006ff */
[----:B------:R-:W-:-:S04]  /*efb0*/  FMUL.FTZ R0, R0, 1 ;  /* 0x3f80000000007820 */ /* 0x000fc80000410000 */
[----:B------:R0:W1:Y:S01]  /*efc0*/  F2F.F64.F32 R28, R0 ;  /* 0x00000000001c7310 */ /* 0x0000620000201800 */
[----:B------:R-:W-:Y:S05]  /*efd0*/  BRA `(.L_x_7487) ;  /* 0x0000000400b87947 */ /* 0x000fea0003800000 */
.L_x_7494:
        /* <DEDUP_REMOVED lines=11> */
.L_x_7501:
        /* <DEDUP_REMOVED lines=21> */
.L_x_7505:
[----:B------:R-:W-:Y:S05]  /*f1e0*/  BSYNC B1 ;  /* 0x0000000000017941 */ /* 0x000fea0003800000 */
.L_x_7504:
[----:B------:R-:W-:Y:S01]  /*f1f0*/  LEA R3, R0, 0x3b800000, 0x17 ;  /* 0x3b80000000037811 */ /* 0x000fe200078eb8ff */
[----:B------:R-:W-:-:S05]  /*f200*/  IMAD.SHL.U32 R0, R2, 0x100000, RZ ;  /* 0x0010000002007824 */ /* 0x000fca00078e00ff */
[----:B------:R-:W-:-:S07]  /*f210*/  LOP3.LUT R0, R3, R0, R4, 0xfe, !PT ;  /* 0x0000000003007212 */ /* 0x000fce00078efe04 */
.L_x_7503:
[----:B------:R-:W-:Y:S05]  /*f220*/  BSYNC B0 ;  /* 0x0000000000007941 */ /* 0x000fea0003800000 */
.L_x_7502:
[----:B------:R-:W-:-:S04]  /*f230*/  FMUL.FTZ R0, R0, 1 ;  /* 0x3f80000000007820 */ /* 0x000fc80000410000 */
[----:B------:R0:W1:Y:S01]  /*f240*/  F2F.F64.F32 R28, R0 ;  /* 0x00000000001c7310 */ /* 0x0000620000201800 */
[----:B------:R-:W-:Y:S05]  /*f250*/  BRA `(.L_x_7487) ;  /* 0x0000000400187947 */ /* 0x000fea0003800000 */
.L_x_7500:
        /* <DEDUP_REMOVED lines=21> */
.L_x_7509:
[----:B------:R-:W-:Y:S05]  /*f3b0*/  BSYNC B1 ;  /* 0x0000000000017941 */ /* 0x000fea0003800000 */
.L_x_7508:
[----:B------:R-:W-:Y:S02]  /*f3c0*/  LEA R3, R0, 0x37800000, 0x17 ;  /* 0x3780000000037811 */ /* 0x000fe400078eb8ff */
[----:B------:R-:W-:-:S04]  /*f3d0*/  SHF.L.U32 R0, R2, 0x15, RZ ;  /* 0x0000001502007819 */ /* 0x000fc800000006ff */
[----:B------:R-:W-:-:S07]  /*f3e0*/  LOP3.LUT R0, R3, R0, R4, 0xfe, !PT ;  /* 0x0000000003007212 */ /* 0x000fce00078efe04 */
.L_x_7507:
[----:B------:R-:W-:Y:S05]  /*f3f0*/  BSYNC B0 ;  /* 0x0000000000007941 */ /* 0x000fea0003800000 */
.L_x_7506:
[----:B------:R-:W-:-:S04]  /*f400*/  FMUL.FTZ R0, R0, 1 ;  /* 0x3f80000000007820 */ /* 0x000fc80000410000 */
[----:B------:R0:W1:Y:S01]  /*f410*/  F2F.F64.F32 R28, R0 ;  /* 0x00000000001c7310 */ /* 0x0000620000201800 */
[----:B------:R-:W-:Y:S05]  /*f420*/  BRA `(.L_x_7487) ;  /* 0x0000000000a47947 */ /* 0x000fea0003800000 */
.L_x_7499:
        /* <DEDUP_REMOVED lines=14> */
.L_x_7513:
[----:B------:R-:W-:Y:S05]  /*f510*/  BSYNC B0 ;  /* 0x0000000000007941 */ /* 0x000fea0003800000 */
.L_x_7512:
[----:B------:R-:W-:-:S04]  /*f520*/  FMUL.FTZ R0, R0, 1 ;  /* 0x3f80000000007820 */ /* 0x000fc80000410000 */
[----:B------:R0:W1:Y:S01]  /*f530*/  F2F.F64.F32 R28, R0 ;  /* 0x00000000001c7310 */ /* 0x0000620000201800 */
[----:B------:R-:W-:Y:S05]  /*f540*/  BRA `(.L_x_7487) ;  /* 0x00000000005c7947 */ /* 0x000fea0003800000 */
.L_x_7486:
        /* <DEDUP_REMOVED lines=16> */
.L_x_7514:
[----:B------:R-:W-:Y:S01]  /*f650*/  CS2R R28, SRZ ;  /* 0x00000000001c7805 */ /* 0x000fe2000001ff00 */
[----:B------:R-:W-:Y:S06]  /*f660*/  BRA `(.L_x_7487) ;  /* 0x0000000000147947 */ /* 0x000fec0003800000 */
.L_x_7511:
[----:B------:R-:W2:Y:S02]  /*f670*/  LDG.E.64 R28, desc[UR36][R2.64] ;  /* 0x00000024021c7981 */ /* 0x000ea4000c1e1b00 */
[----:B--2---:R-:W0:Y:S01]  /*f680*/  I2F.F64.U64 R28, R28 ;  /* 0x0000001c001c7312 */ /* 0x004e220000301800 */
[----:B------:R-:W-:Y:S05]  /*f690*/  BRA `(.L_x_7487) ;  /* 0x0000000000087947 */ /* 0x000fea0003800000 */
.L_x_7510:
[----:B------:R-:W2:Y:S02]  /*f6a0*/  LDG.E R2, desc[UR36][R2.64] ;  /* 0x0000002402027981 */ /* 0x000ea4000c1e1900 */
[----:B--2---:R0:W1:Y:S02]  /*f6b0*/  I2F.F64.U32 R28, R2 ;  /* 0x00000002001c7312 */ /* 0x0040640000201800 */
.L_x_7487:
[----:B0--3--:R-:W-:Y:S01]  /*f6c0*/  IMAD.MOV.U32 R2, RZ, RZ, 0x652b82fe ;  /* 0x652b82feff027424 */ /* 0x009fe200078e00ff */
[----:B------:R-:W-:Y:S01]  /*f6d0*/  UMOV UR4, 0xfefa39ef ;  /* 0xfefa39ef00047882 */ /* 0x000fe20000000000 */
[----:B------:R-:W-:Y:S01]  /*f6e0*/  IMAD.MOV.U32 R3, RZ, RZ, 0x3ff71547 ;  /* 0x3ff71547ff037424 */ /* 0x000fe200078e00ff */
[----:B------:R-:W-:Y:S01]  /*f6f0*/  UMOV UR5, 0x3fe62e42 ;  /* 0x3fe62e4200057882 */ /* 0x000fe20000000000 */
[----:B-12-45:R-:W-:Y:S01]  /*f700*/  FSETP.GEU.FTZ.AND P0, PT, |R29|, 4.1917929649353027344, PT ;  /* 0x4086232b1d00780b */ /* 0x036fe20003f1e200 */
        /* <DEDUP_REMOVED lines=54> */
.L_x_7516:
[----:B------:R-:W-:Y:S05]  /*fa70*/  BSYNC B0 ;  /* 0x0000000000007941 */ /* 0x000fea0003800000 */
.L_x_7515:
        /* <DEDUP_REMOVED lines=85> */
.L_x_7518:
        /* <DEDUP_REMOVED lines=21> */
.L_x_7521:
[----:B------:R-:W-:Y:S05]  /*10120*/  BSYNC B1 ;  /* 0x0000000000017941 */ /* 0x000fea0003800000 */
.L_x_7520:
        /* <DEDUP_REMOVED lines=29> */
.L_x_7519:
[----:B------:R-:W-:Y:S05]  /*10300*/  BSYNC B0 ;  /* 0x0000000000007941 */ /* 0x000fea0003800000 */
.L_x_7517:
        /* <DEDUP_REMOVED lines=70> */
.L_x_7523:
        /* <DEDUP_REMOVED lines=35> */
.L_x_7524:
[----:B------:R-:W-:Y:S05]  /*109a0*/  BSYNC B0 ;  /* 0x0000000000007941 */ /* 0x000fea0003800000 */
.L_x_7522:
        /* <DEDUP_REMOVED lines=16> */
.L_x_7528:
[----:B------:R-:W0:Y:S02]  /*10ab0*/  F2I.S64.F64.TRUNC R28, R28 ;  /* 0x0000001c001c7311 */ /* 0x000e24000030d900 */
[----:B0-----:R-:W-:-:S05]  /*10ac0*/  IMAD.MOV.U32 R3, RZ, RZ, R28 ;  /* 0x000000ffff037224 */ /* 0x001fca00078e001c */
[----:B------:R-:W-:Y:S01]  /*10ad0*/  STG.E.U8 desc[UR36][R16.64], R3 ;  /* 0x0000000310007986 */ /* 0x000fe2000c101124 */
[----:B------:R-:W-:Y:S05]  /*10ae0*/  EXIT ;  /* 0x000000000000794d */ /* 0x000fea0003800000 */
.L_x_7527:
        /* <DEDUP_REMOVED lines=9> */
.L_x_7531:
[----:B------:R-:W0:Y:S02]  /*10b80*/  F2I.F64.TRUNC R29, R28 ;  /* 0x0000001c001d7311 */ /* 0x000e24000030d100 */
[----:B0-----:R-:W-:Y:S01]  /*10b90*/  STG.E desc[UR36][R16.64], R29 ;  /* 0x0000001d10007986 */ /* 0x001fe2000c101924 */
[----:B------:R-:W-:Y:S05]  /*10ba0*/  EXIT ;  /* 0x000000000000794d */ /* 0x000fea0003800000 */
.L_x_7530:
[----:B------:R-:W0:Y:S02]  /*10bb0*/  F2I.F64.TRUNC R29, R28 ;  /* 0x0000001c001d7311 */ /* 0x000e24000030d100 */
[----:B0-----:R-:W-:Y:S01]  /*10bc0*/  STG.E.U16 desc[UR36][R16.64], R29 ;  /* 0x0000001d10007986 */ /* 0x001fe2000c101524 */
[----:B------:R-:W-:Y:S05]  /*10bd0*/  EXIT ;  /* 0x000000000000794d */ /* 0x000fea0003800000 */
.L_x_7526:
        /* <DEDUP_REMOVED lines=13> */
.L_x_7533:
        /* <DEDUP_REMOVED lines=8> */
.L_x_7532:
        /* <DEDUP_REMOVED lines=14> */
.L_x_7535:
        /* <DEDUP_REMOVED lines=9> */
.L_x_7534:
[----:B------:R-:W-:Y:S01]  /*10ea0*/  STG.E.64 desc[UR36][R16.64], R28 ;  /* 0x0000001c10007986 */ /* 0x000fe2000c101b24 */
[----:B------:R-:W-:Y:S05]  /*10eb0*/  EXIT ;  /* 0x000000000000794d */ /* 0x000fea0003800000 */
.L_x_7525:
        /* <DEDUP_REMOVED lines=12> */
.L_x_7538:
[----:B------:R-:W-:-:S05]  /*10f80*/  CS2R R30, SRZ ;  /* 0x00000000001e7805 */ /* 0x000fca000001ff00 */
[----:B------:R-:W-:Y:S01]  /*10f90*/  STG.E.128 desc[UR36][R16.64], R28 ;  /* 0x0000001c10007986 */ /* 0x000fe2000c101d24 */
[----:B------:R-:W-:Y:S05]  /*10fa0*/  EXIT ;  /* 0x000000000000794d */ /* 0x000fea0003800000 */
.L_x_7537:
        /* <DEDUP_REMOVED lines=25> */
.L_x_7542:
[----:B------:R-:W-:Y:S05]  /*11140*/  BSYNC B0 ;  /* 0x0000000000007941 */ /* 0x000fea0003800000 */
.L_x_7541:
[----:B------:R-:W-:-:S05]  /*11150*/  LOP3.LUT R3, R0, R3, RZ, 0xfc, !PT ;  /* 0x0000000300037212 */ /* 0x000fca00078efcff */
[----:B------:R-:W-:Y:S01]  /*11160*/  STG.E.U8 desc[UR36][R16.64], R3 ;  /* 0x0000000310007986 */ /* 0x000fe2000c101124 */
[----:B------:R-:W-:Y:S05]  /*11170*/  EXIT ;  /* 0x000000000000794d */ /* 0x000fea0003800000 */
.L_x_7540:
        /* <DEDUP_REMOVED lines=17> */
.L_x_7544:
[----:B------:R-:W-:Y:S01]  /*11290*/  IMAD.MOV.U32 R0, RZ, RZ, 0x7f ;  /* 0x0000007fff007424 */ /* 0x000fe200078e00ff */
[----:B------:R-:W-:-:S04]  /*112a0*/  ISETP.GT.U32.AND P0, PT, R2, 0x7f800000, PT ;  /* 0x7f8000000200780c */ /* 0x000fc80003f04070 */
[----:B------:R-:W-:-:S09]  /*112b0*/  SEL R0, R0, 0x7c, P0 ;  /* 0x0000007c00007807 */ /* 0x000fd20000000000 */
.L_x_7545:
[----:B------:R-:W-:Y:S05]  /*112c0*/  BSYNC B0 ;  /* 0x0000000000007941 */ /* 0x000fea0003800000 */
.L_x_7543:
[----:B------:R-:W-:-:S04]  /*112d0*/  LOP3.LUT R2, R3, 0x80000000, RZ, 0xc0, !PT ;  /* 0x8000000003027812 */ /* 0x000fc800078ec0ff */
[----:B------:R-:W-:-:S04]  /*112e0*/  SHF.R.U32.HI R3, RZ, 0x18, R2 ;  /* 0x00000018ff037819 */ /* 0x000fc80000011602 */
[----:B------:R-:W-:-:S05]  /*112f0*/  LOP3.LUT R3, R0, R3, RZ, 0xfc, !PT ;  /* 0x0000000300037212 */ /* 0x000fca00078efcff */
[----:B------:R-:W-:Y:S01]  /*11300*/  STG.E.U8 desc[UR36][R16.64], R3 ;  /* 0x0000000310007986 */ /* 0x000fe2000c101124 */
[----:B------:R-:W-:Y:S05]  /*11310*/  EXIT ;  /* 0x000000000000794d */ /* 0x000fea0003800000 */
.L_x_7539:
        /* <DEDUP_REMOVED lines=8> */
.L_x_7536:
        /* <DEDUP_REMOVED lines=11> */
.L_x_7548:
        /* <DEDUP_REMOVED lines=21> */
.L_x_7551:
[----:B------:R-:W-:-:S04]  /*115a0*/  LOP3.LUT R2, R3, 0x80000000, RZ, 0xc0, !PT ;  /* 0x8000000003027812 */ /* 0x000fc800078ec0ff */
[----:B------:R-:W-:-:S04]  /*115b0*/  SHF.R.U32.HI R3, RZ, 0x18, R2 ;  /* 0x00000018ff037819 */ /* 0x000fc80000011602 */
[----:B------:R-:W-:-:S04]  /*115c0*/  LOP3.LUT R0, R0, R3, RZ, 0xfc, !PT ;  /* 0x0000000300007212 */ /* 0x000fc800078efcff */
[----:B------:R-:W-:-:S07]  /*115d0*/  PRMT R8, R0, 0x7610, R8 ;  /* 0x0000761000087816 */ /* 0x000fce0000000008 */
.L_x_7550:
[----:B------:R-:W-:Y:S05]  /*115e0*/  BSYNC B0 ;  /* 0x0000000000007941 */ /* 0x000fea0003800000 */
.L_x_7549:
[----:B------:R-:W-:Y:S01]  /*115f0*/  STG.E.U8 desc[UR36][R16.64], R8 ;  /* 0x0000000810007986 */ /* 0x000fe2000c101124 */
[----:B------:R-:W-:Y:S05]  /*11600*/  EXIT ;  /* 0x000000000000794d */ /* 0x000fea0003800000 */
.L_x_7547:
        /* <DEDUP_REMOVED lines=21> */
.L_x_7554:
[----:B------:R-:W-:-:S04]  /*11760*/  LOP3.LUT R2, R3, 0x80000000, RZ, 0xc0, !PT ;  /* 0x8000000003027812 */ /* 0x000fc800078ec0ff */
[----:B------:R-:W-:-:S04]  /*11770*/  SHF.R.U32.HI R3, RZ, 0x18, R2 ;  /* 0x00000018ff037819 */ /* 0x000fc80000011602 */
[----:B------:R-:W-:-:S04]  /*11780*/  LOP3.LUT R0, R0, R3, RZ, 0xfc, !PT ;  /* 0x0000000300007212 */ /* 0x000fc800078efcff */
[----:B------:R-:W-:-:S07]  /*11790*/  PRMT R8, R0, 0x7610, R8 ;  /* 0x0000761000087816 */ /* 0x000fce0000000008 */
.L_x_7553:
[----:B------:R-:W-:Y:S05]  /*117a0*/  BSYNC B0 ;  /* 0x0000000000007941 */ /* 0x000fea0003800000 */
.L_x_7552:
[----:B------:R-:W-:Y:S01]  /*117b0*/  STG.E.U8 desc[UR36][R16.64], R8 ;  /* 0x0000000810007986 */ /* 0x000fe2000c101124 */
[----:B------:R-:W-:Y:S05]  /*117c0*/  EXIT ;  /* 0x000000000000794d */ /* 0x000fea0003800000 */
.L_x_7546:
        /* <DEDUP_REMOVED lines=26> */
.L_x_7529:
        /* <DEDUP_REMOVED lines=16> */
.L_x_7557:
[----:B------:R-:W-:Y:S05]  /*11a70*/  EXIT ;  /* 0x000000000000794d */ /* 0x000fea0003800000 */
.L_x_7556:
[----:B------:R-:W0:Y:S02]  /*11a80*/  F2I.U64.F64.TRUNC R28, R28 ;  /* 0x0000001c001c7311 */ /* 0x000e24000030d800 */
[----:B0-----:R-:W-:Y:S01]  /*11a90*/  STG.E.64 desc[UR36][R16.64], R28 ;  /* 0x0000001c10007986 */ /* 0x001fe2000c101b24 */
[----:B------:R-:W-:Y:S05]  /*11aa0*/  EXIT ;  /* 0x000000000000794d */ /* 0x000fea0003800000 */
.L_x_7555:
[----:B------:R-:W0:Y:S02]  /*11ab0*/  F2I.U32.F64.TRUNC R29, R28 ;  /* 0x0000001c001d7311 */ /* 0x000e24000030d000 */
[----:B0-----:R-:W-:Y:S01]  /*11ac0*/  STG.E desc[UR36][R16.64], R29 ;  /* 0x0000001d10007986 */ /* 0x001fe2000c101924 */
[----:B------:R-:W-:Y:S05]  /*11ad0*/  EXIT ;  /* 0x000000000000794d */ /* 0x000fea0003800000 */
        .weak           $__internal_14_$__cuda_sm20_div_rn_f64_full
        .type           $__internal_14_$__cuda_sm20_div_rn_f64_full,@function
        .size           $__internal_14_$__cuda_sm20_div_rn_f64_full,(.L_x_8567 - $__internal_14_$__cuda_sm20_div_rn_f64_full)
$__internal_14_$__cuda_sm20_div_rn_f64_full:
[C---:B------:R-:W-:Y:S01]  /*11ae0*/  FSETP.GEU.AND P0, PT, |R11|.reuse, 1.469367938527859385e-39, PT ;  /* 0x001000000b00780b */ /* 0x040fe20003f0e200 */
[----:B------:R-:W-:Y:S01]  /*11af0*/  IMAD.MOV.U32 R6, RZ, RZ, 0x1 ;  /* 0x00000001ff067424 */ /* 0x000fe200078e00ff */
[----:B------:R-:W-:Y:S01]  /*11b00*/  LOP3.LUT R12, R11, 0x800fffff, RZ, 0xc0, !PT ;  /* 0x800fffff0b0c7812 */ /* 0x000fe200078ec0ff */
[----:B------:R-:W-:Y:S01]  /*11b10*/  BSSY B2, `(.L_x_7558) ;  /* 0x0000054000027945 */ /* 0x000fe20003800000 */
[C---:B------:R-:W-:Y:S02]  /*11b20*/  FSETP.GEU.AND P2, PT, |R9|.reuse, 1.469367938527859385e-39, PT ;  /* 0x001000000900780b */ /* 0x040fe40003f4e200 */
        /* <DEDUP_REMOVED lines=12> */
[----:B------:R-:W-:Y:S01]  /*11bf0*/  @!P2 SEL R5, R4, 0x63400000, !P3 ;  /* 0x634000000405a807 */ /* 0x000fe20005800000 */
[----:B------:R-:W-:-:S03]  /*11c00*/  VIADD R30, R18, 0xffffffff ;  /* 0xffffffff121e7836 */ /* 0x000fc60000000000 */
[----:B------:R-:W-:-:S04]  /*11c10*/  @!P2 LOP3.LUT R5, R5, 0x80000000, R9, 0xf8, !PT ;  /* 0x800000000505a812 */ /* 0x000fc800078ef809 */
[----:B------:R-:W-:Y:S01]  /*11c20*/  @!P2 LOP3.LUT R25, R5, 0x100000, RZ, 0xfc, !PT ;  /* 0x001000000519a812 */ /* 0x000fe200078efcff */
[----:B0-----:R-:W-:Y:S01]  /*11c30*/  DFMA R14, R6, -R12, 1 ;  /* 0x3ff00000060e742b */ /* 0x001fe2000000080c */
[----:B------:R-:W-:-:S07]  /*11c40*/  MOV R5, R3 ;  /* 0x0000000300057202 */ /* 0x000fce0000000f00 */
[----:B------:R-:W-:-:S08]  /*11c50*/  DFMA R14, R14, R14, R14 ;  /* 0x0000000e0e0e722b */ /* 0x000fd0000000000e */
[----:B------:R-:W-:Y:S01]  /*11c60*/  DFMA R14, R6, R14, R6 ;  /* 0x0000000e060e722b */ /* 0x000fe20000000006 */
[----:B------:R-:W-:Y:S01]  /*11c70*/  SEL R7, R4, 0x63400000, !P1 ;  /* 0x6340000004077807 */ /* 0x000fe20004800000 */
[----:B------:R-:W-:-:S03]  /*11c80*/  IMAD.MOV.U32 R6, RZ, RZ, R8 ;  /* 0x000000ffff067224 */ /* 0x000fc600078e0008 */
[----:B------:R-:W-:-:S03]  /*11c90*/  LOP3.LUT R7, R7, 0x800fffff, R9, 0xf8, !PT ;  /* 0x800fffff07077812 */ /* 0x000fc600078ef809 */
[----:B------:R-:W-:-:S03]  /*11ca0*/  DFMA R20, R14, -R12, 1 ;  /* 0x3ff000000e14742b */ /* 0x000fc6000000080c */
[----:B------:R-:W-:-:S05]  /*11cb0*/  @!P2 DFMA R6, R6, 2, -R24 ;  /* 0x400000000606a82b */ /* 0x000fca0000000818 */
[----:B------:R-:W-:-:S05]  /*11cc0*/  DFMA R14, R14, R20, R14 ;  /* 0x000000140e0e722b */ /* 0x000fca000000000e */
[----:B------:R-:W-:-:S03]  /*11cd0*/  @!P2 LOP3.LUT R5, R7, 0x7ff00000, RZ, 0xc0, !PT ;  /* 0x7ff000000705a812 */ /* 0x000fc600078ec0ff */
[----:B------:R-:W-:Y:S02]  /*11ce0*/  DMUL R20, R14, R6 ;  /* 0x000000060e147228 */ /* 0x000fe40000000000 */
        /* <DEDUP_REMOVED lines=8> */
[----:B------:R-:W-:Y:S01]  /*11d70*/  ISETP.GE.U32.AND P0, PT, R3, R8, PT ;  /* 0x000000080300720c */ /* 0x000fe20003f06070 */
[----:B------:R-:W-:Y:S01]  /*11d80*/  IMAD.MOV.U32 R8, RZ, RZ, RZ ;  /* 0x000000ffff087224 */ /* 0x000fe200078e00ff */
[----:B------:R-:W-:Y:S02]  /*11d90*/  VIMNMX R5, R5, 0x46a00000, PT ;  /* 0x46a0000005057848 */ /* 0x000fe40003fe0100 */
[----:B------:R-:W-:-:S05]  /*11da0*/  SEL R4, R4, 0x63400000, !P0 ;  /* 0x6340000004047807 */ /* 0x000fca0004000000 */
[----:B------:R-:W-:-:S04]  /*11db0*/  IMAD.IADD R4, R5, 0x1, -R4 ;  /* 0x0000000105047824 */ /* 0x000fc800078e0a04 */
        /* <DEDUP_REMOVED lines=18> */
[----:B------:R-:W-:Y:S01]  /*11ee0*/  FSEL R15, R11, R15, !P0 ;  /* 0x0000000f0b0f7208 */ /* 0x000fe20004000000 */
[----:B------:R-:W-:Y:S06]  /*11ef0*/  BRA `(.L_x_7560) ;  /* 0x0000000000547947 */ /* 0x000fec0003800000 */
.L_x_7559:
        /* <DEDUP_REMOVED lines=16> */
.L_x_7562:
[----:B------:R-:W-:Y:S01]  /*12000*/  LOP3.LUT R15, R11, 0x80000, RZ, 0xfc, !PT ;  /* 0x000800000b0f7812 */ /* 0x000fe200078efcff */
[----:B------:R-:W-:Y:S01]  /*12010*/  IMAD.MOV.U32 R14, RZ, RZ, R10 ;  /* 0x000000ffff0e7224 */ /* 0x000fe200078e000a */
[----:B------:R-:W-:Y:S06]  /*12020*/  BRA `(.L_x_7560) ;  /* 0x0000000000087947 */ /* 0x000fec0003800000 */
.L_x_7561:
[----:B------:R-:W-:Y:S01]  /*12030*/  LOP3.LUT R15, R9, 0x80000, RZ, 0xfc, !PT ;  /* 0x00080000090f7812 */ /* 0x000fe200078efcff */
[----:B------:R-:W-:-:S07]  /*12040*/  IMAD.MOV.U32 R14, RZ, RZ, R8 ;  /* 0x000000ffff0e7224 */ /* 0x000fce00078e0008 */
.L_x_7560:
[----:B------:R-:W-:Y:S05]  /*12050*/  BSYNC B2 ;  /* 0x0000000000027941 */ /* 0x000fea0003800000 */
.L_x_7558:
[----:B------:R-:W-:Y:S02]  /*12060*/  IMAD.MOV.U32 R4, RZ, RZ, R0 ;  /* 0x000000ffff047224 */ /* 0x000fe400078e0000 */
[----:B------:R-:W-:Y:S02]  /*12070*/  IMAD.MOV.U32 R5, RZ, RZ, 0x0 ;  /* 0x00000000ff057424 */ /* 0x000fe400078e00ff */
[----:B------:R-:W-:Y:S02]  /*12080*/  IMAD.MOV.U32 R3, RZ, RZ, R15 ;  /* 0x000000ffff037224 */ /* 0x000fe400078e000f */
[----:B------:R-:W-:Y:S05]  /*12090*/  RET.REL.NODEC R4 `(_ZN2at6native18elementwise_kernelILi128ELi4EZNS0_15gpu_kernel_implIZZZNS0_61_GLOBAL__N__b29612f4_23_ActivationMishKernel_cu_f5210f67_354811mish_kernelERNS_18TensorIteratorBaseEENKUlvE_clEvENKUlvE_clEvEUldE_EEvS5_RKT_EUliE_EEviT1_) ;  /* 0xfffffedc04d87950 */ /* 0x000fea0003c3ffff */
.L_x_7563:
        /* <DEDUP_REMOVED lines=14> */
.L_x_8567:


//--------------------- .text._ZN2at6native27unrolled_elementwise_kernelIZZZNS0_61_GLOBAL__N__b29612f4_23_ActivationMishKernel_cu_f5210f67_354811mish_kernelERNS_18TensorIteratorBaseEENKUlvE_clEvENKUlvE_clEvEUldE_St5arrayIPcLm2EELi4E23TrivialOffsetCalculatorILi1EjESC_NS0_6memory12LoadWithCastILi1EEENSD_13StoreWithCastILi1EEEEEviT_T0_T2_T3_T4_T5_ --------------------------
	.section	.text._ZN2at6native27unrolled_elementwise_kernelIZZZNS0_61_GLOBAL__N__b29612f4_23_ActivationMishKernel_cu_f5210f67_354811mish_kernelERNS_18TensorIteratorBaseEENKUlvE_clEvENKUlvE_clEvEUldE_St5arrayIPcLm2EELi4E23TrivialOffsetCalculatorILi1EjESC_NS0_6memory12LoadWithCastILi1EEENSD_13StoreWithCastILi1EEEEEviT_T0_T2_T3_T4_T5_,"ax",@progbits
	.align	128
        .global         _ZN2at6native27unrolled_elementwise_kernelIZZZNS0_61_GLOBAL__N__b29612f4_23_ActivationMishKernel_cu_f5210f67_354811mish_kernelERNS_18TensorIteratorBaseEENKUlvE_clEvENKUlvE_clEvEUldE_St5arrayIPcLm2EELi4E23TrivialOffsetCalculatorILi1EjESC_NS0_6memory12LoadWithCastILi1EEENSD_13StoreWithCastILi1EEEEEviT_T0_T2_T3_T4_T5_
        .type           _ZN2at6native27unrolled_elementwise_kernelIZZZNS0_61_GLOBAL__N__b29612f4_23_ActivationMishKernel_cu_f5210f67_354811mish_kernelERNS_18TensorIteratorBaseEENKUlvE_clEvENKUlvE_clEvEUldE_St5arrayIPcLm2EELi4E23TrivialOffsetCalculatorILi1EjESC_NS0_6memory12LoadWithCastILi1EEENSD_13StoreWithCastILi1EEEEEviT_T0_T2_T3_T4_T5_,@function
        .size           _ZN2at6native27unrolled_elementwise_kernelIZZZNS0_61_GLOBAL__N__b29612f4_23_ActivationMishKernel_cu_f5210f67_354811mish_kernelERNS_18TensorIteratorBaseEENKUlvE_clEvENKUlvE_clEvEUldE_St5arrayIPcLm2EELi4E23TrivialOffsetCalculatorILi1EjESC_NS0_6memory12LoadWithCastILi1EEENSD_13StoreWithCastILi1EEEEEviT_T0_T2_T3_T4_T5_,(.L_x_8568 - _ZN2at6native27unrolled_elementwise_kernelIZZZNS0_61_GLOBAL__N__b29612f4_23_ActivationMishKernel_cu_f5210f67_354811mish_kernelERNS_18TensorIteratorBaseEENKUlvE_clEvENKUlvE_clEvEUldE_St5arrayIPcLm2EELi4E23TrivialOffsetCalculatorILi1EjESC_NS0_6memory12LoadWithCastILi1EEENSD_13StoreWithCastILi1EEEEEviT_T0_T2_T3_T4_T5_)
        .other          _ZN2at6native27unrolled_elementwise_kernelIZZZNS0_61_GLOBAL__N__b29612f4_23_ActivationMishKernel_cu_f5210f67_354811mish_kernelERNS_18TensorIteratorBaseEENKUlvE_clEvENKUlvE_clEvEUldE_St5arrayIPcLm2EELi4E23TrivialOffsetCalculatorILi1EjESC_NS0_6memory12LoadWithCastILi1EEENSD_13StoreWithCastILi1EEEEEviT_T0_T2_T3_T4_T5_,@"STO_CUDA_ENTRY STV_DEFAULT"
_ZN2at6native27unrolled_elementwise_kernelIZZZNS0_61_GLOBAL__N__b29612f4_23_ActivationMishKernel_cu_f5210f67_354811mish_kernelERNS_18TensorIteratorBaseEENKUlvE_clEvENKUlvE_clEvEUldE_St5arrayIPcLm2EELi4E23TrivialOffsetCalculatorILi1EjESC_NS0_6memory12LoadWithCastILi1EEENSD_13StoreWithCastILi1EEEEEviT_T0_T2_T3_T4_T5_:
.text._ZN2at6native27unrolled_elementwise_kernelIZZZNS0_61_GLOBAL__N__b29612f4_23_ActivationMishKernel_cu_f5210f67_354811mish_kernelERNS_18TensorIteratorBaseEENKUlvE_clEvENKUlvE_clEvEUldE_St5arrayIPcLm2EELi4E23TrivialOffsetCalculatorILi1EjESC_NS0_6memory12LoadWithCastILi1EEENSD_13StoreWithCastILi1EEEEEviT_T0_T2_T3_T4_T5_:
[----:B------:R-:W0:Y:S01]  /*0000*/  LDC R1, c[0x0][0x28] ;  /* 0x00000a00ff017b82 */ /* 0x000e220000000800 */
[----:B------:R-:W1:Y:S07]  /*0010*/  S2R R18, SR_CTAID.X ;  /* 0x0000000000127919 */ /* 0x000e6e0000002500 */
[----:B------:R-:W1:Y:S01]  /*0020*/  LDC R3, c[0x0][0x210] ;  /* 0x00008400ff037b82 */ /* 0x000e620000000800 */
[----:B------:R-:W-:Y:S01]  /*0030*/  ULDC.64 UR36, c[0x0][0x208] ;  /* 0x0000820000247ab9 */ /* 0x000fe20000000a00 */
[----:B------:R-:W-:Y:S01]  /*0040*/  BSSY B6, `(.L_x_7564) ;  /* 0x00000fe000067945 */ /* 0x000fe20003800000 */
[----:B------:R-:W2:Y:S01]  /*0050*/  S2R R27, SR_TID.X ;  /* 0x00000000001b7919 */ /* 0x000ea20000002100 */
[----:B------:R-:W-:-:S02]  /*0060*/  CS2R R28, SRZ ;  /* 0x00000000001c7805 */ /* 0x000fc4000001ff00 */
[----:B------:R-:W-:Y:S02]  /*0070*/  CS2R R22, SRZ ;  /* 0x0000000000167805 */ /* 0x000fe4000001ff00 */
        /* <DEDUP_REMOVED lines=24> */
.L_x_7569:
[----:B------:R-:W2:Y:S02]  /*0200*/  LDG.E.U8 R4, desc[UR36][R4.64] ;  /* 0x0000002404047981 */ /* 0x000ea4000c1e1100 */
[----:B--2---:R0:W1:Y:S01]  /*0210*/  I2F.F64.U16 R22, R4 ;  /* 0x0000000400167312 */ /* 0x0040620000101800 */
[----:B------:R-:W-:Y:S05]  /*0220*/  BRA `(.L_x_7571) ;  /* 0x0000000c00747947 */ /* 0x000fea0003800000 */
.L_x_7568:
        /* <DEDUP_REMOVED lines=9> */
.L_x_7573:
[----:B------:R-:W2:Y:S02]  /*02c0*/  LDG.E R4, desc[UR36][R4.64] ;  /* 0x0000002404047981 */ /* 0x000ea4000c1e1900 */
[----:B--2---:R1:W2:Y:S01]  /*02d0*/  I2F.F64 R22, R4 ;  /* 0x0000000400167312 */ /* 0x0042a20000201c00 */
[----:B------:R-:W-:Y:S05]  /*02e0*/  BRA `(.L_x_7571) ;  /* 0x0000000c00447947 */ /* 0x000fea0003800000 */
.L_x_7572:
[----:B------:R-:W2:Y:S02]  /*02f0*/  LDG.E.U16 R4, desc[UR36][R4.64] ;  /* 0x0000002404047981 */ /* 0x000ea4000c1e1500 */
[----:B--2---:R3:W4:Y:S01]  /*0300*/  I2F.F64.S16 R22, R4 ;  /* 0x0000000400167312 */ /* 0x0047220000101c00 */
[----:B------:R-:W-:Y:S05]  /*0310*/  BRA `(.L_x_7571) ;  /* 0x0000000c00387947 */ /* 0x000fea0003800000 */
.L_x_7567:
        /* <DEDUP_REMOVED lines=10> */
.L_x_7575:
[----:B------:R-:W2:Y:S02]  /*03c0*/  LDG.E.U16 R0, desc[UR36][R4.64] ;  /* 0x0000002404007981 */ /* 0x000ea4000c1e1500 */
[----:B--2---:R-:W-:-:S05]  /*03d0*/  HADD2.F32 R0, -RZ, R0.H0_H0 ;  /* 0x20000000ff007230 */ /* 0x004fca0000004100 */
[----:B------:R-:W-:-:S04]  /*03e0*/  FMUL.FTZ R0, R0, 1 ;  /* 0x3f80000000007820 */ /* 0x000fc80000410000 */
[----:B------:R0:W1:Y:S01]  /*03f0*/  F2F.F64.F32 R22, R0 ;  /* 0x0000000000167310 */ /* 0x0000620000201800 */
[----:B------:R-:W-:Y:S05]  /*0400*/  BRA `(.L_x_7571) ;  /* 0x0000000800fc7947 */ /* 0x000fea0003800000 */
.L_x_7574:
        /* <DEDUP_REMOVED lines=10> */
.L_x_7577:
[----:B------:R-:W2:Y:S02]  /*04b0*/  LDG.E.U16 R4, desc[UR36][R4.64] ;  /* 0x0000002404047981 */ /* 0x000ea4000c1e1500 */
[----:B--2---:R-:W-:-:S05]  /*04c0*/  HADD2.F32 R0, -RZ, R4.H0_H0 ;  /* 0x20000004ff007230 */ /* 0x004fca0000004100 */
[----:B------:R-:W-:-:S04]  /*04d0*/  FMUL.FTZ R0, R0, 1 ;  /* 0x3f80000000007820 */ /* 0x000fc80000410000 */
[----:B------:R0:W1:Y:S01]  /*04e0*/  F2F.F64.F32 R22, R0 ;  /* 0x0000000000167310 */ /* 0x0000620000201800 */
[----:B------:R-:W-:Y:S05]  /*04f0*/  BRA `(.L_x_7571) ;  /* 0x0000000800c07947 */ /* 0x000fea0003800000 */
.L_x_7576:
[----:B------:R0:W5:Y:S01]  /*0500*/  LDG.E.64 R22, desc[UR36][R4.64] ;  /* 0x0000002404167981 */ /* 0x000162000c1e1b00 */
[----:B------:R-:W-:Y:S05]  /*0510*/  BRA `(.L_x_7571) ;  /* 0x0000000800b87947 */ /* 0x000fea0003800000 */
.L_x_7566:
        /* <DEDUP_REMOVED lines=13> */
.L_x_7580:
[----:B------:R0:W5:Y:S01]  /*05f0*/  LDG.E.64 R22, desc[UR36][R4.64] ;  /* 0x0000002404167981 */ /* 0x000162000c1e1b00 */
[----:B------:R-:W-:Y:S05]  /*0600*/  BRA `(.L_x_7571) ;  /* 0x00000008007c7947 */ /* 0x000fea0003800000 */
.L_x_7579:
        /* <DEDUP_REMOVED lines=28> */
.L_x_7582:
        /* <DEDUP_REMOVED lines=16> */
.L_x_7581:
[----:B------:R-:W2:Y:S02]  /*08d0*/  LDG.E.U16 R0, desc[UR36][R4.64] ;  /* 0x0000002404007981 */ /* 0x000ea4000c1e1500 */
[----:B--2---:R-:W-:-:S04]  /*08e0*/  IMAD.U32 R0, R0, 0x10000, RZ ;  /* 0x0001000000007824 */ /* 0x004fc800078e00ff */
[----:B------:R-:W-:-:S04]  /*08f0*/  FMUL.FTZ R0, R0, 1 ;  /* 0x3f80000000007820 */ /* 0x000fc80000410000 */
[----:B------:R0:W1:Y:S01]  /*0900*/  F2F.F64.F32 R22, R0 ;  /* 0x0000000000167310 */ /* 0x0000620000201800 */
[----:B------:R-:W-:Y:S05]  /*0910*/  BRA `(.L_x_7571) ;  /* 0x0000000400b87947 */ /* 0x000fea0003800000 */
.L_x_7578:
        /* <DEDUP_REMOVED lines=11> */
.L_x_7585:
        /* <DEDUP_REMOVED lines=21> */
.L_x_7589:
[----:B------:R-:W-:Y:S05]  /*0b20*/  BSYNC B1 ;  /* 0x0000000000017941 */ /* 0x000fea0003800000 */
.L_x_7588:
[----:B------:R-:W-:Y:S01]  /*0b30*/  LEA R5, R0, 0x3b800000, 0x17 ;  /* 0x3b80000000057811 */ /* 0x000fe200078eb8ff */
[----:B------:R-:W-:-:S05]  /*0b40*/  IMAD.SHL.U32 R0, R3, 0x100000, RZ ;  /* 0x0010000003007824 */ /* 0x000fca00078e00ff */
[----:B------:R-:W-:-:S07]  /*0b50*/  LOP3.LUT R0, R5, R0, R6, 0xfe, !PT ;  /* 0x0000000005007212 */ /* 0x000fce00078efe06 */
.L_x_7587:
[----:B------:R-:W-:Y:S05]  /*0b60*/  BSYNC B0 ;  /* 0x0000000000007941 */ /* 0x000fea0003800000 */
.L_x_7586:
[----:B------:R-:W-:-:S04]  /*0b70*/  FMUL.FTZ R0, R0, 1 ;  /* 0x3f80000000007820 */ /* 0x000fc80000410000 */
[----:B------:R0:W1:Y:S01]  /*0b80*/  F2F.F64.F32 R22, R0 ;  /* 0x0000000000167310 */ /* 0x0000620000201800 */
[----:B------:R-:W-:Y:S05]  /*0b90*/  BRA `(.L_x_7571) ;  /* 0x0000000400187947 */ /* 0x000fea0003800000 */
.L_x_7584:
        /* <DEDUP_REMOVED lines=21> */
.L_x_7593:
[----:B------:R-:W-:Y:S05]  /*0cf0*/  BSYNC B1 ;  /* 0x0000000000017941 */ /* 0x000fea0003800000 */
.L_x_7592:
[----:B------:R-:W-:Y:S01]  /*0d00*/  LEA R5, R0, 0x37800000, 0x17 ;  /* 0x3780000000057811 */ /* 0x000fe200078eb8ff */
[----:B------:R-:W-:-:S05]  /*0d10*/  IMAD.SHL.U32 R0, R3, 0x200000, RZ ;  /* 0x0020000003007824 */ /* 0x000fca00078e00ff */
[----:B------:R-:W-:-:S07]  /*0d20*/  LOP3.LUT R0, R5, R0, R6, 0xfe, !PT ;  /* 0x0000000005007212 */ /* 0x000fce00078efe06 */
.L_x_7591:
[----:B------:R-:W-:Y:S05]  /*0d30*/  BSYNC B0 ;  /* 0x0000000000007941 */ /* 0x000fea0003800000 */
.L_x_7590:
[----:B------:R-:W-:-:S04]  /*0d40*/  FMUL.FTZ R0, R0, 1 ;  /* 0x3f80000000007820 */ /* 0x000fc80000410000 */
[----:B------:R0:W1:Y:S01]  /*0d50*/  F2F.F64.F32 R22, R0 ;  /* 0x0000000000167310 */ /* 0x0000620000201800 */
[----:B------:R-:W-:Y:S05]  /*0d60*/  BRA `(.L_x_7571) ;  /* 0x0000000000a47947 */ /* 0x000fea0003800000 */
.L_x_7583:
        /* <DEDUP_REMOVED lines=14> */
.L_x_7597:
[----:B------:R-:W-:Y:S05]  /*0e50*/  BSYNC B0 ;  /* 0x0000000000007941 */ /* 0x000fea0003800000 */
.L_x_7596:
[----:B------:R-:W-:-:S04]  /*0e60*/  FMUL.FTZ R0, R0, 1 ;  /* 0x3f80000000007820 */ /* 0x000fc80000410000 */
[----:B------:R0:W1:Y:S01]  /*0e70*/  F2F.F64.F32 R22, R0 ;  /* 0x0000000000167310 */ /* 0x0000620000201800 */
[----:B------:R-:W-:Y:S05]  /*0e80*/  BRA `(.L_x_7571) ;  /* 0x00000000005c7947 */ /* 0x000fea0003800000 */
.L_x_7570:
        /* <DEDUP_REMOVED lines=16> */
.L_x_7598:
[----:B------:R-:W-:Y:S01]  /*0f90*/  CS2R R22, SRZ ;  /* 0x0000000000167805 */ /* 0x000fe2000001ff00 */
[----:B------:R-:W-:Y:S06]  /*0fa0*/  BRA `(.L_x_7571) ;  /* 0x0000000000147947 */ /* 0x000fec0003800000 */
.L_x_7595:
[----:B------:R-:W2:Y:S02]  /*0fb0*/  LDG.E.64 R22, desc[UR36][R4.64] ;  /* 0x0000002404167981 */ /* 0x000ea4000c1e1b00 */
[----:B--2---:R-:W0:Y:S01]  /*0fc0*/  I2F.F64.U64 R22, R22 ;  /* 0x0000001600167312 */ /* 0x004e220000301800 */
[----:B------:R-:W-:Y:S05]  /*0fd0*/  BRA `(.L_x_7571) ;  /* 0x0000000000087947 */ /* 0x000fea0003800000 */
.L_x_7594:
[----:B------:R-:W2:Y:S02]  /*0fe0*/  LDG.E R4, desc[UR36][R4.64] ;  /* 0x0000002404047981 */ /* 0x000ea4000c1e1900 */
[----:B--2---:R0:W1:Y:S02]  /*0ff0*/  I2F.F64.U32 R22, R4 ;  /* 0x0000000400167312 */ /* 0x0040640000201800 */
.L_x_7571:
[----:B------:R-:W3:Y:S02]  /*1000*/  S2R R27, SR_TID.X ;  /* 0x00000000001b7919 */ /* 0x000ee40000002100 */
[----:B---3--:R-:W-:-:S07]  /*1010*/  VIADD R27, R27, 0x80 ;  /* 0x000000801b1b7836 */ /* 0x008fce0000000000 */
.L_x_7565:
[----:B------:R-:W-:Y:S05]  /*1020*/  BSYNC B6 ;  /* 0x0000000000067941 */ /* 0x000fea0003800000 */
.L_x_7564:
        /* <DEDUP_REMOVED lines=24> */
.L_x_7604:
[----:B------:R-:W3:Y:S02]  /*11b0*/  LDG.E.U8 R4, desc[UR36][R4.64] ;  /* 0x0000002404047981 */ /* 0x000ee4000c1e1100 */
[----:B---3--:R0:W1:Y:S01]  /*11c0*/  I2F.F64.U16 R28, R4 ;  /* 0x00000004001c7312 */ /* 0x0080620000101800 */
[----:B------:R-:W-:Y:S05]  /*11d0*/  BRA `(.L_x_7606) ;  /* 0x0000000c00707947 */ /* 0x000fea0003800000 */
.L_x_7603:
        /* <DEDUP_REMOVED lines=9> */
.L_x_7608:
[----:B------:R-:W3:Y:S02]  /*1270*/  LDG.E R4, desc[UR36][R4.64] ;  /* 0x0000002404047981 */ /* 0x000ee4000c1e1900 */
[----:B---3--:R0:W1:Y:S01]  /*1280*/  I2F.F64 R28, R4 ;  /* 0x00000004001c7312 */ /* 0x0080620000201c00 */
[----:B------:R-:W-:Y:S05]  /*1290*/  BRA `(.L_x_7606) ;  /* 0x0000000c00407947 */ /* 0x000fea0003800000 */
.L_x_7607:
[----:B------:R-:W3:Y:S02]  /*12a0*/  LDG.E.U16 R4, desc[UR36][R4.64] ;  /* 0x0000002404047981 */ /* 0x000ee4000c1e1500 */
[----:B---3--:R0:W1:Y:S01]  /*12b0*/  I2F.F64.S16 R28, R4 ;  /* 0x00000004001c7312 */ /* 0x0080620000101c00 */
[----:B------:R-:W-:Y:S05]  /*12c0*/  BRA `(.L_x_7606) ;  /* 0x0000000c00347947 */ /* 0x000fea0003800000 */
.L_x_7602:
        /* <DEDUP_REMOVED lines=10> */
.L_x_7610:
[----:B------:R-:W3:Y:S02]  /*1370*/  LDG.E.U16 R0, desc[UR36][R4.64] ;  /* 0x0000002404007981 */ /* 0x000ee4000c1e1500 */
[----:B---3--:R-:W-:-:S05]  /*1380*/  HADD2.F32 R0, -RZ, R0.H0_H0 ;  /* 0x20000000ff007230 */ /* 0x008fca0000004100 */
[----:B------:R-:W-:-:S04]  /*1390*/  FMUL.FTZ R0, R0, 1 ;  /* 0x3f80000000007820 */ /* 0x000fc80000410000 */
[----:B------:R0:W1:Y:S01]  /*13a0*/  F2F.F64.F32 R28, R0 ;  /* 0x00000000001c7310 */ /* 0x0000620000201800 */
[----:B------:R-:W-:Y:S05]  /*13b0*/  BRA `(.L_x_7606) ;  /* 0x0000000800f87947 */ /* 0x000fea0003800000 */
.L_x_7609:
        /* <DEDUP_REMOVED lines=10> */
.L_x_7612:
[----:B------:R-:W3:Y:S02]  /*1460*/  LDG.E.U16 R4, desc[UR36][R4.64] ;  /* 0x0000002404047981 */ /* 0x000ee4000c1e1500 */
[----:B---3--:R-:W-:-:S05]  /*1470*/  HADD2.F32 R0, -RZ, R4.H0_H0 ;  /* 0x20000004ff007230 */ /* 0x008fca0000004100 */
[----:B------:R-:W-:-:S04]  /*1480*/  FMUL.FTZ R0, R0, 1 ;  /* 0x3f80000000007820 */ /* 0x000fc80000410000 */
[----:B------:R0:W1:Y:S01]  /*1490*/  F2F.F64.F32 R28, R0 ;  /* 0x00000000001c7310 */ /* 0x0000620000201800 */
[----:B------:R-:W-:Y:S05]  /*14a0*/  BRA `(.L_x_7606) ;  /* 0x0000000800bc7947 */ /* 0x000fea0003800000 */
.L_x_7611:
[----:B------:R0:W5:Y:S01]  /*14b0*/  LDG.E.64 R28, desc[UR36][R4.64] ;  /* 0x00000024041c7981 */ /* 0x000162000c1e1b00 */
[----:B------:R-:W-:Y:S05]  /*14c0*/  BRA `(.L_x_7606) ;  /* 0x0000000800b47947 */ /* 0x000fea0003800000 */
.L_x_7601:
        /* <DEDUP_REMOVED lines=13> */
.L_x_7615:
[----:B------:R0:W5:Y:S01]  /*15a0*/  LDG.E.64 R28, desc[UR36][R4.64] ;  /* 0x00000024041c7981 */ /* 0x000162000c1e1b00 */
[----:B------:R-:W-:Y:S05]  /*15b0*/  BRA `(.L_x_7606) ;  /* 0x0000000800787947 */ /* 0x000fea0003800000 */
.L_x_7614:
        /* <DEDUP_REMOVED lines=28> */
.L_x_7617:
[----:B------:R-:W3:Y:S02]  /*1780*/  LDG.E.U8 R4, desc[UR36][R4.64] ;  /* 0x0000002404047981 */ /* 0x000ee4000c1e1100 */
[----:B---3--:R-:W-:-:S05]  /*1790*/  IMAD.SHL.U32 R0, R4, 0x2000000, RZ ;  /* 0x0200000004007824 */ /* 0x008fca00078e00ff */
        /* <DEDUP_REMOVED lines=11> */
[----:B------:R3:W0:Y:S01]  /*1850*/  F2F.F64.F32 R28, R0 ;  /* 0x00000000001c7310 */ /* 0x0006220000201800 */
[----:B------:R-:W-:Y:S05]  /*1860*/  BRA `(.L_x_7606) ;  /* 0x0000000400cc7947 */ /* 0x000fea0003800000 */
.L_x_7616:
[----:B------:R-:W3:Y:S02]  /*1870*/  LDG.E.U16 R0, desc[UR36][R4.64] ;  /* 0x0000002404007981 */ /* 0x000ee4000c1e1500 */
[----:B---3--:R-:W-:-:S04]  /*1880*/  IMAD.U32 R0, R0, 0x10000, RZ ;  /* 0x0001000000007824 */ /* 0x008fc800078e00ff */
[----:B------:R-:W-:-:S04]  /*1890*/  FMUL.FTZ R0, R0, 1 ;  /* 0x3f80000000007820 */ /* 0x000fc80000410000 */
[----:B------:R0:W1:Y:S01]  /*18a0*/  F2F.F64.F32 R28, R0 ;  /* 0x00000000001c7310 */ /* 0x0000620000201800 */
[----:B------:R-:W-:Y:S05]  /*18b0*/  BRA `(.L_x_7606) ;  /* 0x0000000400b87947 */ /* 0x000fea0003800000 */
.L_x_7613:
        /* <DEDUP_REMOVED lines=11> */
.L_x_7620:
        /* <DEDUP_REMOVED lines=21> */
.L_x_7624:
[----:B------:R-:W-:Y:S05]  /*1ac0*/  BSYNC B1 ;  /* 0x0000000000017941 */ /* 0x000fea0003800000 */
.L_x_7623:
[----:B------:R-:W-:Y:S01]  /*1ad0*/  LEA R5, R0, 0x3b800000, 0x17 ;  /* 0x3b80000000057811 */ /* 0x000fe200078eb8ff */
[----:B------:R-:W-:-:S05]  /*1ae0*/  IMAD.SHL.U32 R0, R3, 0x100000, RZ ;  /* 0x0010000003007824 */ /* 0x000fca00078e00ff */
[----:B------:R-:W-:-:S07]  /*1af0*/  LOP3.LUT R0, R5, R0, R6, 0xfe, !PT ;  /* 0x0000000005007212 */ /* 0x000fce00078efe06 */
.L_x_7622:
[----:B------:R-:W-:Y:S05]  /*1b00*/  BSYNC B0 ;  /* 0x0000000000007941 */ /* 0x000fea0003800000 */
.L_x_7621:
[----:B------:R-:W-:-:S04]  /*1b10*/  FMUL.FTZ R0, R0, 1 ;  /* 0x3f80000000007820 */ /* 0x000fc80000410000 */
[----:B------:R0:W1:Y:S01]  /*1b20*/  F2F.F64.F32 R28, R0 ;  /* 0x00000000001c7310 */ /* 0x0000620000201800 */
[----:B------:R-:W-:Y:S05]  /*1b30*/  BRA `(.L_x_7606) ;  /* 0x0000000400187947 */ /* 0x000fea0003800000 */
.L_x_7619:
        /* <DEDUP_REMOVED lines=21> */
.L_x_7628:
[----:B------:R-:W-:Y:S05]  /*1c90*/  BSYNC B1 ;  /* 0x0000000000017941 */ /* 0x000fea0003800000 */
.L_x_7627:
[----:B------:R-:W-:Y:S01]  /*1ca0*/  LEA R5, R0, 0x37800000, 0x17 ;  /* 0x3780000000057811 */ /* 0x000fe200078eb8ff */
[----:B------:R-:W-:-:S05]  /*1cb0*/  IMAD.SHL.U32 R0, R3, 0x200000, RZ ;  /* 0x0020000003007824 */ /* 0x000fca00078e00ff */
[----:B------:R-:W-:-:S07]  /*1cc0*/  LOP3.LUT R0, R5, R0, R6, 0xfe, !PT ;  /* 0x0000000005007212 */ /* 0x000fce00078efe06 */
.L_x_7626:
[----:B------:R-:W-:Y:S05]  /*1cd0*/  BSYNC B0 ;  /* 0x0000000000007941 */ /* 0x000fea0003800000 */
.L_x_7625:
[----:B------:R-:W-:-:S04]  /*1ce0*/  FMUL.FTZ R0, R0, 1 ;  /* 0x3f80000000007820 */ /* 0x000fc80000410000 */
[----:B------:R0:W1:Y:S01]  /*1cf0*/  F2F.F64.F32 R28, R0 ;  /* 0x00000000001c7310 */ /* 0x0000620000201800 */
[----:B------:R-:W-:Y:S05]  /*1d00*/  BRA `(.L_x_7606) ;  /* 0x0000000000a47947 */ /* 0x000fea0003800000 */
.L_x_7618:
        /* <DEDUP_REMOVED lines=14> */
.L_x_7632:
[----:B------:R-:W-:Y:S05]  /*1df0*/  BSYNC B0 ;  /* 0x0000000000007941 */ /* 0x000fea0003800000 */
.L_x_7631:
[----:B------:R-:W-:-:S04]  /*1e00*/  FMUL.FTZ R0, R0, 1 ;  /* 0x3f80000000007820 */ /* 0x000fc80000410000 */
[----:B------:R0:W1:Y:S01]  /*1e10*/  F2F.F64.F32 R28, R0 ;  /* 0x00000000001c7310 */ /* 0x0000620000201800 */
[----:B------:R-:W-:Y:S05]  /*1e20*/  BRA `(.L_x_7606) ;  /* 0x00000000005c7947 */ /* 0x000fea0003800000 */
.L_x_7605:
        /* <DEDUP_REMOVED lines=16> */
.L_x_7633:
[----:B------:R-:W-:Y:S01]  /*1f30*/  CS2R R28, SRZ ;  /* 0x00000000001c7805 */ /* 0x000fe2000001ff00 */
[----:B------:R-:W-:Y:S06]  /*1f40*/  BRA `(.L_x_7606) ;  /* 0x0000000000147947 */ /* 0x000fec0003800000 */
.L_x_7630:
[----:B------:R-:W3:Y:S02]  /*1f50*/  LDG.E.64 R28, desc[UR36][R4.64] ;  /* 0x00000024041c7981 */ /* 0x000ee4000c1e1b00 */
[----:B---3--:R-:W0:Y:S01]  /*1f60*/  I2F.F64.U64 R28, R28 ;  /* 0x0000001c001c7312 */ /* 0x008e220000301800 */
[----:B------:R-:W-:Y:S05]  /*1f70*/  BRA `(.L_x_7606) ;  /* 0x0000000000087947 */ /* 0x000fea0003800000 */
.L_x_7629:
[----:B------:R-:W3:Y:S02]  /*1f80*/  LDG.E R4, desc[UR36][R4.64] ;  /* 0x0000002404047981 */ /* 0x000ee4000c1e1900 */
[----:B---3--:R0:W1:Y:S02]  /*1f90*/  I2F.F64.U32 R28, R4 ;  /* 0x00000004001c7312 */ /* 0x0080640000201800 */
.L_x_7606:
[----:B------:R-:W-:-:S07]  /*1fa0*/  VIADD R27, R27, 0x80 ;  /* 0x000000801b1b7836 */ /* 0x000fce0000000000 */
.L_x_7600:
[----:B------:R-:W-:Y:S05]  /*1fb0*/  BSYNC B6 ;  /* 0x0000000000067941 */ /* 0x000fea0003800000 */
.L_x_7599:
[----:B------:R-:W-:Y:S01]  /*1fc0*/  ISETP.GE.AND P0, PT, R27, R2, PT ;  /* 0x000000021b00720c */ /* 0x000fe20003f06270 */
[----:B------:R-:W-:Y:S01]  /*1fd0*/  BSSY B6, `(.L_x_7634) ;  /* 0x00000f9000067945 */ /* 0x000fe20003800000 */
[----:B------:R-:W-:Y:S02]  /*1fe0*/  CS2R R16, SRZ ;  /* 0x0000000000107805 */ /* 0x000fe4000001ff00 */
[----:B------:R-:W-:-:S09]  /*1ff0*/  CS2R R24, SRZ ;  /* 0x0000000000187805 */ /* 0x000fd2000001ff00 */
[----:B------:R-:W-:Y:S05]  /*2000*/  @P0 BRA `(.L_x_7635) ;  /* 0x0000000c00d40947 */ /* 0x000fea0003800000 */
[----:B01----:R-:W0:Y:S01]  /*2010*/  LDC.64 R4, c[0x0][0x220] ;  /* 0x00008800ff047b82 */ /* 0x003e220000000a00 */
[----:B---3--:R-:W-:Y:S01]  /*2020*/  IMAD R0, R18, 0x200, R27 ;  /* 0x0000020012007824 */ /* 0x008fe200078e021b */
        /* <DEDUP_REMOVED lines=19> */
.L_x_7639:
[----:B------:R-:W3:Y:S02]  /*2160*/  LDG.E.U8 R4, desc[UR36][R4.64] ;  /* 0x0000002404047981 */ /* 0x000ee4000c1e1100 */
[----:B---3--:R0:W1:Y:S01]  /*2170*/  I2F.F64.U16 R24, R4 ;  /* 0x0000000400187312 */ /* 0x0080620000101800 */
[----:B------:R-:W-:Y:S05]  /*2180*/  BRA `(.L_x_7641) ;  /* 0x0000000c00707947 */ /* 0x000fea0003800000 */
.L_x_7638:
        /* <DEDUP_REMOVED lines=9> */
.L_x_7643:
[----:B------:R-:W3:Y:S02]  /*2220*/  LDG.E R4, desc[UR36][R4.64] ;  /* 0x0000002404047981 */ /* 0x000ee4000c1e1900 */
[----:B---3--:R0:W1:Y:S01]  /*2230*/  I2F.F64 R24, R4 ;  /* 0x0000000400187312 */ /* 0x0080620000201c00 */
[----:B------:R-:W-:Y:S05]  /*2240*/  BRA `(.L_x_7641) ;  /* 0x0000000c00407947 */ /* 0x000fea0003800000 */
.L_x_7642:
[----:B------:R-:W3:Y:S02]  /*2250*/  LDG.E.U16 R4, desc[UR36][R4.64] ;  /* 0x0000002404047981 */ /* 0x000ee4000c1e1500 */
[----:B---3--:R0:W1:Y:S01]  /*2260*/  I2F.F64.S16 R24, R4 ;  /* 0x0000000400187312 */ /* 0x0080620000101c00 */
[----:B------:R-:W-:Y:S05]  /*2270*/  BRA `(.L_x_7641) ;  /* 0x0000000c00347947 */ /* 0x000fea0003800000 */
.L_x_7637:
        /* <DEDUP_REMOVED lines=10> */
.L_x_7645:
[----:B------:R-:W3:Y:S02]  /*2320*/  LDG.E.U16 R0, desc[UR36][R4.64] ;  /* 0x0000002404007981 */ /* 0x000ee4000c1e1500 */
[----:B---3--:R-:W-:-:S05]  /*2330*/  HADD2.F32 R0, -RZ, R0.H0_H0 ;  /* 0x20000000ff007230 */ /* 0x008fca0000004100 */
[----:B------:R-:W-:-:S04]  /*2340*/  FMUL.FTZ R0, R0, 1 ;  /* 0x3f80000000007820 */ /* 0x000fc80000410000 */
[----:B------:R0:W1:Y:S01]  /*2350*/  F2F.F64.F32 R24, R0 ;  /* 0x0000000000187310 */ /* 0x0000620000201800 */
[----:B------:R-:W-:Y:S05]  /*2360*/  BRA `(.L_x_7641) ;  /* 0x0000000800f87947 */ /* 0x000fea0003800000 */
.L_x_7644:
        /* <DEDUP_REMOVED lines=10> */
.L_x_7647:
[----:B------:R-:W3:Y:S02]  /*2410*/  LDG.E.U16 R4, desc[UR36][R4.64] ;  /* 0x0000002404047981 */ /* 0x000ee4000c1e1500 */
[----:B---3--:R-:W-:-:S05]  /*2420*/  HADD2.F32 R0, -RZ, R4.H0_H0 ;  /* 0x20000004ff007230 */ /* 0x008fca0000004100 */
[----:B------:R-:W-:-:S04]  /*2430*/  FMUL.FTZ R0, R0, 1 ;  /* 0x3f80000000007820 */ /* 0x000fc80000410000 */
[----:B------:R0:W1:Y:S01]  /*2440*/  F2F.F64.F32 R24, R0 ;  /* 0x0000000000187310 */ /* 0x0000620000201800 */
[----:B------:R-:W-:Y:S05]  /*2450*/  BRA `(.L_x_7641) ;  /* 0x0000000800bc7947 */ /* 0x000fea0003800000 */
.L_x_7646:
[----:B------:R0:W5:Y:S01]  /*2460*/  LDG.E.64 R24, desc[UR36][R4.64] ;  /* 0x0000002404187981 */ /* 0x000162000c1e1b00 */
[----:B------:R-:W-:Y:S05]  /*2470*/  BRA `(.L_x_7641) ;  /* 0x0000000800b47947 */ /* 0x000fea0003800000 */
.L_x_7636:
        /* <DEDUP_REMOVED lines=13> */
.L_x_7650:
[----:B------:R0:W5:Y:S01]  /*2550*/  LDG.E.64 R24, desc[UR36][R4.64] ;  /* 0x0000002404187981 */ /* 0x000162000c1e1b00 */
[----:B------:R-:W-:Y:S05]  /*2560*/  BRA `(.L_x_7641) ;  /* 0x0000000800787947 */ /* 0x000fea0003800000 */
.L_x_7649:
        /* <DEDUP_REMOVED lines=28> */
.L_x_7652:
        /* <DEDUP_REMOVED lines=15> */
.L_x_7651:
[----:B------:R-:W3:Y:S02]  /*2820*/  LDG.E.U16 R0, desc[UR36][R4.64] ;  /* 0x0000002404007981 */ /* 0x000ee4000c1e1500 */
[----:B---3--:R-:W-:-:S04]  /*2830*/  IMAD.U32 R0, R0, 0x10000, RZ ;  /* 0x0001000000007824 */ /* 0x008fc800078e00ff */
[----:B------:R-:W-:-:S04]  /*2840*/  FMUL.FTZ R0, R0, 1 ;  /* 0x3f80000000007820 */ /* 0x000fc80000410000 */
[----:B------:R0:W1:Y:S01]  /*2850*/  F2F.F64.F32 R24, R0 ;  /* 0x0000000000187310 */ /* 0x0000620000201800 */
[----:B------:R-:W-:Y:S05]  /*2860*/  BRA `(.L_x_7641) ;  /* 0x0000000400b87947 */ /* 0x000fea0003800000 */
.L_x_7648:
        /* <DEDUP_REMOVED lines=11> */
.L_x_7655:
        /* <DEDUP_REMOVED lines=21> */
.L_x_7659:
[----:B------:R-:W-:Y:S05]  /*2a70*/  BSYNC B1 ;  /* 0x0000000000017941 */ /* 0x000fea0003800000 */
.L_x_7658:
[----:B------:R-:W-:Y:S01]  /*2a80*/  LEA R5, R0, 0x3b800000, 0x17 ;  /* 0x3b80000000057811 */ /* 0x000fe200078eb8ff */
[----:B------:R-:W-:-:S05]  /*2a90*/  IMAD.SHL.U32 R0, R3, 0x100000, RZ ;  /* 0x0010000003007824 */ /* 0x000fca00078e00ff */
[----:B------:R-:W-:-:S07]  /*2aa0*/  LOP3.LUT R0, R5, R0, R6, 0xfe, !PT ;  /* 0x0000000005007212 */ /* 0x000fce00078efe06 */
.L_x_7657:
[----:B------:R-:W-:Y:S05]  /*2ab0*/  BSYNC B0 ;  /* 0x0000000000007941 */ /* 0x000fea0003800000 */
.L_x_7656:
[----:B------:R-:W-:-:S04]  /*2ac0*/  FMUL.FTZ R0, R0, 1 ;  /* 0x3f80000000007820 */ /* 0x000fc80000410000 */
[----:B------:R3:W0:Y:S01]  /*2ad0*/  F2F.F64.F32 R24, R0 ;  /* 0x0000000000187310 */ /* 0x0006220000201800 */
[----:B------:R-:W-:Y:S05]  /*2ae0*/  BRA `(.L_x_7641) ;  /* 0x0000000400187947 */ /* 0x000fea0003800000 */
.L_x_7654:
        /* <DEDUP_REMOVED lines=21> */
.L_x_7663:
[----:B------:R-:W-:Y:S05]  /*2c40*/  BSYNC B1 ;  /* 0x0000000000017941 */ /* 0x000fea0003800000 */
.L_x_7662:
[----:B------:R-:W-:Y:S01]  /*2c50*/  LEA R5, R0, 0x37800000, 0x17 ;  /* 0x3780000000057811 */ /* 0x000fe200078eb8ff */
[----:B------:R-:W-:-:S05]  /*2c60*/  IMAD.SHL.U32 R0, R3, 0x200000, RZ ;  /* 0x0020000003007824 */ /* 0x000fca00078e00ff */
[----:B------:R-:W-:-:S07]  /*2c70*/  LOP3.LUT R0, R5, R0, R6, 0xfe, !PT ;  /* 0x0000000005007212 */ /* 0x000fce00078efe06 */
.L_x_7661:
[----:B------:R-:W-:Y:S05]  /*2c80*/  BSYNC B0 ;  /* 0x0000000000007941 */ /* 0x000fea0003800000 */
.L_x_7660:
[----:B------:R-:W-:-:S04]  /*2c90*/  FMUL.FTZ R0, R0, 1 ;  /* 0x3f80000000007820 */ /* 0x000fc80000410000 */
[----:B------:R0:W1:Y:S01]  /*2ca0*/  F2F.F64.F32 R24, R0 ;  /* 0x0000000000187310 */ /* 0x0000620000201800 */
[----:B------:R-:W-:Y:S05]  /*2cb0*/  BRA `(.L_x_7641) ;  /* 0x0000000000a47947 */ /* 0x000fea0003800000 */
.L_x_7653:
        /* <DEDUP_REMOVED lines=14> */
.L_x_7667:
[----:B------:R-:W-:Y:S05]  /*2da0*/  BSYNC B0 ;  /* 0x0000000000007941 */ /* 0x000fea0003800000 */
.L_x_7666:
[----:B------:R-:W-:-:S04]  /*2db0*/  FMUL.FTZ R0, R0, 1 ;  /* 0x3f80000000007820 */ /* 0x000fc80000410000 */
[----:B------:R0:W1:Y:S01]  /*2dc0*/  F2F.F64.F32 R24, R0 ;  /* 0x0000000000187310 */ /* 0x0000620000201800 */
[----:B------:R-:W-:Y:S05]  /*2dd0*/  BRA `(.L_x_7641) ;  /* 0x00000000005c7947 */ /* 0x000fea0003800000 */
.L_x_7640:
        /* <DEDUP_REMOVED lines=16> */
.L_x_7668:
[----:B------:R-:W-:Y:S01]  /*2ee0*/  CS2R R24, SRZ ;  /* 0x0000000000187805 */ /* 0x000fe2000001ff00 */
[----:B------:R-:W-:Y:S06]  /*2ef0*/  BRA `(.L_x_7641) ;  /* 0x0000000000147947 */ /* 0x000fec0003800000 */
.L_x_7665:
[----:B------:R-:W3:Y:S02]  /*2f00*/  LDG.E.64 R24, desc[UR36][R4.64] ;  /* 0x0000002404187981 */ /* 0x000ee4000c1e1b00 */
[----:B---3--:R-:W0:Y:S01]  /*2f10*/  I2F.F64.U64 R24, R24 ;  /* 0x0000001800187312 */ /* 0x008e220000301800 */
[----:B------:R-:W-:Y:S05]  /*2f20*/  BRA `(.L_x_7641) ;  /* 0x0000000000087947 */ /* 0x000fea0003800000 */
.L_x_7664:
[----:B------:R-:W3:Y:S02]  /*2f30*/  LDG.E R4, desc[UR36][R4.64] ;  /* 0x0000002404047981 */ /* 0x000ee4000c1e1900 */
[----:B---3--:R0:W1:Y:S02]  /*2f40*/  I2F.F64.U32 R24, R4 ;  /* 0x0000000400187312 */ /* 0x0080640000201800 */
.L_x_7641:
[----:B------:R-:W-:-:S07]  /*2f50*/  VIADD R27, R27, 0x80 ;  /* 0x000000801b1b7836 */ /* 0x000fce0000000000 */
.L_x_7635:
[----:B------:R-:W-:Y:S05]  /*2f60*/  BSYNC B6 ;  /* 0x0000000000067941 */ /* 0x000fea0003800000 */
.L_x_7634:
[----:B------:R-:W-:Y:S01]  /*2f70*/  ISETP.GE.AND P0, PT, R27, R2, PT ;  /* 0x000000021b00720c */ /* 0x000fe20003f06270 */
[----:B------:R-:W-:-:S12]  /*2f80*/  BSSY B6, `(.L_x_7669) ;  /* 0x00000f4000067945 */ /* 0x000fd80003800000 */
[----:B------:R-:W-:Y:S05]  /*2f90*/  @P0 BRA `(.L_x_7670) ;  /* 0x0000000c00c80947 */ /* 0x000fea0003800000 */
[----:B01----:R-:W0:Y:S01]  /*2fa0*/  LDC.64 R4, c[0x0][0x220] ;  /* 0x00008800ff047b82 */ /* 0x003e220000000a00 */
[----:B---3--:R-:W-:Y:S01]  /*2fb0*/  PRMT R0, R19, 0x9910, RZ ;  /* 0x0000991013007816 */ /* 0x008fe200000000ff */
        /* <DEDUP_REMOVED lines=18> */
.L_x_7674:
[----:B------:R-:W3:Y:S02]  /*30e0*/  LDG.E.U8 R4, desc[UR36][R4.64] ;  /* 0x0000002404047981 */ /* 0x000ee4000c1e1100 */
[----:B---3--:R0:W1:Y:S01]  /*30f0*/  I2F.F64.U16 R16, R4 ;  /* 0x0000000400107312 */ /* 0x0080620000101800 */
[----:B------:R-:W-:Y:S05]  /*3100*/  BRA `(.L_x_7670) ;  /* 0x0000000c006c7947 */ /* 0x000fea0003800000 */
.L_x_7673:
        /* <DEDUP_REMOVED lines=9> */
.L_x_7677:
[----:B------:R-:W3:Y:S02]  /*31a0*/  LDG.E R4, desc[UR36][R4.64] ;  /* 0x0000002404047981 */ /* 0x000ee4000c1e1900 */
[----:B---3--:R0:W1:Y:S01]  /*31b0*/  I2F.F64 R16, R4 ;  /* 0x0000000400107312 */ /* 0x0080620000201c00 */
[----:B------:R-:W-:Y:S05]  /*31c0*/  BRA `(.L_x_7670) ;  /* 0x0000000c003c7947 */ /* 0x000fea0003800000 */
.L_x_7676:
[----:B------:R-:W3:Y:S02]  /*31d0*/  LDG.E.U16 R4, desc[UR36][R4.64] ;  /* 0x0000002404047981 */ /* 0x000ee4000c1e1500 */
[----:B---3--:R0:W1:Y:S01]  /*31e0*/  I2F.F64.S16 R16, R4 ;  /* 0x0000000400107312 */ /* 0x0080620000101c00 */
[----:B------:R-:W-:Y:S05]  /*31f0*/  BRA `(.L_x_7670) ;  /* 0x0000000c00307947 */ /* 0x000fea0003800000 */
.L_x_7672:
        /* <DEDUP_REMOVED lines=10> */
.L_x_7679:
[----:B------:R-:W3:Y:S02]  /*32a0*/  LDG.E.U16 R0, desc[UR36][R4.64] ;  /* 0x0000002404007981 */ /* 0x000ee4000c1e1500 */
[----:B---3--:R-:W-:-:S05]  /*32b0*/  HADD2.F32 R0, -RZ, R0.H0_H0 ;  /* 0x20000000ff007230 */ /* 0x008fca0000004100 */
[----:B------:R-:W-:-:S04]  /*32c0*/  FMUL.FTZ R0, R0, 1 ;  /* 0x3f80000000007820 */ /* 0x000fc80000410000 */
[----:B------:R0:W1:Y:S01]  /*32d0*/  F2F.F64.F32 R16, R0 ;  /* 0x0000000000107310 */ /* 0x0000620000201800 */
[----:B------:R-:W-:Y:S05]  /*32e0*/  BRA `(.L_x_7670) ;  /* 0x0000000800f47947 */ /* 0x000fea0003800000 */
.L_x_7678:
        /* <DEDUP_REMOVED lines=10> */
.L_x_7681:
[----:B------:R-:W3:Y:S02]  /*3390*/  LDG.E.U16 R4, desc[UR36][R4.64] ;  /* 0x0000002404047981 */ /* 0x000ee4000c1e1500 */
[----:B---3--:R-:W-:-:S05]  /*33a0*/  HADD2.F32 R0, -RZ, R4.H0_H0 ;  /* 0x20000004ff007230 */ /* 0x008fca0000004100 */
[----:B------:R-:W-:-:S04]  /*33b0*/  FMUL.FTZ R0, R0, 1 ;  /* 0x3f80000000007820 */ /* 0x000fc80000410000 */
[----:B------:R0:W1:Y:S01]  /*33c0*/  F2F.F64.F32 R16, R0 ;  /* 0x0000000000107310 */ /* 0x0000620000201800 */
[----:B------:R-:W-:Y:S05]  /*33d0*/  BRA `(.L_x_7670) ;  /* 0x0000000800b87947 */ /* 0x000fea0003800000 */
.L_x_7680:
[----:B------:R0:W5:Y:S01]  /*33e0*/  LDG.E.64 R16, desc[UR36][R4.64] ;  /* 0x0000002404107981 */ /* 0x000162000c1e1b00 */
[----:B------:R-:W-:Y:S05]  /*33f0*/  BRA `(.L_x_7670) ;  /* 0x0000000800b07947 */ /* 0x000fea0003800000 */
.L_x_7671:
        /* <DEDUP_REMOVED lines=13> */
.L_x_7684:
[----:B------:R0:W5:Y:S01]  /*34d0*/  LDG.E.64 R16, desc[UR36][R4.64] ;  /* 0x0000002404107981 */ /* 0x000162000c1e1b00 */
[----:B------:R-:W-:Y:S05]  /*34e0*/  BRA `(.L_x_7670) ;  /* 0x0000000800747947 */ /* 0x000fea0003800000 */
.L_x_7683:
        /* <DEDUP_REMOVED lines=28> */
.L_x_7686:
        /* <DEDUP_REMOVED lines=15> */
.L_x_7685:
[----:B------:R-:W3:Y:S02]  /*37a0*/  LDG.E.U16 R0, desc[UR36][R4.64] ;  /* 0x0000002404007981 */ /* 0x000ee4000c1e1500 */
[----:B---3--:R-:W-:-:S04]  /*37b0*/  IMAD.U32 R0, R0, 0x10000, RZ ;  /* 0x0001000000007824 */ /* 0x008fc800078e00ff */
[----:B------:R-:W-:-:S04]  /*37c0*/  FMUL.FTZ R0, R0, 1 ;  /* 0x3f80000000007820 */ /* 0x000fc80000410000 */
[----:B------:R0:W1:Y:S01]  /*37d0*/  F2F.F64.F32 R16, R0 ;  /* 0x0000000000107310 */ /* 0x0000620000201800 */
[----:B------:R-:W-:Y:S05]  /*37e0*/  BRA `(.L_x_7670) ;  /* 0x0000000400b47947 */ /* 0x000fea0003800000 */
.L_x_7682:
        /* <DEDUP_REMOVED lines=11> */
.L_x_7689:
        /* <DEDUP_REMOVED lines=21> */
.L_x_7693:
[----:B------:R-:W-:Y:S05]  /*39f0*/  BSYNC B1 ;  /* 0x0000000000017941 */ /* 0x000fea0003800000 */
.L_x_7692:
[----:B------:R-:W-:Y:S01]  /*3a00*/  LEA R5, R0, 0x3b800000, 0x17 ;  /* 0x3b80000000057811 */ /* 0x000fe200078eb8ff */
[----:B------:R-:W-:-:S05]  /*3a10*/  IMAD.SHL.U32 R0, R3, 0x100000, RZ ;  /* 0x0010000003007824 */ /* 0x000fca00078e00ff */
[----:B------:R-:W-:-:S07]  /*3a20*/  LOP3.LUT R0, R5, R0, R6, 0xfe, !PT ;  /* 0x0000000005007212 */ /* 0x000fce00078efe06 */
.L_x_7691:
[----:B------:R-:W-:Y:S05]  /*3a30*/  BSYNC B0 ;  /* 0x0000000000007941 */ /* 0x000fea0003800000 */
.L_x_7690:
[----:B------:R-:W-:-:S04]  /*3a40*/  FMUL.FTZ R0, R0, 1 ;  /* 0x3f80000000007820 */ /* 0x000fc80000410000 */
[----:B------:R0:W1:Y:S01]  /*3a50*/  F2F.F64.F32 R16, R0 ;  /* 0x0000000000107310 */ /* 0x0000620000201800 */
[----:B------:R-:W-:Y:S05]  /*3a60*/  BRA `(.L_x_7670) ;  /* 0x0000000400147947 */ /* 0x000fea0003800000 */
.L_x_7688:
        /* <DEDUP_REMOVED lines=21> */
.L_x_7697:
[----:B------:R-:W-:Y:S05]  /*3bc0*/  BSYNC B1 ;  /* 0x0000000000017941 */ /* 0x000fea0003800000 */
.L_x_7696:
[----:B------:R-:W-:Y:S01]  /*3bd0*/  LEA R5, R0, 0x37800000, 0x17 ;  /* 0x3780000000057811 */ /* 0x000fe200078eb8ff */
[----:B------:R-:W-:-:S05]  /*3be0*/  IMAD.SHL.U32 R0, R3, 0x200000, RZ ;  /* 0x0020000003007824 */ /* 0x000fca00078e00ff */
[----:B------:R-:W-:-:S07]  /*3bf0*/  LOP3.LUT R0, R5, R0, R6, 0xfe, !PT ;  /* 0x0000000005007212 */ /* 0x000fce00078efe06 */
.L_x_7695:
[----:B------:R-:W-:Y:S05]  /*3c00*/  BSYNC B0 ;  /* 0x0000000000007941 */ /* 0x000fea0003800000 */
.L_x_7694:
[----:B------:R-:W-:-:S04]  /*3c10*/  FMUL.FTZ R0, R0, 1 ;  /* 0x3f80000000007820 */ /* 0x000fc80000410000 */
[----:B------:R0:W1:Y:S01]  /*3c20*/  F2F.F64.F32 R16, R0 ;  /* 0x0000000000107310 */ /* 0x0000620000201800 */
[----:B------:R-:W-:Y:S05]  /*3c30*/  BRA `(.L_x_7670) ;  /* 0x0000000000a07947 */ /* 0x000fea0003800000 */
.L_x_7687:
        /* <DEDUP_REMOVED lines=14> */
.L_x_7701:
[----:B------:R-:W-:Y:S05]  /*3d20*/  BSYNC B0 ;  /* 0x0000000000007941 */ /* 0x000fea0003800000 */
.L_x_7700:
[----:B------:R-:W-:-:S04]  /*3d30*/  FMUL.FTZ R0, R0, 1 ;  /* 0x3f80000000007820 */ /* 0x000fc80000410000 */
[----:B------:R0:W1:Y:S01]  /*3d40*/  F2F.F64.F32 R16, R0 ;  /* 0x0000000000107310 */ /* 0x0000620000201800 */
[----:B------:R-:W-:Y:S05]  /*3d50*/  BRA `(.L_x_7670) ;  /* 0x0000000000587947 */ /* 0x000fea0003800000 */
.L_x_7675:
        /* <DEDUP_REMOVED lines=16> */
.L_x_7702:
[----:B------:R-:W-:Y:S05]  /*3e60*/  BRA `(.L_x_7670) ;  /* 0x0000000000147947 */ /* 0x000fea0003800000 */
.L_x_7699:
[----:B------:R-:W3:Y:S02]  /*3e70*/  LDG.E.64 R16, desc[UR36][R4.64] ;  /* 0x0000002404107981 */ /* 0x000ee4000c1e1b00 */
[----:B---3--:R-:W0:Y:S01]  /*3e80*/  I2F.F64.U64 R16, R16 ;  /* 0x0000001000107312 */ /* 0x008e220000301800 */
[----:B------:R-:W-:Y:S05]  /*3e90*/  BRA `(.L_x_7670) ;  /* 0x0000000000087947 */ /* 0x000fea0003800000 */
.L_x_7698:
[----:B------:R-:W3:Y:S02]  /*3ea0*/  LDG.E R4, desc[UR36][R4.64] ;  /* 0x0000002404047981 */ /* 0x000ee4000c1e1900 */
[----:B---3--:R0:W1:Y:S02]  /*3eb0*/  I2F.F64.U32 R16, R4 ;  /* 0x0000000400107312 */ /* 0x0080640000201800 */
.L_x_7670:
[----:B------:R-:W-:Y:S05]  /*3ec0*/  BSYNC B6 ;  /* 0x0000000000067941 */ /* 0x000fea0003800000 */
.L_x_7669:
[----:B------:R-:W2:Y:S01]  /*3ed0*/  S2R R3, SR_TID.X ;  /* 0x0000000000037919 */ /* 0x000ea20000002100 */
[----:B------:R-:W-:Y:S01]  /*3ee0*/  BSSY B1, `(.L_x_7703) ;  /* 0x0000136000017945 */ /* 0x000fe20003800000 */
[----:B--2---:R-:W-:-:S13]  /*3ef0*/  ISETP.GE.AND P1, PT, R3, R2, PT ;  /* 0x000000020300720c */ /* 0x004fda0003f26270 */
[----:B------:R-:W-:Y:S05]  /*3f00*/  @P1 BRA `(.L_x_7704) ;  /* 0x0000001000cc1947 */ /* 0x000fea0003800000 */
[----:B------:R-:W-:Y:S01]  /*3f10*/  IMAD.MOV.U32 R6, RZ, RZ, 0x652b82fe ;  /* 0x652b82feff067424 */ /* 0x000fe200078e00ff */
[----:B------:R-:W-:Y:S01]  /*3f20*/  UMOV UR4, 0xfefa39ef ;  /* 0xfefa39ef00047882 */ /* 0x000fe20000000000 */
[----:B0-----:R-:W-:Y:S01]  /*3f30*/  IMAD.MOV.U32 R7, RZ, RZ, 0x3ff71547 ;  /* 0x3ff71547ff077424 */ /* 0x001fe200078e00ff */
[----:B------:R-:W-:Y:S01]  /*3f40*/  UMOV UR5, 0x3fe62e42 ;  /* 0x3fe62e4200057882 */ /* 0x000fe20000000000 */
[----:B-1--45:R-:W-:Y:S01]  /*3f50*/  FSETP.GEU.FTZ.AND P0, PT, |R23|, 4.1917929649353027344, PT ;  /* 0x4086232b1700780b */ /* 0x032fe20003f1e200 */
        /* <DEDUP_REMOVED lines=54> */
.L_x_7706:
[----:B------:R-:W-:Y:S05]  /*42c0*/  BSYNC B0 ;  /* 0x0000000000007941 */ /* 0x000fea0003800000 */
.L_x_7705:
        /* <DEDUP_REMOVED lines=10> */
[----:B------:R-:W-:-:S04]  /*4370*/  @!P0 IMAD.MOV.U32 R3, RZ, RZ, R7 ;  /* 0x000000ffff038224 */ /* 0x000fc800078e0007 */
[----:B---3--:R-:W-:-:S05]  /*4380*/  VIADD R0, R3, 0xffffffff ;  /* 0xffffffff03007836 */ /* 0x008fca0000000000 */
[----:B------:R-:W-:Y:S01]  /*4390*/  ISETP.GE.U32.AND P2, PT, R0, 0x7fefffff, PT ;  /* 0x7fefffff0000780c */ /* 0x000fe20003f46070 */
[----:B------:R-:W-:Y:S02]  /*43a0*/  IMAD.MOV.U32 R0, RZ, RZ, -0x3ff ;  /* 0xfffffc01ff007424 */ /* 0x000fe400078e00ff */
[----:B------:R-:W-:-:S10]  /*43b0*/  @!P0 IMAD.MOV.U32 R0, RZ, RZ, -0x435 ;  /* 0xfffffbcbff008424 */ /* 0x000fd400078e00ff */
[----:B------:R-:W-:Y:S01]  /*43c0*/  @P2 IMAD.MOV.U32 R8, RZ, RZ, 0x0 ;  /* 0x00000000ff082424 */ /* 0x000fe200078e00ff */
[----:B------:R-:W-:Y:S01]  /*43d0*/  @P2 FSETP.NEU.FTZ.AND P3, PT, R7, RZ, PT ;  /* 0x000000ff0700220b */ /* 0x000fe20003f7d000 */
[----:B------:R-:W-:-:S06]  /*43e0*/  @P2 IMAD.MOV.U32 R9, RZ, RZ, 0x7ff00000 ;  /* 0x7ff00000ff092424 */ /* 0x000fcc00078e00ff */
[----:B------:R-:W-:Y:S01]  /*43f0*/  @P2 DFMA R8, R6, R8, +INF ;  /* 0x7ff000000608242b */ /* 0x000fe20000000008 */
[----:B------:R-:W-:Y:S02]  /*4400*/  IMAD.MOV.U32 R7, RZ, RZ, R4 ;  /* 0x000000ffff077224 */ /* 0x000fe400078e0004 */
[----:B------:R-:W-:-:S07]  /*4410*/  @!P0 IMAD.MOV.U32 R7, RZ, RZ, R6 ;  /* 0x000000ffff078224 */ /* 0x000fce00078e0006 */
        /* <DEDUP_REMOVED lines=66> */
.L_x_7708:
        /* <DEDUP_REMOVED lines=19> */
[----:B------:R-:W-:Y:S05]  /*4970*/  CALL.REL.NOINC `($__internal_15_$__cuda_sm20_div_rn_f64_full) ;  /* 0x0000008800b87944 */ /* 0x000fea0003c00000 */
[----:B------:R-:W-:Y:S02]  /*4980*/  IMAD.MOV.U32 R6, RZ, RZ, R32 ;  /* 0x000000ffff067224 */ /* 0x000fe400078e0020 */
[----:B------:R-:W-:-:S07]  /*4990*/  IMAD.MOV.U32 R7, RZ, RZ, R33 ;  /* 0x000000ffff077224 */ /* 0x000fce00078e0021 */
.L_x_7711:
[----:B------:R-:W-:Y:S05]  /*49a0*/  BSYNC B3 ;  /* 0x0000000000037941 */ /* 0x000fea0003800000 */
.L_x_7710:
        /* <DEDUP_REMOVED lines=29> */
.L_x_7709:
[----:B------:R-:W-:Y:S05]  /*4b80*/  BSYNC B2 ;  /* 0x0000000000027941 */ /* 0x000fea0003800000 */
.L_x_7707:
        /* <DEDUP_REMOVED lines=70> */
.L_x_7713:
        /* <DEDUP_REMOVED lines=35> */
.L_x_7714:
[----:B------:R-:W-:Y:S05]  /*5220*/  BSYNC B0 ;  /* 0x0000000000007941 */ /* 0x000fea0003800000 */
.L_x_7712:
[----:B------:R-:W-:-:S11]  /*5230*/  DMUL R4, R4, R22 ;  /* 0x0000001604047228 */ /* 0x000fd60000000000 */
.L_x_7704:
[----:B------:R-:W-:Y:S05]  /*5240*/  BSYNC B1 ;  /* 0x0000000000017941 */ /* 0x000fea0003800000 */
.L_x_7703:
[----:B------:R-:W2:Y:S01]  /*5250*/  S2R R30, SR_TID.X ;  /* 0x00000000001e7919 */ /* 0x000ea20000002100 */
[----:B------:R-:W-:Y:S01]  /*5260*/  BSSY B1, `(.L_x_7715) ;  /* 0x0000136000017945 */ /* 0x000fe20003800000 */
[----:B--2---:R-:W-:-:S05]  /*5270*/  VIADD R19, R30, 0x80 ;  /* 0x000000801e137836 */ /* 0x004fca0000000000 */
[----:B------:R-:W-:-:S13]  /*5280*/  ISETP.GE.AND P0, PT, R19, R2, PT ;  /* 0x000000021300720c */ /* 0x000fda0003f06270 */
[----:B------:R-:W-:Y:S05]  /*5290*/  @P0 BRA `(.L_x_7716) ;  /* 0x0000001000c80947 */ /* 0x000fea0003800000 */
[----:B------:R-:W-:Y:S01]  /*52a0*/  IMAD.MOV.U32 R6, RZ, RZ, 0x652b82fe ;  /* 0x652b82feff067424 */ /* 0x000fe200078e00ff */
[----:B------:R-:W-:Y:S01]  /*52b0*/  UMOV UR4, 0xfefa39ef ;  /* 0xfefa39ef00047882 */ /* 0x000fe20000000000 */
[----:B0-----:R-:W-:Y:S01]  /*52c0*/  IMAD.MOV.U32 R7, RZ, RZ, 0x3ff71547 ;  /* 0x3ff71547ff077424 */ /* 0x001fe200078e00ff */
[----:B------:R-:W-:Y:S01]  /*52d0*/  UMOV UR5, 0x3fe62e42 ;  /* 0x3fe62e4200057882 */ /* 0x000fe20000000000 */
[----:B-1---5:R-:W-:Y:S01]  /*52e0*/  FSETP.GEU.FTZ.AND P0, PT, |R29|, 4.1917929649353027344, PT ;  /* 0x4086232b1d00780b */ /* 0x022fe20003f1e200 */
        /* <DEDUP_REMOVED lines=38> */
[----:B----4-:R-:W-:Y:S02]  /*5550*/  IMAD R23, R6, 0x100000, R11 ;  /* 0x0010000006177824 */ /* 0x010fe400078e020b */
[----:B------:R-:W-:Y:S01]  /*5560*/  IMAD.MOV.U32 R22, RZ, RZ, R10 ;  /* 0x000000ffff167224 */ /* 0x000fe200078e000a */
[----:B------:R-:W-:Y:S06]  /*5570*/  @!P0 BRA `(.L_x_7718) ;  /* 0x0000000000348947 */ /* 0x000fec0003800000 */
[----:B------:R-:W-:Y:S01]  /*5580*/  FSETP.GEU.FTZ.AND P0, PT, |R29|, 4.2275390625, PT ;  /* 0x408748001d00780b */ /* 0x000fe20003f1e200 */
[C---:B------:R-:W-:Y:S02]  /*5590*/  DADD R8, R28.reuse, +INF ;  /* 0x7ff000001c087429 */ /* 0x040fe40000000000 */
[----:B------:R-:W-:-:S08]  /*55a0*/  DSETP.GEU.AND P2, PT, R28, RZ, PT ;  /* 0x000000ff1c00722a */ /* 0x000fd00003f4e000 */
[----:B------:R-:W-:Y:S02]  /*55b0*/  FSEL R23, R9, RZ, P2 ;  /* 0x000000ff09177208 */ /* 0x000fe40001000000 */
[----:B---3--:R-:W-:Y:S02]  /*55c0*/  @!P0 LEA.HI R0, R6, R6, RZ, 0x1 ;  /* 0x0000000606008211 */ /* 0x008fe400078f08ff */
[----:B------:R-:W-:Y:S01]  /*55d0*/  FSEL R22, R8, RZ, P2 ;  /* 0x000000ff08167208 */ /* 0x000fe20001000000 */
[----:B------:R-:W-:Y:S01]  /*55e0*/  @!P0 IMAD.MOV.U32 R8, RZ, RZ, RZ ;  /* 0x000000ffff088224 */ /* 0x000fe200078e00ff */
[----:B------:R-:W-:-:S05]  /*55f0*/  @!P0 SHF.R.S32.HI R7, RZ, 0x1, R0 ;  /* 0x00000001ff078819 */ /* 0x000fca0000011400 */
[----:B------:R-:W-:Y:S02]  /*5600*/  @!P0 IMAD.IADD R6, R6, 0x1, -R7 ;  /* 0x0000000106068824 */ /* 0x000fe400078e0a07 */
[----:B------:R-:W-:-:S03]  /*5610*/  @!P0 IMAD R7, R7, 0x100000, R11 ;  /* 0x0010000007078824 */ /* 0x000fc600078e020b */
[----:B------:R-:W-:Y:S01]  /*5620*/  @!P0 LEA R9, R6, 0x3ff00000, 0x14 ;  /* 0x3ff0000006098811 */ /* 0x000fe200078ea0ff */
[----:B------:R-:W-:-:S06]  /*5630*/  @!P0 IMAD.MOV.U32 R6, RZ, RZ, R10 ;  /* 0x000000ffff068224 */ /* 0x000fcc00078e000a */
[----:B------:R-:W-:-:S11]  /*5640*/  @!P0 DMUL R22, R6, R8 ;  /* 0x0000000806168228 */ /* 0x000fd60000000000 */
.L_x_7718:
[----:B------:R-:W-:Y:S05]  /*5650*/  BSYNC B0 ;  /* 0x0000000000007941 */ /* 0x000fea0003800000 */
.L_x_7717:
        /* <DEDUP_REMOVED lines=86> */
.L_x_7720:
        /* <DEDUP_REMOVED lines=22> */
.L_x_7723:
[----:B------:R-:W-:Y:S05]  /*5d20*/  BSYNC B3 ;  /* 0x0000000000037941 */ /* 0x000fea0003800000 */
.L_x_7722:
        /* <DEDUP_REMOVED lines=29> */
.L_x_7721:
[----:B------:R-:W-:Y:S05]  /*5f00*/  BSYNC B2 ;  /* 0x0000000000027941 */ /* 0x000fea0003800000 */
.L_x_7719:
        /* <DEDUP_REMOVED lines=70> */
.L_x_7725:
        /* <DEDUP_REMOVED lines=35> */
.L_x_7726:
[----:B------:R-:W-:Y:S05]  /*65a0*/  BSYNC B0 ;  /* 0x0000000000007941 */ /* 0x000fea0003800000 */
.L_x_7724:
[----:B------:R-:W-:-:S11]  /*65b0*/  DMUL R28, R6, R28 ;  /* 0x0000001c061c7228 */ /* 0x000fd60000000000 */
.L_x_7716:
[----:B------:R-:W-:Y:S05]  /*65c0*/  BSYNC B1 ;  /* 0x0000000000017941 */ /* 0x000fea0003800000 */
.L_x_7715:
[----:B------:R-:W-:Y:S01]  /*65d0*/  VIADD R3, R30, 0x100 ;  /* 0x000001001e037836 */ /* 0x000fe20000000000 */
[----:B------:R-:W-:Y:S04]  /*65e0*/  BSSY B1, `(.L_x_7727) ;  /* 0x0000135000017945 */ /* 0x000fe80003800000 */
        /* <DEDUP_REMOVED lines=61> */
.L_x_7730:
[----:B------:R-:W-:Y:S05]  /*69c0*/  BSYNC B0 ;  /* 0x0000000000007941 */ /* 0x000fea0003800000 */
.L_x_7729:
        /* <DEDUP_REMOVED lines=86> */
.L_x_7732:
        /* <DEDUP_REMOVED lines=22> */
.L_x_7735:
[----:B------:R-:W-:Y:S05]  /*7090*/  BSYNC B3 ;  /* 0x0000000000037941 */ /* 0x000fea0003800000 */
.L_x_7734:
        /* <DEDUP_REMOVED lines=29> */
.L_x_7733:
[----:B------:R-:W-:Y:S05]  /*7270*/  BSYNC B2 ;  /* 0x0000000000027941 */ /* 0x000fea0003800000 */
.L_x_7731:
        /* <DEDUP_REMOVED lines=70> */
.L_x_7737:
        /* <DEDUP_REMOVED lines=35> */
.L_x_7738:
[----:B------:R-:W-:Y:S05]  /*7910*/  BSYNC B0 ;  /* 0x0000000000007941 */ /* 0x000fea0003800000 */
.L_x_7736:
[----:B------:R-:W-:-:S11]  /*7920*/  DMUL R24, R6, R24 ;  /* 0x0000001806187228 */ /* 0x000fd60000000000 */
.L_x_7728:
[----:B------:R-:W-:Y:S05]  /*7930*/  BSYNC B1 ;  /* 0x0000000000017941 */ /* 0x000fea0003800000 */
.L_x_7727:
        /* <DEDUP_REMOVED lines=63> */
.L_x_7742:
[----:B------:R-:W-:Y:S05]  /*7d30*/  BSYNC B0 ;  /* 0x0000000000007941 */ /* 0x000fea0003800000 */
.L_x_7741:
        /* <DEDUP_REMOVED lines=86> */
.L_x_7744:
        /* <DEDUP_REMOVED lines=22> */
.L_x_7747:
[----:B------:R-:W-:Y:S05]  /*8400*/  BSYNC B3 ;  /* 0x0000000000037941 */ /* 0x000fea0003800000 */
.L_x_7746:
        /* <DEDUP_REMOVED lines=29> */
.L_x_7745:
[----:B------:R-:W-:Y:S05]  /*85e0*/  BSYNC B2 ;  /* 0x0000000000027941 */ /* 0x000fea0003800000 */
.L_x_7743:
        /* <DEDUP_REMOVED lines=70> */
.L_x_7749:
        /* <DEDUP_REMOVED lines=35> */
.L_x_7750:
[----:B------:R-:W-:Y:S05]  /*8c80*/  BSYNC B0 ;  /* 0x0000000000007941 */ /* 0x000fea0003800000 */
.L_x_7748:
[----:B------:R-:W-:-:S11]  /*8c90*/  DMUL R16, R6, R16 ;  /* 0x0000001006107228 */ /* 0x000fd60000000000 */
.L_x_7740:
[----:B------:R-:W-:Y:S05]  /*8ca0*/  BSYNC B1 ;  /* 0x0000000000017941 */ /* 0x000fea0003800000 */
.L_x_7739:
[----:B01--45:R-:W0:Y:S01]  /*8cb0*/  S2R R23, SR_TID.X ;  /* 0x0000000000177919 */ /* 0x033e220000002100 */
[----:B------:R-:W1:Y:S01]  /*8cc0*/  LDC.U8 R22, c[0x0][0x234] ;  /* 0x00008d00ff167b82 */ /* 0x000e620000000000 */
[----:B------:R-:W-:Y:S04]  /*8cd0*/  BSSY B6, `(.L_x_7751) ;  /* 0x000012d000067945 */ /* 0x000fe80003800000 */
[----:B------:R-:W-:Y:S05]  /*8ce0*/  @P1 BRA `(.L_x_7752) ;  /* 0x0000001000ac1947 */ /* 0x000fea0003800000 */
[----:B------:R-:W2:Y:S01]  /*8cf0*/  LDC.64 R8, c[0x0][0x218] ;  /* 0x00008600ff087b82 */ /* 0x000ea20000000a00 */
[----:B0--3--:R-:W-:Y:S01]  /*8d00*/  IMAD R0, R18, 0x200, R23 ;  /* 0x0000020012007824 */ /* 0x009fe200078e0217 */
[----:B-1----:R-:W-:Y:S01]  /*8d10*/  PRMT R6, R22, 0x9910, RZ ;  /* 0x0000991016067816 */ /* 0x002fe200000000ff */
        /* <DEDUP_REMOVED lines=19> */
.L_x_7756:
[----:B------:R-:W0:Y:S01]  /*8e50*/  F2I.S64.F64.TRUNC R4, R4 ;  /* 0x0000000400047311 */ /* 0x000e22000030d900 */
[----:B------:R-:W-:Y:S02]  /*8e60*/  IMAD.MOV.U32 R23, RZ, RZ, R19 ;  /* 0x000000ffff177224 */ /* 0x000fe400078e0013 */
[----:B0-----:R-:W-:-:S05]  /*8e70*/  IMAD.MOV.U32 R3, RZ, RZ, R4 ;  /* 0x000000ffff037224 */ /* 0x001fca00078e0004 */
[----:B------:R0:W-:Y:S01]  /*8e80*/  STG.E.U8 desc[UR36][R8.64], R3 ;  /* 0x0000000308007986 */ /* 0x0001e2000c101124 */
[----:B------:R-:W-:Y:S05]  /*8e90*/  BRA `(.L_x_7752) ;  /* 0x0000001000407947 */ /* 0x000fea0003800000 */
.L_x_7755:
        /* <DEDUP_REMOVED lines=10> */
.L_x_7759:
[----:B------:R-:W0:Y:S01]  /*8f40*/  F2I.F64.TRUNC R5, R4 ;  /* 0x0000000400057311 */ /* 0x000e22000030d100 */
[----:B------:R-:W-:Y:S01]  /*8f50*/  IMAD.MOV.U32 R23, RZ, RZ, R19 ;  /* 0x000000ffff177224 */ /* 0x000fe200078e0013 */
[----:B0-----:R0:W-:Y:S01]  /*8f60*/  STG.E desc[UR36][R8.64], R5 ;  /* 0x0000000508007986 */ /* 0x0011e2000c101924 */
[----:B------:R-:W-:Y:S05]  /*8f70*/  BRA `(.L_x_7752) ;  /* 0x0000001000087947 */ /* 0x000fea0003800000 */
.L_x_7758:
[----:B------:R-:W0:Y:S01]  /*8f80*/  F2I.F64.TRUNC R5, R4 ;  /* 0x0000000400057311 */ /* 0x000e22000030d100 */
[----:B------:R-:W-:Y:S01]  /*8f90*/  IMAD.MOV.U32 R23, RZ, RZ, R19 ;  /* 0x000000ffff177224 */ /* 0x000fe200078e0013 */
[----:B0-----:R0:W-:Y:S01]  /*8fa0*/  STG.E.U16 desc[UR36][R8.64], R5 ;  /* 0x0000000508007986 */ /* 0x0011e2000c101524 */
[----:B------:R-:W-:Y:S05]  /*8fb0*/  BRA `(.L_x_7752) ;  /* 0x0000000c00f87947 */ /* 0x000fea0003800000 */
.L_x_7754:
        /* <DEDUP_REMOVED lines=14> */
.L_x_7761:
        /* <DEDUP_REMOVED lines=9> */
.L_x_7760:
        /* <DEDUP_REMOVED lines=15> */
.L_x_7763:
        /* <DEDUP_REMOVED lines=10> */
.L_x_7762:
[----:B------:R0:W-:Y:S01]  /*92c0*/  STG.E.64 desc[UR36][R8.64], R4 ;  /* 0x0000000408007986 */ /* 0x0001e2000c101b24 */
[----:B------:R-:W-:Y:S01]  /*92d0*/  IMAD.MOV.U32 R23, RZ, RZ, R19 ;  /* 0x000000ffff177224 */ /* 0x000fe200078e0013 */
[----:B------:R-:W-:Y:S06]  /*92e0*/  BRA `(.L_x_7752) ;  /* 0x0000000c002c7947 */ /* 0x000fec0003800000 */
.L_x_7753:
        /* <DEDUP_REMOVED lines=13> */
.L_x_7766:
[----:B------:R-:W-:Y:S01]  /*93c0*/  CS2R R6, SRZ ;  /* 0x0000000000067805 */ /* 0x000fe2000001ff00 */
[----:B------:R-:W-:-:S04]  /*93d0*/  IMAD.MOV.U32 R23, RZ, RZ, R19 ;  /* 0x000000ffff177224 */ /* 0x000fc800078e0013 */
[----:B------:R0:W-:Y:S01]  /*93e0*/  STG.E.128 desc[UR36][R8.64], R4 ;  /* 0x0000000408007986 */ /* 0x0001e2000c101d24 */
[----:B------:R-:W-:Y:S05]  /*93f0*/  BRA `(.L_x_7752) ;  /* 0x0000000800e87947 */ /* 0x000fea0003800000 */
.L_x_7765:
        /* <DEDUP_REMOVED lines=25> */
.L_x_7770:
[----:B------:R-:W-:Y:S05]  /*9590*/  BSYNC B0 ;  /* 0x0000000000007941 */ /* 0x000fea0003800000 */
.L_x_7769:
[----:B------:R-:W-:Y:S01]  /*95a0*/  LOP3.LUT R7, R0, R7, RZ, 0xfc, !PT ;  /* 0x0000000700077212 */ /* 0x000fe200078efcff */
[----:B------:R-:W-:-:S04]  /*95b0*/  IMAD.MOV.U32 R23, RZ, RZ, R19 ;  /* 0x000000ffff177224 */ /* 0x000fc800078e0013 */
[----:B------:R0:W-:Y:S01]  /*95c0*/  STG.E.U8 desc[UR36][R8.64], R7 ;  /* 0x0000000708007986 */ /* 0x0001e2000c101124 */
[----:B------:R-:W-:Y:S05]  /*95d0*/  BRA `(.L_x_7752) ;  /* 0x0000000800707947 */ /* 0x000fea0003800000 */
.L_x_7768:
        /* <DEDUP_REMOVED lines=17> */
.L_x_7772:
[----:B------:R-:W-:Y:S01]  /*96f0*/  IMAD.MOV.U32 R0, RZ, RZ, 0x7f ;  /* 0x0000007fff007424 */ /* 0x000fe200078e00ff */
[----:B------:R-:W-:-:S04]  /*9700*/  ISETP.GT.U32.AND P0, PT, R3, 0x7f800000, PT ;  /* 0x7f8000000300780c */ /* 0x000fc80003f04070 */
[----:B------:R-:W-:-:S09]  /*9710*/  SEL R0, R0, 0x7c, P0 ;  /* 0x0000007c00007807 */ /* 0x000fd20000000000 */
.L_x_7773:
[----:B------:R-:W-:Y:S05]  /*9720*/  BSYNC B0 ;  /* 0x0000000000007941 */ /* 0x000fea0003800000 */
.L_x_7771:
[----:B------:R-:W-:Y:S01]  /*9730*/  LOP3.LUT R3, R7, 0x80000000, RZ, 0xc0, !PT ;  /* 0x8000000007037812 */ /* 0x000fe200078ec0ff */
[----:B------:R-:W-:-:S03]  /*9740*/  IMAD.MOV.U32 R23, RZ, RZ, R19 ;  /* 0x000000ffff177224 */ /* 0x000fc600078e0013 */
[----:B------:R-:W-:-:S04]  /*9750*/  SHF.R.U32.HI R3, RZ, 0x18, R3 ;  /* 0x00000018ff037819 */ /* 0x000fc80000011603 */
[----:B------:R-:W-:-:S05]  /*9760*/  LOP3.LUT R3, R0, R3, RZ, 0xfc, !PT ;  /* 0x0000000300037212 */ /* 0x000fca00078efcff */
[----:B------:R0:W-:Y:S01]  /*9770*/  STG.E.U8 desc[UR36][R8.64], R3 ;  /* 0x0000000308007986 */ /* 0x0001e2000c101124 */
[----:B------:R-:W-:Y:S05]  /*9780*/  BRA `(.L_x_7752) ;  /* 0x0000000800047947 */ /* 0x000fea0003800000 */
.L_x_7767:
        /* <DEDUP_REMOVED lines=9> */
.L_x_7764:
        /* <DEDUP_REMOVED lines=12> */
.L_x_7776:
        /* <DEDUP_REMOVED lines=21> */
.L_x_7779:
[----:B------:R-:W-:-:S04]  /*9a30*/  LOP3.LUT R0, R7, 0x80000000, RZ, 0xc0, !PT ;  /* 0x8000000007007812 */ /* 0x000fc800078ec0ff */
[----:B------:R-:W-:-:S04]  /*9a40*/  SHF.R.U32.HI R0, RZ, 0x18, R0 ;  /* 0x00000018ff007819 */ /* 0x000fc80000011600 */
[----:B------:R-:W-:-:S07]  /*9a50*/  LOP3.LUT R0, R3, R0, RZ, 0xfc, !PT ;  /* 0x0000000003007212 */ /* 0x000fce00078efcff */
.L_x_7778:
[----:B------:R-:W-:Y:S05]  /*9a60*/  BSYNC B0 ;  /* 0x0000000000007941 */ /* 0x000fea0003800000 */
.L_x_7777:
[----:B------:R0:W-:Y:S01]  /*9a70*/  STG.E.U8 desc[UR36][R8.64], R0 ;  /* 0x0000000008007986 */ /* 0x0001e2000c101124 */
[----:B------:R-:W-:Y:S01]  /*9a80*/  IMAD.MOV.U32 R23, RZ, RZ, R19 ;  /* 0x000000ffff177224 */ /* 0x000fe200078e0013 */
[----:B------:R-:W-:Y:S06]  /*9a90*/  BRA `(.L_x_7752) ;  /* 0x0000000400407947 */ /* 0x000fec0003800000 */
.L_x_7775:
        /* <DEDUP_REMOVED lines=21> */
.L_x_7782:
[----:B------:R-:W-:-:S04]  /*9bf0*/  LOP3.LUT R0, R7, 0x80000000, RZ, 0xc0, !PT ;  /* 0x8000000007007812 */ /* 0x000fc800078ec0ff */
[----:B------:R-:W-:-:S04]  /*9c00*/  SHF.R.U32.HI R0, RZ, 0x18, R0 ;  /* 0x00000018ff007819 */ /* 0x000fc80000011600 */
[----:B------:R-:W-:-:S07]  /*9c10*/  LOP3.LUT R0, R3, R0, RZ, 0xfc, !PT ;  /* 0x0000000003007212 */ /* 0x000fce00078efcff */
.L_x_7781:
[----:B------:R-:W-:Y:S05]  /*9c20*/  BSYNC B0 ;  /* 0x0000000000007941 */ /* 0x000fea0003800000 */
.L_x_7780:
[----:B------:R0:W-:Y:S01]  /*9c30*/  STG.E.U8 desc[UR36][R8.64], R0 ;  /* 0x0000000008007986 */ /* 0x0001e2000c101124 */
[----:B------:R-:W-:Y:S01]  /*9c40*/  IMAD.MOV.U32 R23, RZ, RZ, R19 ;  /* 0x000000ffff177224 */ /* 0x000fe200078e0013 */
[----:B------:R-:W-:Y:S06]  /*9c50*/  BRA `(.L_x_7752) ;  /* 0x0000000000d07947 */ /* 0x000fec0003800000 */
.L_x_7774:
        /* <DEDUP_REMOVED lines=27> */
.L_x_7757:
        /* <DEDUP_REMOVED lines=16> */
.L_x_7785:
[----:B------:R-:W-:Y:S01]  /*9f10*/  IMAD.MOV.U32 R23, RZ, RZ, R19 ;  /* 0x000000ffff177224 */ /* 0x000fe200078e0013 */
[----:B------:R-:W-:Y:S06]  /*9f20*/  BRA `(.L_x_7752) ;  /* 0x00000000001c7947 */ /* 0x000fec0003800000 */
.L_x_7784:
[----:B------:R-:W0:Y:S01]  /*9f30*/  F2I.U64.F64.TRUNC R4, R4 ;  /* 0x0000000400047311 */ /* 0x000e22000030d800 */
[----:B------:R-:W-:Y:S01]  /*9f40*/  IMAD.MOV.U32 R23, RZ, RZ, R19 ;  /* 0x000000ffff177224 */ /* 0x000fe200078e0013 */
[----:B0-----:R0:W-:Y:S01]  /*9f50*/  STG.E.64 desc[UR36][R8.64], R4 ;  /* 0x0000000408007986 */ /* 0x0011e2000c101b24 */
[----:B------:R-:W-:Y:S05]  /*9f60*/  BRA `(.L_x_7752) ;  /* 0x00000000000c7947 */ /* 0x000fea0003800000 */
.L_x_7783:
[----:B------:R-:W0:Y:S01]  /*9f70*/  F2I.U32.F64.TRUNC R5, R4 ;  /* 0x0000000400057311 */ /* 0x000e22000030d000 */
[----:B------:R-:W-:Y:S01]  /*9f80*/  IMAD.MOV.U32 R23, RZ, RZ, R19 ;  /* 0x000000ffff177224 */ /* 0x000fe200078e0013 */
[----:B0-----:R2:W-:Y:S06]  /*9f90*/  STG.E desc[UR36][R8.64], R5 ;  /* 0x0000000508007986 */ /* 0x0015ec000c101924 */
.L_x_7752:
[----:B------:R-:W-:Y:S05]  /*9fa0*/  BSYNC B6 ;  /* 0x0000000000067941 */ /* 0x000fea0003800000 */
.L_x_7751:
[----:B0-----:R-:W-:Y:S01]  /*9fb0*/  ISETP.GE.AND P0, PT, R23, R2, PT ;  /* 0x000000021700720c */ /* 0x001fe20003f06270 */
[----:B------:R-:W-:-:S12]  /*9fc0*/  BSSY B6, `(.L_x_7786) ;  /* 0x0000230000067945 */ /* 0x000fd80003800000 */
[----:B------:R-:W-:Y:S05]  /*9fd0*/  @P0 BRA `(.L_x_7787) ;  /* 0x0000002000b80947 */ /* 0x000fea0003800000 */
[----:B--2---:R-:W0:Y:S01]  /*9fe0*/  LDC.64 R4, c[0x0][0x218] ;  /* 0x00008600ff047b82 */ /* 0x004e220000000a00 */
[----:B---3--:R-:W-:Y:S01]  /*9ff0*/  IMAD R0, R18, 0x200, R23 ;  /* 0x0000020012007824 */ /* 0x008fe200078e0217 */
[----:B-1----:R-:W-:Y:S01]  /*a000*/  PRMT R6, R22, 0x9910, RZ ;  /* 0x0000991016067816 */ /* 0x002fe200000000ff */
[----:B------:R-:W-:Y:S02]  /*a010*/  ULDC UR4, c[0x0][0x238] ;  /* 0x00008e0000047ab9 */ /* 0x000fe40000000800 */
[----:B----4-:R-:W-:Y:S02]  /*a020*/  IMAD R3, R0, UR4, RZ ;  /* 0x0000000400037c24 */ /* 0x010fe4000f8e02ff */
        /* <DEDUP_REMOVED lines=16> */
.L_x_7791:
[----:B------:R-:W0:Y:S02]  /*a130*/  F2I.S64.F64.TRUNC R28, R28 ;  /* 0x0000001c001c7311 */ /* 0x000e24000030d900 */
[----:B0-----:R-:W-:-:S05]  /*a140*/  IMAD.MOV.U32 R3, RZ, RZ, R28 ;  /* 0x000000ffff037224 */ /* 0x001fca00078e001c */
[----:B------:R0:W-:Y:S01]  /*a150*/  STG.E.U8 desc[UR36][R4.64], R3 ;  /* 0x0000000304007986 */ /* 0x0001e2000c101124 */
[----:B------:R-:W-:Y:S05]  /*a160*/  BRA `(.L_x_7793) ;  /* 0x0000000c00f07947 */ /* 0x000fea0003800000 */
.L_x_7790:
        /* <DEDUP_REMOVED lines=9> */
.L_x_7795:
[----:B------:R-:W0:Y:S02]  /*a200*/  F2I.F64.TRUNC R29, R28 ;  /* 0x0000001c001d7311 */ /* 0x000e24000030d100 */
[----:B0-----:R0:W-:Y:S01]  /*a210*/  STG.E desc[UR36][R4.64], R29 ;  /* 0x0000001d04007986 */ /* 0x0011e2000c101924 */
[----:B------:R-:W-:Y:S05]  /*a220*/  BRA `(.L_x_7793) ;  /* 0x0000000c00c07947 */ /* 0x000fea0003800000 */
.L_x_7794:
[----:B------:R-:W0:Y:S02]  /*a230*/  F2I.F64.TRUNC R29, R28 ;  /* 0x0000001c001d7311 */ /* 0x000e24000030d100 */
[----:B0-----:R0:W-:Y:S01]  /*a240*/  STG.E.U16 desc[UR36][R4.64], R29 ;  /* 0x0000001d04007986 */ /* 0x0011e2000c101524 */
[----:B------:R-:W-:Y:S05]  /*a250*/  BRA `(.L_x_7793) ;  /* 0x0000000c00b47947 */ /* 0x000fea0003800000 */
.L_x_7789:
        /* <DEDUP_REMOVED lines=13> */
.L_x_7797:
        /* <DEDUP_REMOVED lines=8> */
.L_x_7796:
        /* <DEDUP_REMOVED lines=14> */
.L_x_7799:
        /* <DEDUP_REMOVED lines=9> */
.L_x_7798:
[----:B------:R0:W-:Y:S01]  /*a520*/  STG.E.64 desc[UR36][R4.64], R28 ;  /* 0x0000001c04007986 */ /* 0x0001e2000c101b24 */
[----:B------:R-:W-:Y:S05]  /*a530*/  BRA `(.L_x_7793) ;  /* 0x0000000800fc7947 */ /* 0x000fea0003800000 */
.L_x_7788:
        /* <DEDUP_REMOVED lines=12> */
.L_x_7802:
[----:B------:R-:W-:-:S05]  /*a600*/  CS2R R30, SRZ ;  /* 0x00000000001e7805 */ /* 0x000fca000001ff00 */
[----:B------:R0:W-:Y:S01]  /*a610*/  STG.E.128 desc[UR36][R4.64], R28 ;  /* 0x0000001c04007986 */ /* 0x0001e2000c101d24 */
[----:B------:R-:W-:Y:S05]  /*a620*/  BRA `(.L_x_7793) ;  /* 0x0000000800c07947 */ /* 0x000fea0003800000 */
.L_x_7801:
        /* <DEDUP_REMOVED lines=25> */
.L_x_7806:
[----:B------:R-:W-:Y:S05]  /*a7c0*/  BSYNC B0 ;  /* 0x0000000000007941 */ /* 0x000fea0003800000 */
.L_x_7805:
[----:B------:R-:W-:-:S05]  /*a7d0*/  LOP3.LUT R7, R0, R7, RZ, 0xfc, !PT ;  /* 0x0000000700077212 */ /* 0x000fca00078efcff */
[----:B------:R0:W-:Y:S01]  /*a7e0*/  STG.E.U8 desc[UR36][R4.64], R7 ;  /* 0x0000000704007986 */ /* 0x0001e2000c101124 */
[----:B------:R-:W-:Y:S05]  /*a7f0*/  BRA `(.L_x_7793) ;  /* 0x00000008004c7947 */ /* 0x000fea0003800000 */
.L_x_7804:
        /* <DEDUP_REMOVED lines=17> */
.L_x_7808:
[----:B------:R-:W-:Y:S01]  /*a910*/  IMAD.MOV.U32 R0, RZ, RZ, 0x7f ;  /* 0x0000007fff007424 */ /* 0x000fe200078e00ff */
[----:B------:R-:W-:-:S04]  /*a920*/  ISETP.GT.U32.AND P0, PT, R3, 0x7f800000, PT ;  /* 0x7f8000000300780c */ /* 0x000fc80003f04070 */
[----:B------:R-:W-:-:S09]  /*a930*/  SEL R0, R0, 0x7c, P0 ;  /* 0x0000007c00007807 */ /* 0x000fd20000000000 */
.L_x_7809:
[----:B------:R-:W-:Y:S05]  /*a940*/  BSYNC B0 ;  /* 0x0000000000007941 */ /* 0x000fea0003800000 */
.L_x_7807:
[----:B------:R-:W-:-:S04]  /*a950*/  LOP3.LUT R3, R7, 0x80000000, RZ, 0xc0, !PT ;  /* 0x8000000007037812 */ /* 0x000fc800078ec0ff */
[----:B------:R-:W-:-:S04]  /*a960*/  SHF.R.U32.HI R3, RZ, 0x18, R3 ;  /* 0x00000018ff037819 */ /* 0x000fc80000011603 */
[----:B------:R-:W-:-:S05]  /*a970*/  LOP3.LUT R3, R0, R3, RZ, 0xfc, !PT ;  /* 0x0000000300037212 */ /* 0x000fca00078efcff */
[----:B------:R0:W-:Y:S01]  /*a980*/  STG.E.U8 desc[UR36][R4.64], R3 ;  /* 0x0000000304007986 */ /* 0x0001e2000c101124 */
[----:B------:R-:W-:Y:S05]  /*a990*/  BRA `(.L_x_7793) ;  /* 0x0000000400e47947 */ /* 0x000fea0003800000 */
.L_x_7803:
        /* <DEDUP_REMOVED lines=8> */
.L_x_7800:
        /* <DEDUP_REMOVED lines=11> */
.L_x_7812:
        /* <DEDUP_REMOVED lines=21> */
.L_x_7815:
[----:B------:R-:W-:-:S04]  /*ac20*/  LOP3.LUT R0, R7, 0x80000000, RZ, 0xc0, !PT ;  /* 0x8000000007007812 */ /* 0x000fc800078ec0ff */
[----:B------:R-:W-:-:S04]  /*ac30*/  SHF.R.U32.HI R0, RZ, 0x18, R0 ;  /* 0x00000018ff007819 */ /* 0x000fc80000011600 */
[----:B------:R-:W-:-:S07]  /*ac40*/  LOP3.LUT R0, R3, R0, RZ, 0xfc, !PT ;  /* 0x0000000003007212 */ /* 0x000fce00078efcff */
.L_x_7814:
[----:B------:R-:W-:Y:S05]  /*ac50*/  BSYNC B0 ;  /* 0x0000000000007941 */ /* 0x000fea0003800000 */
.L_x_7813:
[----:B------:R3:W-:Y:S01]  /*ac60*/  STG.E.U8 desc[UR36][R4.64], R0 ;  /* 0x0000000004007986 */ /* 0x0007e2000c101124 */
[----:B------:R-:W-:Y:S05]  /*ac70*/  BRA `(.L_x_7793) ;  /* 0x00000004002c7947 */ /* 0x000fea0003800000 */
.L_x_7811:
        /* <DEDUP_REMOVED lines=21> */
.L_x_7818:
[----:B------:R-:W-:-:S04]  /*add0*/  LOP3.LUT R0, R7, 0x80000000, RZ, 0xc0, !PT ;  /* 0x8000000007007812 */ /* 0x000fc800078ec0ff */
[----:B------:R-:W-:-:S04]  /*ade0*/  SHF.R.U32.HI R0, RZ, 0x18, R0 ;  /* 0x00000018ff007819 */ /* 0x000fc80000011600 */
[----:B------:R-:W-:-:S07]  /*adf0*/  LOP3.LUT R0, R3, R0, RZ, 0xfc, !PT ;  /* 0x0000000003007212 */ /* 0x000fce00078efcff */
.L_x_7817:
[----:B------:R-:W-:Y:S05]  /*ae00*/  BSYNC B0 ;  /* 0x0000000000007941 */ /* 0x000fea0003800000 */
.L_x_7816:
[----:B------:R0:W-:Y:S01]  /*ae10*/  STG.E.U8 desc[UR36][R4.64], R0 ;  /* 0x0000000004007986 */ /* 0x0001e2000c101124 */
[----:B------:R-:W-:Y:S05]  /*ae20*/  BRA `(.L_x_7793) ;  /* 0x0000000000c07947 */ /* 0x000fea0003800000 */
.L_x_7810:
        /* <DEDUP_REMOVED lines=26> */
.L_x_7792:
        /* <DEDUP_REMOVED lines=16> */
.L_x_7821:
[----:B------:R-:W-:Y:S05]  /*b0d0*/  BRA `(.L_x_7793) ;  /* 0x0000000000147947 */ /* 0x000fea0003800000 */
.L_x_7820:
[----:B------:R-:W0:Y:S02]  /*b0e0*/  F2I.U64.F64.TRUNC R28, R28 ;  /* 0x0000001c001c7311 */ /* 0x000e24000030d800 */
[----:B0-----:R0:W-:Y:S01]  /*b0f0*/  STG.E.64 desc[UR36][R4.64], R28 ;  /* 0x0000001c04007986 */ /* 0x0011e2000c101b24 */
[----:B------:R-:W-:Y:S05]  /*b100*/  BRA `(.L_x_7793) ;  /* 0x0000000000087947 */ /* 0x000fea0003800000 */
.L_x_7819:
[----:B------:R-:W0:Y:S02]  /*b110*/  F2I.U32.F64.TRUNC R29, R28 ;  /* 0x0000001c001d7311 */ /* 0x000e24000030d000 */
[----:B0-----:R2:W-:Y:S02]  /*b120*/  STG.E desc[UR36][R4.64], R29 ;  /* 0x0000001d04007986 */ /* 0x0015e4000c101924 */
.L_x_7793:
        /* <DEDUP_REMOVED lines=24> */
.L_x_7825:
[----:B------:R-:W0:Y:S02]  /*b2b0*/  F2I.S64.F64.TRUNC R24, R24 ;  /* 0x0000001800187311 */ /* 0x000e24000030d900 */
[----:B0-----:R-:W-:-:S05]  /*b2c0*/  IMAD.MOV.U32 R3, RZ, RZ, R24 ;  /* 0x000000ffff037224 */ /* 0x001fca00078e0018 */
[----:B------:R0:W-:Y:S01]  /*b2d0*/  STG.E.U8 desc[UR36][R4.64], R3 ;  /* 0x0000000304007986 */ /* 0x0001e2000c101124 */
[----:B------:R-:W-:Y:S05]  /*b2e0*/  BRA `(.L_x_7827) ;  /* 0x0000000c00f07947 */ /* 0x000fea0003800000 */
.L_x_7824:
        /* <DEDUP_REMOVED lines=9> */
.L_x_7829:
[----:B------:R-:W0:Y:S02]  /*b380*/  F2I.F64.TRUNC R25, R24 ;  /* 0x0000001800197311 */ /* 0x000e24000030d100 */
[----:B0-----:R0:W-:Y:S01]  /*b390*/  STG.E desc[UR36][R4.64], R25 ;  /* 0x0000001904007986 */ /* 0x0011e2000c101924 */
[----:B------:R-:W-:Y:S05]  /*b3a0*/  BRA `(.L_x_7827) ;  /* 0x0000000c00c07947 */ /* 0x000fea0003800000 */
.L_x_7828:
[----:B------:R-:W0:Y:S02]  /*b3b0*/  F2I.F64.TRUNC R25, R24 ;  /* 0x0000001800197311 */ /* 0x000e24000030d100 */
[----:B0-----:R0:W-:Y:S01]  /*b3c0*/  STG.E.U16 desc[UR36][R4.64], R25 ;  /* 0x0000001904007986 */ /* 0x0011e2000c101524 */
[----:B------:R-:W-:Y:S05]  /*b3d0*/  BRA `(.L_x_7827) ;  /* 0x0000000c00b47947 */ /* 0x000fea0003800000 */
.L_x_7823:
        /* <DEDUP_REMOVED lines=13> */
.L_x_7831:
        /* <DEDUP_REMOVED lines=8> */
.L_x_7830:
        /* <DEDUP_REMOVED lines=14> */
.L_x_7833:
        /* <DEDUP_REMOVED lines=9> */
.L_x_7832:
[----:B------:R0:W-:Y:S01]  /*b6a0*/  STG.E.64 desc[UR36][R4.64], R24 ;  /* 0x0000001804007986 */ /* 0x0001e2000c101b24 */
[----:B------:R-:W-:Y:S05]  /*b6b0*/  BRA `(.L_x_7827) ;  /* 0x0000000800fc7947 */ /* 0x000fea0003800000 */
.L_x_7822:
        /* <DEDUP_REMOVED lines=12> */
.L_x_7836:
[----:B------:R-:W-:-:S05]  /*b780*/  CS2R R26, SRZ ;  /* 0x00000000001a7805 */ /* 0x000fca000001ff00 */
[----:B------:R0:W-:Y:S01]  /*b790*/  STG.E.128 desc[UR36][R4.64], R24 ;  /* 0x0000001804007986 */ /* 0x0001e2000c101d24 */
[----:B------:R-:W-:Y:S05]  /*b7a0*/  BRA `(.L_x_7827) ;  /* 0x0000000800c07947 */ /* 0x000fea0003800000 */
.L_x_7835:
        /* <DEDUP_REMOVED lines=25> */
.L_x_7840:
[----:B------:R-:W-:Y:S05]  /*b940*/  BSYNC B0 ;  /* 0x0000000000007941 */ /* 0x000fea0003800000 */
.L_x_7839:
[----:B------:R-:W-:-:S05]  /*b950*/  LOP3.LUT R7, R0, R7, RZ, 0xfc, !PT ;  /* 0x0000000700077212 */ /* 0x000fca00078efcff */
[----:B------:R0:W-:Y:S01]  /*b960*/  STG.E.U8 desc[UR36][R4.64], R7 ;  /* 0x0000000704007986 */ /* 0x0001e2000c101124 */
[----:B------:R-:W-:Y:S05]  /*b970*/  BRA `(.L_x_7827) ;  /* 0x00000008004c7947 */ /* 0x000fea0003800000 */
.L_x_7838:
        /* <DEDUP_REMOVED lines=17> */
.L_x_7842:
[----:B------:R-:W-:Y:S01]  /*ba90*/  IMAD.MOV.U32 R0, RZ, RZ, 0x7f ;  /* 0x0000007fff007424 */ /* 0x000fe200078e00ff */
[----:B------:R-:W-:-:S04]  /*baa0*/  ISETP.GT.U32.AND P0, PT, R3, 0x7f800000, PT ;  /* 0x7f8000000300780c */ /* 0x000fc80003f04070 */
[----:B------:R-:W-:-:S09]  /*bab0*/  SEL R0, R0, 0x7c, P0 ;  /* 0x0000007c00007807 */ /* 0x000fd20000000000 */
.L_x_7843:
[----:B------:R-:W-:Y:S05]  /*bac0*/  BSYNC B0 ;  /* 0x0000000000007941 */ /* 0x000fea0003800000 */
.L_x_7841:
[----:B------:R-:W-:-:S04]  /*bad0*/  LOP3.LUT R3, R7, 0x80000000, RZ, 0xc0, !PT ;  /* 0x8000000007037812 */ /* 0x000fc800078ec0ff */
[----:B------:R-:W-:-:S04]  /*bae0*/  SHF.R.U32.HI R3, RZ, 0x18, R3 ;  /* 0x00000018ff037819 */ /* 0x000fc80000011603 */
[----:B------:R-:W-:-:S05]  /*baf0*/  LOP3.LUT R3, R0, R3, RZ, 0xfc, !PT ;  /* 0x0000000300037212 */ /* 0x000fca00078efcff */
[----:B------:R0:W-:Y:S01]  /*bb00*/  STG.E.U8 desc[UR36][R4.64], R3 ;  /* 0x0000000304007986 */ /* 0x0001e2000c101124 */
[----:B------:R-:W-:Y:S05]  /*bb10*/  BRA `(.L_x_7827) ;  /* 0x0000000400e47947 */ /* 0x000fea0003800000 */
.L_x_7837:
        /* <DEDUP_REMOVED lines=8> */
.L_x_7834:
        /* <DEDUP_REMOVED lines=11> */
.L_x_7846:
        /* <DEDUP_REMOVED lines=21> */
.L_x_7849:
[----:B------:R-:W-:-:S04]  /*bda0*/  LOP3.LUT R0, R7, 0x80000000, RZ, 0xc0, !PT ;  /* 0x8000000007007812 */ /* 0x000fc800078ec0ff */
[----:B------:R-:W-:-:S04]  /*bdb0*/  SHF.R.U32.HI R0, RZ, 0x18, R0 ;  /* 0x00000018ff007819 */ /* 0x000fc80000011600 */
[----:B------:R-:W-:-:S07]  /*bdc0*/  LOP3.LUT R0, R3, R0, RZ, 0xfc, !PT ;  /* 0x0000000003007212 */ /* 0x000fce00078efcff */
.L_x_7848:
[----:B------:R-:W-:Y:S05]  /*bdd0*/  BSYNC B0 ;  /* 0x0000000000007941 */ /* 0x000fea0003800000 */
.L_x_7847:
[----:B------:R0:W-:Y:S01]  /*bde0*/  STG.E.U8 desc[UR36][R4.64], R0 ;  /* 0x0000000004007986 */ /* 0x0001e2000c101124 */
[----:B------:R-:W-:Y:S05]  /*bdf0*/  BRA `(.L_x_7827) ;  /* 0x00000004002c7947 */ /* 0x000fea0003800000 */
.L_x_7845:
        /* <DEDUP_REMOVED lines=21> */
.L_x_7852:
[----:B------:R-:W-:-:S04]  /*bf50*/  LOP3.LUT R0, R7, 0x80000000, RZ, 0xc0, !PT ;  /* 0x8000000007007812 */ /* 0x000fc800078ec0ff */
[----:B------:R-:W-:-:S04]  /*bf60*/  SHF.R.U32.HI R0, RZ, 0x18, R0 ;  /* 0x00000018ff007819 */ /* 0x000fc80000011600 */
[----:B------:R-:W-:-:S07]  /*bf70*/  LOP3.LUT R0, R3, R0, RZ, 0xfc, !PT ;  /* 0x0000000003007212 */ /* 0x000fce00078efcff */
.L_x_7851:
[----:B------:R-:W-:Y:S05]  /*bf80*/  BSYNC B0 ;  /* 0x0000000000007941 */ /* 0x000fea0003800000 */
.L_x_7850:
[----:B------:R0:W-:Y:S01]  /*bf90*/  STG.E.U8 desc[UR36][R4.64], R0 ;  /* 0x0000000004007986 */ /* 0x0001e2000c101124 */
[----:B------:R-:W-:Y:S05]  /*bfa0*/  BRA `(.L_x_7827) ;  /* 0x0000000000c07947 */ /* 0x000fea0003800000 */
.L_x_7844:
        /* <DEDUP_REMOVED lines=26> */
.L_x_7826:
        /* <DEDUP_REMOVED lines=16> */
.L_x_7855:
[----:B------:R-:W-:Y:S05]  /*c250*/  BRA `(.L_x_7827) ;  /* 0x0000000000147947 */ /* 0x000fea0003800000 */
.L_x_7854:
[----:B------:R-:W0:Y:S02]  /*c260*/  F2I.U64.F64.TRUNC R24, R24 ;  /* 0x0000001800187311 */ /* 0x000e24000030d800 */
[----:B0-----:R0:W-:Y:S01]  /*c270*/  STG.E.64 desc[UR36][R4.64], R24 ;  /* 0x0000001804007986 */ /* 0x0011e2000c101b24 */
[----:B------:R-:W-:Y:S05]  /*c280*/  BRA `(.L_x_7827) ;  /* 0x0000000000087947 */ /* 0x000fea0003800000 */
.L_x_7853:
[----:B------:R-:W0:Y:S02]  /*c290*/  F2I.U32.F64.TRUNC R25, R24 ;  /* 0x0000001800197311 */ /* 0x000e24000030d000 */
[----:B0-----:R0:W-:Y:S02]  /*c2a0*/  STG.E desc[UR36][R4.64], R25 ;  /* 0x0000001904007986 */ /* 0x0011e4000c101924 */
.L_x_7827:
[----:B------:R-:W-:-:S07]  /*c2b0*/  VIADD R23, R23, 0x80 ;  /* 0x0000008017177836 */ /* 0x000fce0000000000 */
.L_x_7787:
[----:B------:R-:W-:Y:S05]  /*c2c0*/  BSYNC B6 ;  /* 0x0000000000067941 */ /* 0x000fea0003800000 */
.L_x_7786:
        /* <DEDUP_REMOVED lines=22> */
.L_x_7859:
[----:B------:R-:W0:Y:S02]  /*c430*/  F2I.S64.F64.TRUNC R16, R16 ;  /* 0x0000001000107311 */ /* 0x000e24000030d900 */
[----:B0-----:R-:W-:-:S05]  /*c440*/  IMAD.MOV.U32 R5, RZ, RZ, R16 ;  /* 0x000000ffff057224 */ /* 0x001fca00078e0010 */
[----:B------:R-:W-:Y:S01]  /*c450*/  STG.E.U8 desc[UR36][R2.64], R5 ;  /* 0x0000000502007986 */ /* 0x000fe2000c101124 */
[----:B------:R-:W-:Y:S05]  /*c460*/  EXIT ;  /* 0x000000000000794d */ /* 0x000fea0003800000 */
.L_x_7858:
        /* <DEDUP_REMOVED lines=9> */
.L_x_7862:
[----:B------:R-:W0:Y:S02]  /*c500*/  F2I.F64.TRUNC R17, R16 ;  /* 0x0000001000117311 */ /* 0x000e24000030d100 */
[----:B0-----:R-:W-:Y:S01]  /*c510*/  STG.E desc[UR36][R2.64], R17 ;  /* 0x0000001102007986 */ /* 0x001fe2000c101924 */
[----:B------:R-:W-:Y:S05]  /*c520*/  EXIT ;  /* 0x000000000000794d */ /* 0x000fea0003800000 */
.L_x_7861:
[----:B------:R-:W0:Y:S02]  /*c530*/  F2I.F64.TRUNC R17, R16 ;  /* 0x0000001000117311 */ /* 0x000e24000030d100 */
[----:B0-----:R-:W-:Y:S01]  /*c540*/  STG.E.U16 desc[UR36][R2.64], R17 ;  /* 0x0000001102007986 */ /* 0x001fe2000c101524 */
[----:B------:R-:W-:Y:S05]  /*c550*/  EXIT ;  /* 0x000000000000794d */ /* 0x000fea0003800000 */
.L_x_7857:
        /* <DEDUP_REMOVED lines=13> */
.L_x_7864:
        /* <DEDUP_REMOVED lines=8> */
.L_x_7863:
        /* <DEDUP_REMOVED lines=14> */
.L_x_7866:
        /* <DEDUP_REMOVED lines=9> */
.L_x_7865:
[----:B------:R-:W-:Y:S01]  /*c820*/  STG.E.64 desc[UR36][R2.64], R16 ;  /* 0x0000001002007986 */ /* 0x000fe2000c101b24 */
[----:B------:R-:W-:Y:S05]  /*c830*/  EXIT ;  /* 0x000000000000794d */ /* 0x000fea0003800000 */
.L_x_7856:
        /* <DEDUP_REMOVED lines=12> */
.L_x_7869:
[----:B------:R-:W-:-:S05]  /*c900*/  CS2R R18, SRZ ;  /* 0x0000000000127805 */ /* 0x000fca000001ff00 */
[----:B------:R-:W-:Y:S01]  /*c910*/  STG.E.128 desc[UR36][R2.64], R16 ;  /* 0x0000001002007986 */ /* 0x000fe2000c101d24 */
[----:B------:R-:W-:Y:S05]  /*c920*/  EXIT ;  /* 0x000000000000794d */ /* 0x000fea0003800000 */
.L_x_7868:
        /* <DEDUP_REMOVED lines=25> */
.L_x_7873:
[----:B------:R-:W-:Y:S05]  /*cac0*/  BSYNC B0 ;  /* 0x0000000000007941 */ /* 0x000fea0003800000 */
.L_x_7872:
[----:B------:R-:W-:-:S05]  /*cad0*/  LOP3.LUT R5, R0, R5, RZ, 0xfc, !PT ;  /* 0x0000000500057212 */ /* 0x000fca00078efcff */
[----:B------:R-:W-:Y:S01]  /*cae0*/  STG.E.U8 desc[UR36][R2.64], R5 ;  /* 0x0000000502007986 */ /* 0x000fe2000c101124 */
[----:B------:R-:W-:Y:S05]  /*caf0*/  EXIT ;  /* 0x000000000000794d */ /* 0x000fea0003800000 */
.L_x_7871:
        /* <DEDUP_REMOVED lines=17> */
.L_x_7875:
[----:B------:R-:W-:Y:S01]  /*cc10*/  IMAD.MOV.U32 R0, RZ, RZ, 0x7f ;  /* 0x0000007fff007424 */ /* 0x000fe200078e00ff */
[----:B------:R-:W-:-:S04]  /*cc20*/  ISETP.GT.U32.AND P0, PT, R4, 0x7f800000, PT ;  /* 0x7f8000000400780c */ /* 0x000fc80003f04070 */
[----:B------:R-:W-:-:S09]  /*cc30*/  SEL R0, R0, 0x7c, P0 ;  /* 0x0000007c00007807 */ /* 0x000fd20000000000 */
.L_x_7876:
[----:B------:R-:W-:Y:S05]  /*cc40*/  BSYNC B0 ;  /* 0x0000000000007941 */ /* 0x000fea0003800000 */
.L_x_7874:
[----:B------:R-:W-:-:S04]  /*cc50*/  LOP3.LUT R4, R5, 0x80000000, RZ, 0xc0, !PT ;  /* 0x8000000005047812 */ /* 0x000fc800078ec0ff */
[----:B------:R-:W-:-:S04]  /*cc60*/  SHF.R.U32.HI R5, RZ, 0x18, R4 ;  /* 0x00000018ff057819 */ /* 0x000fc80000011604 */
[----:B------:R-:W-:-:S05]  /*cc70*/  LOP3.LUT R5, R0, R5, RZ, 0xfc, !PT ;  /* 0x0000000500057212 */ /* 0x000fca00078efcff */
[----:B------:R-:W-:Y:S01]  /*cc80*/  STG.E.U8 desc[UR36][R2.64], R5 ;  /* 0x0000000502007986 */ /* 0x000fe2000c101124 */
[----:B------:R-:W-:Y:S05]  /*cc90*/  EXIT ;  /* 0x000000000000794d */ /* 0x000fea0003800000 */
.L_x_7870:
        /* <DEDUP_REMOVED lines=8> */
.L_x_7867:
        /* <DEDUP_REMOVED lines=11> */
.L_x_7879:
        /* <DEDUP_REMOVED lines=21> */
.L_x_7882:
[----:B------:R-:W-:-:S04]  /*cf20*/  LOP3.LUT R0, R7, 0x80000000, RZ, 0xc0, !PT ;  /* 0x8000000007007812 */ /* 0x000fc800078ec0ff */
[----:B------:R-:W-:-:S04]  /*cf30*/  SHF.R.U32.HI R5, RZ, 0x18, R0 ;  /* 0x00000018ff057819 */ /* 0x000fc80000011600 */
[----:B------:R-:W-:-:S04]  /*cf40*/  LOP3.LUT R4, R4, R5, RZ, 0xfc, !PT ;  /* 0x0000000504047212 */ /* 0x000fc800078efcff */
[----:B------:R-:W-:-:S07]  /*cf50*/  PRMT R0, R4, 0x7610, R0 ;  /* 0x0000761004007816 */ /* 0x000fce0000000000 */
.L_x_7881:
[----:B------:R-:W-:Y:S05]  /*cf60*/  BSYNC B0 ;  /* 0x0000000000007941 */ /* 0x000fea0003800000 */
.L_x_7880:
[----:B------:R-:W-:Y:S01]  /*cf70*/  STG.E.U8 desc[UR36][R2.64], R0 ;  /* 0x0000000002007986 */ /* 0x000fe2000c101124 */
[----:B------:R-:W-:Y:S05]  /*cf80*/  EXIT ;  /* 0x000000000000794d */ /* 0x000fea0003800000 */
.L_x_7878:
        /* <DEDUP_REMOVED lines=21> */
.L_x_7885:
[----:B------:R-:W-:-:S04]  /*d0e0*/  LOP3.LUT R0, R7, 0x80000000, RZ, 0xc0, !PT ;  /* 0x8000000007007812 */ /* 0x000fc800078ec0ff */
[----:B------:R-:W-:-:S04]  /*d0f0*/  SHF.R.U32.HI R5, RZ, 0x18, R0 ;  /* 0x00000018ff057819 */ /* 0x000fc80000011600 */
[----:B------:R-:W-:-:S04]  /*d100*/  LOP3.LUT R4, R4, R5, RZ, 0xfc, !PT ;  /* 0x0000000504047212 */ /* 0x000fc800078efcff */
[----:B------:R-:W-:-:S07]  /*d110*/  PRMT R0, R4, 0x7610, R0 ;  /* 0x0000761004007816 */ /* 0x000fce0000000000 */
.L_x_7884:
[----:B------:R-:W-:Y:S05]  /*d120*/  BSYNC B0 ;  /* 0x0000000000007941 */ /* 0x000fea0003800000 */
.L_x_7883:
[----:B------:R-:W-:Y:S01]  /*d130*/  STG.E.U8 desc[UR36][R2.64], R0 ;  /* 0x0000000002007986 */ /* 0x000fe2000c101124 */
[----:B------:R-:W-:Y:S05]  /*d140*/  EXIT ;  /* 0x000000000000794d */ /* 0x000fea0003800000 */
.L_x_7877:
        /* <DEDUP_REMOVED lines=26> */
.L_x_7860:
        /* <DEDUP_REMOVED lines=16> */
.L_x_7888:
[----:B------:R-:W-:Y:S05]  /*d3f0*/  EXIT ;  /* 0x000000000000794d */ /* 0x000fea0003800000 */
.L_x_7887:
[----:B------:R-:W0:Y:S02]  /*d400*/  F2I.U64.F64.TRUNC R16, R16 ;  /* 0x0000001000107311 */ /* 0x000e24000030d800 */
[----:B0-----:R-:W-:Y:S01]  /*d410*/  STG.E.64 desc[UR36][R2.64], R16 ;  /* 0x0000001002007986 */ /* 0x001fe2000c101b24 */
[----:B------:R-:W-:Y:S05]  /*d420*/  EXIT ;  /* 0x000000000000794d */ /* 0x000fea0003800000 */
.L_x_7886:
[----:B------:R-:W0:Y:S02]  /*d430*/  F2I.U32.F64.TRUNC R17, R16 ;  /* 0x0000001000117311 */ /* 0x000e24000030d000 */
[----:B0-----:R-:W-:Y:S01]  /*d440*/  STG.E desc[UR36][R2.64], R17 ;  /* 0x0000001102007986 */ /* 0x001fe2000c101924 */
[----:B------:R-:W-:Y:S05]  /*d450*/  EXIT ;  /* 0x000000000000794d */ /* 0x000fea0003800000 */
        .weak           $__internal_15_$__cuda_sm20_div_rn_f64_full
        .type           $__internal_15_$__cuda_sm20_div_rn_f64_full,@function
        .size           $__internal_15_$__cuda_sm20_div_rn_f64_full,(.L_x_8568 - $__internal_15_$__cuda_sm20_div_rn_f64_full)
$__internal_15_$__cuda_sm20_div_rn_f64_full:
        /* <DEDUP_REMOVED lines=17> */
[----:B------:R-:W-:-:S04]  /*d570*/  @!P3 SEL R7, R6, 0x63400000, !P4 ;  /* 0x634000000607b807 */ /* 0x000fc80006000000 */
[----:B------:R-:W-:-:S04]  /*d580*/  @!P3 LOP3.LUT R7, R7, 0x80000000, R13, 0xf8, !PT ;  /* 0x800000000707b812 */ /* 0x000fc800078ef80d */
[----:B------:R-:W-:Y:S01]  /*d590*/  @!P3 LOP3.LUT R33, R7, 0x100000, RZ, 0xfc, !PT ;  /* 0x001000000721b812 */ /* 0x000fe200078efcff */
[----:B0-----:R-:W-:Y:S01]  /*d5a0*/  DFMA R8, R10, -R20, 1 ;  /* 0x3ff000000a08742b */ /* 0x001fe20000000814 */
[----:B------:R-:W-:-:S07]  /*d5b0*/  IMAD.MOV.U32 R7, RZ, RZ, R3 ;  /* 0x000000ffff077224 */ /* 0x000fce00078e0003 */
        /* <DEDUP_REMOVED lines=12> */
[----:B------:R-:W-:Y:S01]  /*d680*/  VIADD R27, R26, 0xffffffff ;  /* 0xffffffff1a1b7836 */ /* 0x000fe20000000000 */
[----:B------:R-:W-:-:S04]  /*d690*/  DFMA R8, R32, -R20, R10 ;  /* 0x800000142008722b */ /* 0x000fc8000000000a */
[----:B------:R-:W-:-:S04]  /*d6a0*/  ISETP.GT.U32.OR P0, PT, R27, 0x7feffffe, P0 ;  /* 0x7feffffe1b00780c */ /* 0x000fc80000704470 */
[----:B------:R-:W-:-:S09]  /*d6b0*/  DFMA R8, R34, R8, R32 ;  /* 0x000000082208722b */ /* 0x000fd20000000020 */
        /* <DEDUP_REMOVED lines=26> */
[----:B------:R-:W-:Y:S01]  /*d860*/  FSEL R33, R15, R33, !P0 ;  /* 0x000000210f217208 */ /* 0x000fe20004000000 */
[----:B------:R-:W-:Y:S06]  /*d870*/  BRA `(.L_x_7891) ;  /* 0x0000000000547947 */ /* 0x000fec0003800000 */
.L_x_7890:
        /* <DEDUP_REMOVED lines=16> */
.L_x_7893:
[----:B------:R-:W-:Y:S01]  /*d980*/  LOP3.LUT R33, R15, 0x80000, RZ, 0xfc, !PT ;  /* 0x000800000f217812 */ /* 0x000fe200078efcff */
[----:B------:R-:W-:Y:S01]  /*d990*/  IMAD.MOV.U32 R32, RZ, RZ, R14 ;  /* 0x000000ffff207224 */ /* 0x000fe200078e000e */
[----:B------:R-:W-:Y:S06]  /*d9a0*/  BRA `(.L_x_7891) ;  /* 0x0000000000087947 */ /* 0x000fec0003800000 */
.L_x_7892:
[----:B------:R-:W-:Y:S01]  /*d9b0*/  LOP3.LUT R33, R13, 0x80000, RZ, 0xfc, !PT ;  /* 0x000800000d217812 */ /* 0x000fe200078efcff */
[----:B------:R-:W-:-:S07]  /*d9c0*/  IMAD.MOV.U32 R32, RZ, RZ, R12 ;  /* 0x000000ffff207224 */ /* 0x000fce00078e000c */
.L_x_7891:
[----:B------:R-:W-:Y:S05]  /*d9d0*/  BSYNC B0 ;  /* 0x0000000000007941 */ /* 0x000fea0003800000 */
.L_x_7889:
[----:B------:R-:W-:Y:S02]  /*d9e0*/  IMAD.MOV.U32 R6, RZ, RZ, R0 ;  /* 0x000000ffff067224 */ /* 0x000fe400078e0000 */
[----:B------:R-:W-:-:S04]  /*d9f0*/  IMAD.MOV.U32 R7, RZ, RZ, 0x0 ;  /* 0x00000000ff077424 */ /* 0x000fc800078e00ff */
[----:B------:R-:W-:Y:S05]  /*da00*/  RET.REL.NODEC R6 `(_ZN2at6native27unrolled_elementwise_kernelIZZZNS0_61_GLOBAL__N__b29612f4_23_ActivationMishKernel_cu_f5210f67_354811mish_kernelERNS_18TensorIteratorBaseEENKUlvE_clEvENKUlvE_clEvEUldE_St5arrayIPcLm2EELi4E23TrivialOffsetCalculatorILi1EjESC_NS0_6memory12LoadWithCastILi1EEENSD_13StoreWithCastILi1EEEEEviT_T0_T2_T3_T4_T5_) ;  /* 0xffffff24067c7950 */ /* 0x000fea0003c3ffff */
.L_x_7894:
        /* <DEDUP_REMOVED lines=15> */
.L_x_8568:


//--------------------- .text._ZN2at6native18elementwise_kernelILi128ELi2EZNS0_22gpu_kernel_impl_nocastIZZZNS0_61_GLOBAL__N__b29612f4_23_ActivationMishKernel_cu_f5210f67_354811mish_kernelERNS_18TensorIteratorBaseEENKUlvE_clEvENKUlvE_clEvEUldE_EEvS5_RKT_EUliE_EEviT1_ --------------------------
	.section	.text._ZN2at6native18elementwise_kernelILi128ELi2EZNS0_22gpu_kernel_impl_nocastIZZZNS0_61_GLOBAL__N__b29612f4_23_ActivationMishKernel_cu_f5210f67_354811mish_kernelERNS_18TensorIteratorBaseEENKUlvE_clEvENKUlvE_clEvEUldE_EEvS5_RKT_EUliE_EEviT1_,"ax",@progbits
	.align	128
        .global         _ZN2at6native18elementwise_kernelILi128ELi2EZNS0_22gpu_kernel_impl_nocastIZZZNS0_61_GLOBAL__N__b29612f4_23_ActivationMishKernel_cu_f5210f67_354811mish_kernelERNS_18TensorIteratorBaseEENKUlvE_clEvENKUlvE_clEvEUldE_EEvS5_RKT_EUliE_EEviT1_
        .type           _ZN2at6native18elementwise_kernelILi128ELi2EZNS0_22gpu_kernel_impl_nocastIZZZNS0_61_GLOBAL__N__b29612f4_23_ActivationMishKernel_cu_f5210f67_354811mish_kernelERNS_18TensorIteratorBaseEENKUlvE_clEvENKUlvE_clEvEUldE_EEvS5_RKT_EUliE_EEviT1_,@function
        .size           _ZN2at6native18elementwise_kernelILi128ELi2EZNS0_22gpu_kernel_impl_nocastIZZZNS0_61_GLOBAL__N__b29612f4_23_ActivationMishKernel_cu_f5210f67_354811mish_kernelERNS_18TensorIteratorBaseEENKUlvE_clEvENKUlvE_clEvEUldE_EEvS5_RKT_EUliE_EEviT1_,(.L_x_8569 - _ZN2at6native18elementwise_kernelILi128ELi2EZNS0_22gpu_kernel_impl_nocastIZZZNS0_61_GLOBAL__N__b29612f4_23_ActivationMishKernel_cu_f5210f67_354811mish_kernelERNS_18TensorIteratorBaseEENKUlvE_clEvENKUlvE_clEvEUldE_EEvS5_RKT_EUliE_EEviT1_)
        .other          _ZN2at6native18elementwise_kernelILi128ELi2EZNS0_22gpu_kernel_impl_nocastIZZZNS0_61_GLOBAL__N__b29612f4_23_ActivationMishKernel_cu_f5210f67_354811mish_kernelERNS_18TensorIteratorBaseEENKUlvE_clEvENKUlvE_clEvEUldE_EEvS5_RKT_EUliE_EEviT1_,@"STO_CUDA_ENTRY STV_DEFAULT"
_ZN2at6native18elementwise_kernelILi128ELi2EZNS0_22gpu_kernel_impl_nocastIZZZNS0_61_GLOBAL__N__b29612f4_23_ActivationMishKernel_cu_f5210f67_354811mish_kernelERNS_18TensorIteratorBaseEENKUlvE_clEvENKUlvE_clEvEUldE_EEvS5_RKT_EUliE_EEviT1_:
.text._ZN2at6native18elementwise_kernelILi128ELi2EZNS0_22gpu_kernel_impl_nocastIZZZNS0_61_GLOBAL__N__b29612f4_23_ActivationMishKernel_cu_f5210f67_354811mish_kernelERNS_18TensorIteratorBaseEENKUlvE_clEvENKUlvE_clEvEUldE_EEvS5_RKT_EUliE_EEviT1_:
        /* <DEDUP_REMOVED lines=291> */
[----:B------:R-:W-:Y:S01]  /*1230*/  IMAD.MOV.U32 R2, RZ, RZ, RZ ;  /* 0x000000ffff027224 */ /* 0x000fe200078e00ff */
[----:B------:R-:W-:Y:S01]  /*1240*/  ULDC.64 UR8, c[0x0][0x330] ;  /* 0x0000cc0000087ab9 */ /* 0x000fe20000000a00 */
[----:B------:R-:W-:Y:S02]  /*1250*/  ULDC UR6, c[0x0][0x338] ;  /* 0x0000ce0000067ab9 */ /* 0x000fe40000000800 */
[----:B------:R-:W-:-:S05]  /*1260*/  IMAD.HI.U32 R6, R3, UR9, R2 ;  /* 0x0000000903067c27 */ /* 0x000fca000f8e0002 */
[----:B------:R-:W-:Y:S01]  /*1270*/  SHF.R.U32.HI R7, RZ, UR6, R6 ;  /* 0x00000006ff077c19 */ /* 0x000fe20008011606 */
[----:B------:R-:W-:Y:S02]  /*1280*/  ULDC.64 UR6, c[0x0][0x400] ;  /* 0x0001000000067ab9 */ /* 0x000fe40000000a00 */
[----:B------:R-:W0:Y:S01]  /*1290*/  @P0 LDC.64 R10, c[0x0][0x340] ;  /* 0x0000d000ff0a0b82 */ /* 0x000e220000000a00 */
[----:B------:R-:W-:Y:S01]  /*12a0*/  @P0 MOV R6, RZ ;  /* 0x000000ff00060202 */ /* 0x000fe20000000f00 */
[----:B------:R-:W-:-:S06]  /*12b0*/  IMAD.MOV R9, RZ, RZ, -R7 ;  /* 0x000000ffff097224 */ /* 0x000fcc00078e0a07 */
        /* <DEDUP_REMOVED lines=11> */
.L_x_7897:
[----:B------:R-:W-:Y:S02]  /*1370*/  ULDC.64 UR6, c[0x0][0x418] ;  /* 0x0001060000067ab9 */ /* 0x000fe40000000a00 */
[----:B------:R-:W-:-:S05]  /*1380*/  IADD3 R14, P0, R0, UR6, RZ ;  /* 0x00000006000e7c10 */ /* 0x000fca000ff1e0ff */
[----:B------:R-:W-:-:S06]  /*1390*/  IMAD.X R15, RZ, RZ, UR7, P0 ;  /* 0x00000007ff0f7e24 */ /* 0x000fcc00080e06ff */
[----:B------:R-:W2:Y:S01]  /*13a0*/  LDG.E.64 R14, desc[UR4][R14.64] ;  /* 0x000000040e0e7981 */ /* 0x000ea2000c1e1b00 */
[----:B------:R-:W-:Y:S01]  /*13b0*/  MOV R2, 0x652b82fe ;  /* 0x652b82fe00027802 */ /* 0x000fe20000000f00 */
[----:B------:R-:W-:Y:S01]  /*13c0*/  IMAD.MOV.U32 R3, RZ, RZ, 0x3ff71547 ;  /* 0x3ff71547ff037424 */ /* 0x000fe200078e00ff */
[----:B------:R-:W-:Y:S01]  /*13d0*/  UMOV UR6, 0xfefa39ef ;  /* 0xfefa39ef00067882 */ /* 0x000fe20000000000 */
[----:B------:R-:W-:Y:S01]  /*13e0*/  UMOV UR7, 0x3fe62e42 ;  /* 0x3fe62e4200077882 */ /* 0x000fe20000000000 */
[----:B------:R-:W-:Y:S03]  /*13f0*/  BSSY B1, `(.L_x_7898) ;  /* 0x000003a000017945 */ /* 0x000fe60003800000 */
[----:B--2---:R-:W-:Y:S01]  /*1400*/  DFMA R2, R14, R2, 6.75539944105574400000e+15 ;  /* 0x433800000e02742b */ /* 0x004fe20000000002 */
[----:B------:R-:W-:-:S07]  /*1410*/  FSETP.GEU.FTZ.AND P0, PT, |R15|, 4.1917929649353027344, PT ;  /* 0x4086232b0f00780b */ /* 0x000fce0003f1e200 */
[----:B------:R-:W-:-:S08]  /*1420*/  DADD R4, R2, -6.75539944105574400000e+15 ;  /* 0xc338000002047429 */ /* 0x000fd00000000000 */
[----:B------:R-:W-:Y:S01]  /*1430*/  DFMA R6, R4, -UR6, R14 ;  /* 0x8000000604067c2b */ /* 0x000fe2000800000e */
[----:B------:R-:W-:Y:S01]  /*1440*/  UMOV UR6, 0x3b39803f ;  /* 0x3b39803f00067882 */ /* 0x000fe20000000000 */
[----:B------:R-:W-:-:S06]  /*1450*/  UMOV UR7, 0x3c7abc9e ;  /* 0x3c7abc9e00077882 */ /* 0x000fcc0000000000 */
[----:B------:R-:W-:Y:S01]  /*1460*/  DFMA R4, R4, -UR6, R6 ;  /* 0x8000000604047c2b */ /* 0x000fe20008000006 */
[----:B------:R-:W-:Y:S01]  /*1470*/  UMOV UR6, 0x69ce2bdf ;  /* 0x69ce2bdf00067882 */ /* 0x000fe20000000000 */
[----:B------:R-:W-:Y:S01]  /*1480*/  MOV R6, 0xfca213ea ;  /* 0xfca213ea00067802 */ /* 0x000fe20000000f00 */
[----:B------:R-:W-:Y:S01]  /*1490*/  IMAD.MOV.U32 R7, RZ, RZ, 0x3e928af3 ;  /* 0x3e928af3ff077424 */ /* 0x000fe200078e00ff */
[----:B------:R-:W-:-:S05]  /*14a0*/  UMOV UR7, 0x3e5ade15 ;  /* 0x3e5ade1500077882 */ /* 0x000fca0000000000 */
        /* <DEDUP_REMOVED lines=25> */
[----:B------:R-:W-:Y:S02]  /*1640*/  ULDC.64 UR6, c[0x0][0x410] ;  /* 0x0001040000067ab9 */ /* 0x000fe40000000a00 */
[----:B------:R-:W-:-:S05]  /*1650*/  IADD3 R16, P1, R17, UR6, RZ ;  /* 0x0000000611107c10 */ /* 0x000fca000ff3e0ff */
[----:B------:R-:W-:Y:S01]  /*1660*/  DFMA R6, R4, R6, 1 ;  /* 0x3ff000000406742b */ /* 0x000fe20000000006 */
[----:B------:R-:W-:-:S07]  /*1670*/  IMAD.X R17, RZ, RZ, UR7, P1 ;  /* 0x00000007ff117e24 */ /* 0x000fce00088e06ff */
[----:B------:R-:W-:-:S10]  /*1680*/  DFMA R6, R4, R6, 1 ;  /* 0x3ff000000406742b */ /* 0x000fd40000000006 */
[----:B------:R-:W-:Y:S02]  /*1690*/  LEA R19, R2, R7, 0x14 ;  /* 0x0000000702137211 */ /* 0x000fe400078ea0ff */
        /* <DEDUP_REMOVED lines=10> */
[----:B------:R-:W-:Y:S01]  /*1740*/  @!P0 IMAD.IADD R2, R2, 0x1, -R3 ;  /* 0x0000000102028824 */ /* 0x000fe200078e0a03 */
[----:B------:R-:W-:-:S04]  /*1750*/  @!P0 LEA R3, R3, R7, 0x14 ;  /* 0x0000000703038211 */ /* 0x000fc800078ea0ff */
[----:B------:R-:W-:Y:S01]  /*1760*/  @!P0 LEA R5, R2, 0x3ff00000, 0x14 ;  /* 0x3ff0000002058811 */ /* 0x000fe200078ea0ff */
[----:B------:R-:W-:-:S06]  /*1770*/  @!P0 IMAD.MOV.U32 R2, RZ, RZ, R6 ;  /* 0x000000ffff028224 */ /* 0x000fcc00078e0006 */
[----:B------:R-:W-:-:S11]  /*1780*/  @!P0 DMUL R18, R2, R4 ;  /* 0x0000000402128228 */ /* 0x000fd60000000000 */
.L_x_7899:
[----:B------:R-:W-:Y:S05]  /*1790*/  BSYNC B1 ;  /* 0x0000000000017941 */ /* 0x000fea0003800000 */
.L_x_7898:
        /* <DEDUP_REMOVED lines=85> */
.L_x_7901:
        /* <DEDUP_REMOVED lines=19> */
[----:B------:R-:W-:Y:S05]  /*1e20*/  CALL.REL.NOINC `($__internal_16_$__cuda_sm20_div_rn_f64_full) ;  /* 0x0000002c00e87944 */ /* 0x000fea0003c00000 */
[----:B------:R-:W-:Y:S01]  /*1e30*/  IMAD.MOV.U32 R2, RZ, RZ, R4 ;  /* 0x000000ffff027224 */ /* 0x000fe200078e0004 */
[----:B------:R-:W-:-:S07]  /*1e40*/  MOV R3, R5 ;  /* 0x0000000500037202 */ /* 0x000fce0000000f00 */
.L_x_7904:
[----:B------:R-:W-:Y:S05]  /*1e50*/  BSYNC B2 ;  /* 0x0000000000027941 */ /* 0x000fea0003800000 */
.L_x_7903:
        /* <DEDUP_REMOVED lines=29> */
.L_x_7902:
[----:B------:R-:W-:Y:S05]  /*2030*/  BSYNC B1 ;  /* 0x0000000000017941 */ /* 0x000fea0003800000 */
.L_x_7900:
        /* <DEDUP_REMOVED lines=70> */
.L_x_7906:
        /* <DEDUP_REMOVED lines=35> */
.L_x_7907:
[----:B------:R-:W-:Y:S05]  /*26d0*/  BSYNC B1 ;  /* 0x0000000000017941 */ /* 0x000fea0003800000 */
.L_x_7905:
[----:B------:R-:W-:Y:S01]  /*26e0*/  DMUL R4, R14, R4 ;  /* 0x000000040e047228 */ /* 0x000fe20000000000 */
[----:B------:R-:W-:-:S06]  /*26f0*/  VIADD R29, R29, 0x80 ;  /* 0x000000801d1d7836 */ /* 0x000fcc0000000000 */
[----:B------:R0:W-:Y:S04]  /*2700*/  STG.E.64 desc[UR4][R16.64], R4 ;  /* 0x0000000410007986 */ /* 0x0001e8000c101b04 */
.L_x_7896:
[----:B------:R-:W-:Y:S05]  /*2710*/  BSYNC B0 ;  /* 0x0000000000007941 */ /* 0x000fea0003800000 */
.L_x_7895:
[----:B------:R-:W-:Y:S02]  /*2720*/  ULDC UR6, c[0x0][0x210] ;  /* 0x0000840000067ab9 */ /* 0x000fe40000000800 */
[----:B------:R-:W-:-:S13]  /*2730*/  ISETP.GE.AND P0, PT, R29, UR6, PT ;  /* 0x000000061d007c0c */ /* 0x000fda000bf06270 */
[----:B------:R-:W-:Y:S05]  /*2740*/  @P0 EXIT ;  /* 0x000000000000094d */ /* 0x000fea0003800000 */
[----:B------:R-:W1:Y:S01]  /*2750*/  LDC R6, c[0x0][0x218] ;  /* 0x00008600ff067b82 */ /* 0x000e620000000800 */
[----:B------:R-:W-:Y:S01]  /*2760*/  MOV R0, RZ ;  /* 0x000000ff00007202 */ /* 0x000fe20000000f00 */
[----:B0-----:R-:W-:Y:S01]  /*2770*/  IMAD.MOV.U32 R17, RZ, RZ, RZ ;  /* 0x000000ffff117224 */ /* 0x001fe200078e00ff */
[----:B-1----:R-:W-:-:S13]  /*2780*/  ISETP.NE.AND P0, PT, R6, RZ, PT ;  /* 0x000000ff0600720c */ /* 0x002fda0003f05270 */
        /* <DEDUP_REMOVED lines=284> */
[----:B------:R-:W-:Y:S01]  /*3950*/  @P0 IMAD.MOV.U32 R4, RZ, RZ, RZ ;  /* 0x000000ffff040224 */ /* 0x000fe200078e00ff */
[----:B------:R-:W-:Y:S01]  /*3960*/  ULDC.64 UR6, c[0x0][0x400] ;  /* 0x0001000000067ab9 */ /* 0x000fe20000000a00 */
[----:B------:R-:W-:-:S05]  /*3970*/  IADD3 R7, -R5, RZ, RZ ;  /* 0x000000ff05077210 */ /* 0x000fca0007ffe1ff */
[----:B------:R-:W1:Y:S08]  /*3980*/  @P0 LDC R11, c[0x0][0x33c] ;  /* 0x0000cf00ff0b0b82 */ /* 0x000e700000000800 */
[----:B------:R-:W2:Y:S01]  /*3990*/  @P0 LDC.64 R12, c[0x0][0x408] ;  /* 0x00010200ff0c0b82 */ /* 0x000ea20000000a00 */
[----:B0-----:R-:W-:-:S05]  /*39a0*/  @P0 IMAD.HI.U32 R2, R5, R8, R4 ;  /* 0x0000000805020227 */ /* 0x001fca00078e0004 */
[----:B------:R-:W-:Y:S01]  /*39b0*/  @P0 SHF.R.U32.HI R4, RZ, R9, R2 ;  /* 0x00000009ff040219 */ /* 0x000fe20000011602 */
[----:B------:R-:W-:-:S04]  /*39c0*/  IMAD R2, R7, UR8, R3 ;  /* 0x0000000807027c24 */ /* 0x000fc8000f8e0203 */
[----:B------:R-:W-:Y:S02]  /*39d0*/  @P0 IMAD.MOV R4, RZ, RZ, -R4 ;  /* 0x000000ffff040224 */ /* 0x000fe400078e0a04 */
[C---:B------:R-:W-:Y:S02]  /*39e0*/  IMAD R17, R2.reuse, UR6, R17 ;  /* 0x0000000602117c24 */ /* 0x040fe4000f8e0211 */
[----:B-1----:R-:W-:Y:S02]  /*39f0*/  @P0 IMAD R4, R11, R4, R5 ;  /* 0x000000040b040224 */ /* 0x002fe400078e0205 */
[----:B------:R-:W-:Y:S02]  /*3a00*/  IMAD R0, R2, UR7, R0 ;  /* 0x0000000702007c24 */ /* 0x000fe4000f8e0200 */
[C---:B--2---:R-:W-:Y:S02]  /*3a10*/  @P0 IMAD R17, R4.reuse, R12, R17 ;  /* 0x0000000c04110224 */ /* 0x044fe400078e0211 */
[----:B------:R-:W-:-:S07]  /*3a20*/  @P0 IMAD R0, R4, R13, R0 ;  /* 0x0000000d04000224 */ /* 0x000fce00078e0200 */
.L_x_7908:
[----:B------:R-:W-:Y:S02]  /*3a30*/  ULDC.64 UR6, c[0x0][0x418] ;  /* 0x0001060000067ab9 */ /* 0x000fe40000000a00 */
[----:B------:R-:W-:-:S04]  /*3a40*/  IADD3 R18, P0, R0, UR6, RZ ;  /* 0x0000000600127c10 */ /* 0x000fc8000ff1e0ff */
[----:B------:R-:W-:-:S06]  /*3a50*/  IADD3.X R19, RZ, UR7, RZ, P0, !PT ;  /* 0x00000007ff137c10 */ /* 0x000fcc00087fe4ff */
[----:B------:R-:W2:Y:S01]  /*3a60*/  LDG.E.64 R18, desc[UR4][R18.64] ;  /* 0x0000000412127981 */ /* 0x000ea2000c1e1b00 */
[----:B------:R-:W-:Y:S01]  /*3a70*/  IMAD.MOV.U32 R2, RZ, RZ, 0x652b82fe ;  /* 0x652b82feff027424 */ /* 0x000fe200078e00ff */
[----:B------:R-:W-:Y:S01]  /*3a80*/  MOV R3, 0x3ff71547 ;  /* 0x3ff7154700037802 */ /* 0x000fe20000000f00 */
        /* <DEDUP_REMOVED lines=11> */
[----:B------:R-:W-:Y:S01]  /*3b40*/  IMAD.MOV.U32 R6, RZ, RZ, -0x35dec16 ;  /* 0xfca213eaff067424 */ /* 0x000fe200078e00ff */
[----:B------:R-:W-:Y:S01]  /*3b50*/  MOV R7, 0x3e928af3 ;  /* 0x3e928af300077802 */ /* 0x000fe20000000f00 */
        /* <DEDUP_REMOVED lines=27> */
[----:B------:R-:W-:-:S04]  /*3d10*/  IADD3 R16, P1, R17, UR6, RZ ;  /* 0x0000000611107c10 */ /* 0x000fc8000ff3e0ff */
[----:B------:R-:W-:Y:S01]  /*3d20*/  IADD3.X R17, RZ, UR7, RZ, P1, !PT ;  /* 0x00000007ff117c10 */ /* 0x000fe20008ffe4ff */
        /* <DEDUP_REMOVED lines=10> */
[----:B------:R-:W-:Y:S01]  /*3dd0*/  FSEL R14, R4, RZ, P1 ;  /* 0x000000ff040e7208 */ /* 0x000fe20000800000 */
[----:B------:R-:W-:Y:S01]  /*3de0*/  @!P0 IMAD.MOV.U32 R4, RZ, RZ, RZ ;  /* 0x000000ffff048224 */ /* 0x000fe200078e00ff */
[----:B------:R-:W-:-:S04]  /*3df0*/  @!P0 SHF.R.S32.HI R3, RZ, 0x1, R0 ;  /* 0x00000001ff038819 */ /* 0x000fc80000011400 */
[----:B------:R-:W-:Y:S01]  /*3e00*/  @!P0 IADD3 R2, R2, -R3, RZ ;  /* 0x8000000302028210 */ /* 0x000fe20007ffe0ff */
[----:B------:R-:W-:-:S03]  /*3e10*/  @!P0 IMAD R3, R3, 0x100000, R7 ;  /* 0x0010000003038824 */ /* 0x000fc600078e0207 */
[----:B------:R-:W-:Y:S02]  /*3e20*/  @!P0 LEA R5, R2, 0x3ff00000, 0x14 ;  /* 0x3ff0000002058811 */ /* 0x000fe400078ea0ff */
[----:B------:R-:W-:-:S06]  /*3e30*/  @!P0 MOV R2, R6 ;  /* 0x0000000600028202 */ /* 0x000fcc0000000f00 */
[----:B------:R-:W-:-:S11]  /*3e40*/  @!P0 DMUL R14, R2, R4 ;  /* 0x00000004020e8228 */ /* 0x000fd60000000000 */
.L_x_7910:
[----:B------:R-:W-:Y:S05]  /*3e50*/  BSYNC B0 ;  /* 0x0000000000007941 */ /* 0x000fea0003800000 */
.L_x_7909:
        /* <DEDUP_REMOVED lines=9> */
[----:B------:R-:W-:Y:S01]  /*3ef0*/  @!P0 MOV R3, R7 ;  /* 0x0000000700038202 */ /* 0x000fe20000000f00 */
[----:B------:R-:W-:-:S04]  /*3f00*/  @!P0 IMAD.MOV.U32 R2, RZ, RZ, R6 ;  /* 0x000000ffff028224 */ /* 0x000fc800078e0006 */
[----:B------:R-:W-:-:S05]  /*3f10*/  VIADD R0, R3, 0xffffffff ;  /* 0xffffffff03007836 */ /* 0x000fca0000000000 */
[----:B------:R-:W-:Y:S02]  /*3f20*/  ISETP.GE.U32.AND P1, PT, R0, 0x7fefffff, PT ;  /* 0x7fefffff0000780c */ /* 0x000fe40003f26070 */
[----:B------:R-:W-:Y:S02]  /*3f30*/  MOV R0, 0xfffffc01 ;  /* 0xfffffc0100007802 */ /* 0x000fe40000000f00 */
[----:B------:R-:W-:-:S09]  /*3f40*/  @!P0 MOV R0, 0xfffffbcb ;  /* 0xfffffbcb00008802 */ /* 0x000fd20000000f00 */
        /* <DEDUP_REMOVED lines=10> */
[----:B------:R-:W-:Y:S01]  /*3ff0*/  UMOV UR6, 0x3ae80f1e ;  /* 0x3ae80f1e00067882 */ /* 0x000fe20000000000 */
[----:B------:R-:W-:Y:S01]  /*4000*/  LOP3.LUT R5, R4, 0x3ff00000, RZ, 0xfc, !PT ;  /* 0x3ff0000004057812 */ /* 0x000fe200078efcff */
[----:B------:R-:W-:Y:S01]  /*4010*/  IMAD.MOV.U32 R4, RZ, RZ, R2 ;  /* 0x000000ffff047224 */ /* 0x000fe200078e0002 */
[----:B------:R-:W-:Y:S01]  /*4020*/  MOV R15, 0x3ed0ee25 ;  /* 0x3ed0ee25000f7802 */ /* 0x000fe20000000f00 */
[----:B------:R-:W-:Y:S01]  /*4030*/  UMOV UR7, 0x3eb1380b ;  /* 0x3eb1380b00077882 */ /* 0x000fe20000000000 */
[----:B------:R-:W-:Y:S01]  /*4040*/  ISETP.GE.AND P0, PT, R5, 0x3ff6a09f, PT ;  /* 0x3ff6a09f0500780c */ /* 0x000fe20003f06270 */
[----:B------:R-:W-:Y:S01]  /*4050*/  UMOV UR8, 0x80000000 ;  /* 0x8000000000087882 */ /* 0x000fe20000000000 */
[----:B------:R-:W-:Y:S01]  /*4060*/  LEA.HI R0, R3, R0, RZ, 0xc ;  /* 0x0000000003007211 */ /* 0x000fe200078f60ff */
[----:B------:R-:W-:Y:S01]  /*4070*/  UMOV UR9, 0x43300000 ;  /* 0x4330000000097882 */ /* 0x000fe20000000000 */
[----:B------:R-:W-:-:S09]  /*4080*/  MOV R21, 0x43300000 ;  /* 0x4330000000157802 */ /* 0x000fd20000000f00 */
        /* <DEDUP_REMOVED lines=50> */
.L_x_7912:
        /* <DEDUP_REMOVED lines=19> */
[----:B------:R-:W-:Y:S05]  /*44e0*/  CALL.REL.NOINC `($__internal_16_$__cuda_sm20_div_rn_f64_full) ;  /* 0x0000000800387944 */ /* 0x000fea0003c00000 */
[----:B------:R-:W-:Y:S01]  /*44f0*/  MOV R2, R4 ;  /* 0x0000000400027202 */ /* 0x000fe20000000f00 */
[----:B------:R-:W-:-:S07]  /*4500*/  IMAD.MOV.U32 R3, RZ, RZ, R5 ;  /* 0x000000ffff037224 */ /* 0x000fce00078e0005 */
.L_x_7915:
[----:B------:R-:W-:Y:S05]  /*4510*/  BSYNC B1 ;  /* 0x0000000000017941 */ /* 0x000fea0003800000 */
.L_x_7914:
        /* <DEDUP_REMOVED lines=29> */
.L_x_7913:
[----:B------:R-:W-:Y:S05]  /*46f0*/  BSYNC B0 ;  /* 0x0000000000007941 */ /* 0x000fea0003800000 */
.L_x_7911:
        /* <DEDUP_REMOVED lines=70> */
.L_x_7917:
        /* <DEDUP_REMOVED lines=35> */
.L_x_7918:
[----:B------:R-:W-:Y:S05]  /*4d90*/  BSYNC B0 ;  /* 0x0000000000007941 */ /* 0x000fea0003800000 */
.L_x_7916:
[----:B------:R-:W-:-:S07]  /*4da0*/  DMUL R4, R18, R4 ;  /* 0x0000000412047228 */ /* 0x000fce0000000000 */
[----:B------:R-:W-:Y:S01]  /*4db0*/  STG.E.64 desc[UR4][R16.64], R4 ;  /* 0x0000000410007986 */ /* 0x000fe2000c101b04 */
[----:B------:R-:W-:Y:S05]  /*4dc0*/  EXIT ;  /* 0x000000000000794d */ /* 0x000fea0003800000 */
        .weak           $__internal_16_$__cuda_sm20_div_rn_f64_full
        .type           $__internal_16_$__cuda_sm20_div_rn_f64_full,@function
        .size           $__internal_16_$__cuda_sm20_div_rn_f64_full,(.L_x_8569 - $__internal_16_$__cuda_sm20_div_rn_f64_full)
$__internal_16_$__cuda_sm20_div_rn_f64_full:
[C---:B------:R-:W-:Y:S01]  /*4dd0*/  FSETP.GEU.AND P0, PT, |R5|.reuse, 1.469367938527859385e-39, PT ;  /* 0x001000000500780b */ /* 0x040fe20003f0e200 */
[----:B------:R-:W-:Y:S01]  /*4de0*/  IMAD.MOV.U32 R10, RZ, RZ, R4 ;  /* 0x000000ffff0a7224 */ /* 0x000fe200078e0004 */
[----:B------:R-:W-:Y:S01]  /*4df0*/  LOP3.LUT R12, R5, 0x800fffff, RZ, 0xc0, !PT ;  /* 0x800fffff050c7812 */ /* 0x000fe200078ec0ff */
[----:B------:R-:W-:Y:S01]  /*4e00*/  IMAD.MOV.U32 R6, RZ, RZ, 0x1 ;  /* 0x00000001ff067424 */ /* 0x000fe200078e00ff */
[----:B------:R-:W-:Y:S01]  /*4e10*/  MOV R11, R5 ;  /* 0x00000005000b7202 */ /* 0x000fe20000000f00 */
[----:B------:R-:W-:Y:S01]  /*4e20*/  BSSY B3, `(.L_x_7919) ;  /* 0x0000054000037945 */ /* 0x000fe20003800000 */
[----:B------:R-:W-:Y:S02]  /*4e30*/  LOP3.LUT R13, R12, 0x3ff00000, RZ, 0xfc, !PT ;  /* 0x3ff000000c0d7812 */ /* 0x000fe400078efcff */
[----:B------:R-:W-:Y:S02]  /*4e40*/  MOV R12, R4 ;  /* 0x00000004000c7202 */ /* 0x000fe40000000f00 */
[----:B------:R-:W-:-:S02]  /*4e50*/  FSETP.GEU.AND P2, PT, |R9|, 1.469367938527859385e-39, PT ;  /* 0x001000000900780b */ /* 0x000fc40003f4e200 */
[----:B------:R-:W-:Y:S01]  /*4e60*/  LOP3.LUT R2, R9, 0x7ff00000, RZ, 0xc0, !PT ;  /* 0x7ff0000009027812 */ /* 0x000fe200078ec0ff */
[----:B------:R-:W-:Y:S01]  /*4e70*/  @!P0 DMUL R12, R10, 8.98846567431157953865e+307 ;  /* 0x7fe000000a0c8828 */ /* 0x000fe20000000000 */
[----:B------:R-:W-:-:S04]  /*4e80*/  LOP3.LUT R5, R5, 0x7ff00000, RZ, 0xc0, !PT ;  /* 0x7ff0000005057812 */ /* 0x000fc800078ec0ff */
[C---:B------:R-:W-:Y:S01]  /*4e90*/  ISETP.GE.U32.AND P1, PT, R2.reuse, R5, PT ;  /* 0x000000050200720c */ /* 0x040fe20003f26070 */
[----:B------:R-:W0:Y:S04]  /*4ea0*/  MUFU.RCP64H R7, R13 ;  /* 0x0000000d00077308 */ /* 0x000e280000001800 */
[----:B------:R-:W-:Y:S01]  /*4eb0*/  @!P2 LOP3.LUT R3, R11, 0x7ff00000, RZ, 0xc0, !PT ;  /* 0x7ff000000b03a812 */ /* 0x000fe200078ec0ff */
[----:B------:R-:W-:Y:S01]  /*4ec0*/  @!P2 IMAD.MOV.U32 R24, RZ, RZ, RZ ;  /* 0x000000ffff18a224 */ /* 0x000fe200078e00ff */
[----:B------:R-:W-:Y:S02]  /*4ed0*/  @!P0 LOP3.LUT R5, R13, 0x7ff00000, RZ, 0xc0, !PT ;  /* 0x7ff000000d058812 */ /* 0x000fe400078ec0ff */
[----:B------:R-:W-:Y:S02]  /*4ee0*/  @!P2 ISETP.GE.U32.AND P3, PT, R2, R3, PT ;  /* 0x000000030200a20c */ /* 0x000fe40003f66070 */
[----:B------:R-:W-:Y:S01]  /*4ef0*/  MOV R3, 0x1ca00000 ;  /* 0x1ca0000000037802 */ /* 0x000fe20000000f00 */
[----:B------:R-:W-:-:S03]  /*4f00*/  VIADD R27, R5, 0xffffffff ;  /* 0xffffffff051b7836 */ /* 0x000fc60000000000 */
[----:B------:R-:W-:Y:S01]  /*4f10*/  @!P2 SEL R21, R3, 0x63400000, !P3 ;  /* 0x634000000315a807 */ /* 0x000fe20005800000 */
[----:B0-----:R-:W-:-:S03]  /*4f20*/  DFMA R22, R6, -R12, 1 ;  /* 0x3ff000000616742b */ /* 0x001fc6000000080c */
[----:B------:R-:W-:-:S04]  /*4f30*/  @!P2 LOP3.LUT R4, R21, 0x80000000, R9, 0xf8, !PT ;  /* 0x800000001504a812 */ /* 0x000fc800078ef809 */
[----:B------:R-:W-:Y:S02]  /*4f40*/  @!P2 LOP3.LUT R25, R4, 0x100000, RZ, 0xfc, !PT ;  /* 0x001000000419a812 */ /* 0x000fe400078efcff */
[----:B------:R-:W-:Y:S01]  /*4f50*/  MOV R4, R2 ;  /* 0x0000000200047202 */ /* 0x000fe20000000f00 */
[----:B------:R-:W-:-:S08]  /*4f60*/  DFMA R22, R22, R22, R22 ;  /* 0x000000161616722b */ /* 0x000fd00000000016 */
[----:B------:R-:W-:Y:S01]  /*4f70*/  DFMA R22, R6, R22, R6 ;  /* 0x000000160616722b */ /* 0x000fe20000000006 */
[----:B------:R-:W-:Y:S02]  /*4f80*/  SEL R7, R3, 0x63400000, !P1 ;  /* 0x6340000003077807 */ /* 0x000fe40004800000 */
[----:B------:R-:W-:Y:S02]  /*4f90*/  MOV R6, R8 ;  /* 0x0000000800067202 */ /* 0x000fe40000000f00 */
[----:B------:R-:W-:-:S03]  /*4fa0*/  LOP3.LUT R7, R7, 0x800fffff, R9, 0xf8, !PT ;  /* 0x800fffff07077812 */ /* 0x000fc600078ef809 */
[----:B------:R-:W-:-:S03]  /*4fb0*/  DFMA R20, R22, -R12, 1 ;  /* 0x3ff000001614742b */ /* 0x000fc6000000080c */
[----:B------:R-:W-:-:S05]  /*4fc0*/  @!P2 DFMA R6, R6, 2, -R24 ;  /* 0x400000000606a82b */ /* 0x000fca0000000818 */
[----:B------:R-:W-:-:S05]  /*4fd0*/  DFMA R20, R22, R20, R22 ;  /* 0x000000141614722b */ /* 0x000fca0000000016 */
[----:B------:R-:W-:-:S03]  /*4fe0*/  @!P2 LOP3.LUT R4, R7, 0x7ff00000, RZ, 0xc0, !PT ;  /* 0x7ff000000704a812 */ /* 0x000fc600078ec0ff */
        /* <DEDUP_REMOVED lines=18> */
[----:B------:R-:W-:-:S06]  /*5110*/  DFMA R6, R24, -R12, R6 ;  /* 0x8000000c1806722b */ /* 0x000fcc0000000006 */
[----:B------:R-:W-:-:S04]  /*5120*/  MOV R6, RZ ;  /* 0x000000ff00067202 */ /* 0x000fc80000000f00 */
[C---:B------:R-:W-:Y:S02]  /*5130*/  FSETP.NEU.AND P0, PT, R7.reuse, RZ, PT ;  /* 0x000000ff0700720b */ /* 0x040fe40003f0d000 */
[----:B------:R-:W-:-:S04]  /*5140*/  LOP3.LUT R11, R7, 0x80000000, R11, 0x48, !PT ;  /* 0x80000000070b7812 */ /* 0x000fc800078e480b */
[----:B------:R-:W-:-:S07]  /*5150*/  LOP3.LUT R7, R11, R5, RZ, 0xfc, !PT ;  /* 0x000000050b077212 */ /* 0x000fce00078efcff */
[----:B------:R-:W-:Y:S05]  /*5160*/  @!P0 BRA `(.L_x_7921) ;  /* 0x00000000007c8947 */ /* 0x000fea0003800000 */
[----:B------:R-:W-:Y:S01]  /*5170*/  IADD3 R5, -R8, RZ, RZ ;  /* 0x000000ff08057210 */ /* 0x000fe20007ffe1ff */
[----:B------:R-:W-:Y:S01]  /*5180*/  IMAD.MOV.U32 R4, RZ, RZ, RZ ;  /* 0x000000ffff047224 */ /* 0x000fe200078e00ff */
[----:B------:R-:W-:-:S05]  /*5190*/  DMUL.RP R6, R24, R6 ;  /* 0x0000000618067228 */ /* 0x000fca0000008000 */
[----:B------:R-:W-:-:S05]  /*51a0*/  DFMA R4, R2, -R4, R24 ;  /* 0x800000040204722b */ /* 0x000fca0000000018 */
[----:B------:R-:W-:Y:S02]  /*51b0*/  LOP3.LUT R11, R7, R11, RZ, 0x3c, !PT ;  /* 0x0000000b070b7212 */ /* 0x000fe400078e3cff */
[----:B------:R-:W-:-:S04]  /*51c0*/  IADD3 R4, -R8, -0x43300000, RZ ;  /* 0xbcd0000008047810 */ /* 0x000fc80007ffe1ff */
[----:B------:R-:W-:-:S04]  /*51d0*/  FSETP.NEU.AND P0, PT, |R5|, R4, PT ;  /* 0x000000040500720b */ /* 0x000fc80003f0d200 */
[----:B------:R-:W-:Y:S02]  /*51e0*/  FSEL R2, R6, R2, !P0 ;  /* 0x0000000206027208 */ /* 0x000fe40004000000 */
[----:B------:R-:W-:Y:S01]  /*51f0*/  FSEL R3, R11, R3, !P0 ;  /* 0x000000030b037208 */ /* 0x000fe20004000000 */
[----:B------:R-:W-:Y:S06]  /*5200*/  BRA `(.L_x_7921) ;  /* 0x0000000000547947 */ /* 0x000fec0003800000 */
.L_x_7920:
        /* <DEDUP_REMOVED lines=16> */
.L_x_7923:
[----:B------:R-:W-:Y:S01]  /*5310*/  LOP3.LUT R3, R11, 0x80000, RZ, 0xfc, !PT ;  /* 0x000800000b037812 */ /* 0x000fe200078efcff */
[----:B------:R-:W-:Y:S01]  /*5320*/  IMAD.MOV.U32 R2, RZ, RZ, R10 ;  /* 0x000000ffff027224 */ /* 0x000fe200078e000a */
[----:B------:R-:W-:Y:S06]  /*5330*/  BRA `(.L_x_7921) ;  /* 0x0000000000087947 */ /* 0x000fec0003800000 */
.L_x_7922:
[----:B------:R-:W-:Y:S02]  /*5340*/  LOP3.LUT R3, R9, 0x80000, RZ, 0xfc, !PT ;  /* 0x0008000009037812 */ /* 0x000fe400078efcff */
[----:B------:R-:W-:-:S07]  /*5350*/  MOV R2, R8 ;  /* 0x0000000800027202 */ /* 0x000fce0000000f00 */
.L_x_7921:
[----:B------:R-:W-:Y:S05]  /*5360*/  BSYNC B3 ;  /* 0x0000000000037941 */ /* 0x000fea0003800000 */
.L_x_7919:
[----:B------:R-:W-:Y:S01]  /*5370*/  IMAD.MOV.U32 R5, RZ, RZ, R3 ;  /* 0x000000ffff057224 */ /* 0x000fe200078e0003 */
[----:B------:R-:W-:Y:S01]  /*5380*/  HFMA2.MMA R3, -RZ, RZ, 0, 0 ;  /* 0x00000000ff037435 */ /* 0x000fe200000001ff */
[----:B------:R-:W-:Y:S02]  /*5390*/  MOV R4, R2 ;  /* 0x0000000200047202 */ /* 0x000fe40000000f00 */
[----:B------:R-:W-:-:S04]  /*53a0*/  MOV R2, R0 ;  /* 0x0000000000027202 */ /* 0x000fc80000000f00 */
[----:B------:R-:W-:Y:S05]  /*53b0*/  RET.REL.NODEC R2 `(_ZN2at6native18elementwise_kernelILi128ELi2EZNS0_22gpu_kernel_impl_nocastIZZZNS0_61_GLOBAL__N__b29612f4_23_ActivationMishKernel_cu_f5210f67_354811mish_kernelERNS_18TensorIteratorBaseEENKUlvE_clEvENKUlvE_clEvEUldE_EEvS5_RKT_EUliE_EEviT1_) ;  /* 0xffffffac02107950 */ /* 0x000fea0003c3ffff */
.L_x_7924:
        /* <DEDUP_REMOVED lines=12> */
.L_x_8569:


//--------------------- .text._ZN2at6native27unrolled_elementwise_kernelIZZZNS0_61_GLOBAL__N__b29612f4_23_ActivationMishKernel_cu_f5210f67_354811mish_kernelERNS_18TensorIteratorBaseEENKUlvE_clEvENKUlvE_clEvEUldE_St5arrayIPcLm2EELi4E23TrivialOffsetCalculatorILi1EjESC_NS0_6memory15LoadWithoutCastENSD_16StoreWithoutCastEEEviT_T0_T2_T3_T4_T5_ --------------------------
	.section	.text._ZN2at6native27unrolled_elementwise_kernelIZZZNS0_61_GLOBAL__N__b29612f4_23_ActivationMishKernel_cu_f5210f67_354811mish_kernelERNS_18TensorIteratorBaseEENKUlvE_clEvENKUlvE_clEvEUldE_St5arrayIPcLm2EELi4E23TrivialOffsetCalculatorILi1EjESC_NS0_6memory15LoadWithoutCastENSD_16StoreWithoutCastEEEviT_T0_T2_T3_T4_T5_,"ax",@progbits
	.align	128
        .global         _ZN2at6native27unrolled_elementwise_kernelIZZZNS0_61_GLOBAL__N__b29612f4_23_ActivationMishKernel_cu_f5210f67_354811mish_kernelERNS_18TensorIteratorBaseEENKUlvE_clEvENKUlvE_clEvEUldE_St5arrayIPcLm2EELi4E23TrivialOffsetCalculatorILi1EjESC_NS0_6memory15LoadWithoutCastENSD_16StoreWithoutCastEEEviT_T0_T2_T3_T4_T5_
        .type           _ZN2at6native27unrolled_elementwise_kernelIZZZNS0_61_GLOBAL__N__b29612f4_23_ActivationMishKernel_cu_f5210f67_354811mish_kernelERNS_18TensorIteratorBaseEENKUlvE_clEvENKUlvE_clEvEUldE_St5arrayIPcLm2EELi4E23TrivialOffsetCalculatorILi1EjESC_NS0_6memory15LoadWithoutCastENSD_16StoreWithoutCastEEEviT_T0_T2_T3_T4_T5_,@function
        .size           _ZN2at6native27unrolled_elementwise_kernelIZZZNS0_61_GLOBAL__N__b29612f4_23_ActivationMishKernel_cu_f5210f67_354811mish_kernelERNS_18TensorIteratorBaseEENKUlvE_clEvENKUlvE_clEvEUldE_St5arrayIPcLm2EELi4E23TrivialOffsetCalculatorILi1EjESC_NS0_6memory15LoadWithoutCastENSD_16StoreWithoutCastEEEviT_T0_T2_T3_T4_T5_,(.L_x_8570 - _ZN2at6native27unrolled_elementwise_kernelIZZZNS0_61_GLOBAL__N__b29612f4_23_ActivationMishKernel_cu_f5210f67_354811mish_kernelERNS_18TensorIteratorBaseEENKUlvE_clEvENKUlvE_clEvEUldE_St5arrayIPcLm2EELi4E23TrivialOffsetCalculatorILi1EjESC_NS0_6memory15LoadWithoutCastENSD_16StoreWithoutCastEEEviT_T0_T2_T3_T4_T5_)
        .other          _ZN2at6native27unrolled_elementwise_kernelIZZZNS0_61_GLOBAL__N__b29612f4_23_ActivationMishKernel_cu_f5210f67_354811mish_kernelERNS_18TensorIteratorBaseEENKUlvE_clEvENKUlvE_clEvEUldE_St5arrayIPcLm2EELi4E23TrivialOffsetCalculatorILi1EjESC_NS0_6memory15LoadWithoutCastENSD_16StoreWithoutCastEEEviT_T0_T2_T3_T4_T5_,@"STO_CUDA_ENTRY STV_DEFAULT"
_ZN2at6native27unrolled_elementwise_kernelIZZZNS0_61_GLOBAL__N__b29612f4_23_ActivationMishKernel_cu_f5210f67_354811mish_kernelERNS_18TensorIteratorBaseEENKUlvE_clEvENKUlvE_clEvEUldE_St5arrayIPcLm2EELi4E23TrivialOffsetCalculatorILi1EjESC_NS0_6memory15LoadWithoutCastENSD_16StoreWithoutCastEEEviT_T0_T2_T3_T4_T5_:
.text._ZN2at6native27unrolled_elementwise_kernelIZZZNS0_61_GLOBAL__N__b29612f4_23_ActivationMishKernel_cu_f5210f67_354811mish_kernelERNS_18TensorIteratorBaseEENKUlvE_clEvENKUlvE_clEvEUldE_St5arrayIPcLm2EELi4E23TrivialOffsetCalculatorILi1EjESC_NS0_6memory15LoadWithoutCastENSD_16StoreWithoutCastEEEviT_T0_T2_T3_T4_T5_:
[----:B------:R-:W-:Y:S01]  /*0000*/  LDC R1, c[0x0][0x28] ;  /* 0x00000a00ff017b82 */ /* 0x000fe20000000800 */
[----:B------:R-:W0:Y:S07]  /*0010*/  S2R R6, SR_CTAID.X ;  /* 0x0000000000067919 */ /* 0x000e2e0000002500 */
[----:B------:R-:W0:Y:S01]  /*0020*/  LDC R3, c[0x0][0x210] ;  /* 0x00008400ff037b82 */ /* 0x000e220000000800 */
[----:B------:R-:W-:Y:S02]  /*0030*/  CS2R R26, SRZ ;  /* 0x00000000001a7805 */ /* 0x000fe4000001ff00 */
[----:B------:R-:W-:Y:S01]  /*0040*/  CS2R R28, SRZ ;  /* 0x00000000001c7805 */ /* 0x000fe2000001ff00 */
[----:B------:R-:W1:Y:S01]  /*0050*/  S2R R5, SR_TID.X ;  /* 0x0000000000057919 */ /* 0x000e620000002100 */
[----:B------:R-:W-:Y:S01]  /*0060*/  ULDC.64 UR4, c[0x0][0x208] ;  /* 0x0000820000047ab9 */ /* 0x000fe20000000a00 */
[----:B0-----:R-:W-:-:S05]  /*0070*/  IMAD R4, R6, -0x200, R3 ;  /* 0xfffffe0006047824 */ /* 0x001fca00078e0203 */
[----:B-1----:R-:W-:-:S13]  /*0080*/  ISETP.GE.AND P2, PT, R5, R4, PT ;  /* 0x000000040500720c */ /* 0x002fda0003f46270 */
[----:B------:R-:W-:Y:S01]  /*0090*/  @!P2 IMAD R7, R6, 0x200, R5 ;  /* 0x000002000607a824 */ /* 0x000fe200078e0205 */
[----:B------:R-:W0:Y:S01]  /*00a0*/  @!P2 LDC.64 R2, c[0x0][0x220] ;  /* 0x00008800ff02ab82 */ /* 0x000e220000000a00 */
[----:B------:R-:W-:-:S05]  /*00b0*/  @!P2 VIADD R5, R5, 0x80 ;  /* 0x000000800505a836 */ /* 0x000fca0000000000 */
[----:B------:R-:W-:-:S13]  /*00c0*/  ISETP.GE.AND P0, PT, R5, R4, PT ;  /* 0x000000040500720c */ /* 0x000fda0003f06270 */
[----:B------:R-:W-:Y:S01]  /*00d0*/  @!P0 IMAD R13, R6, 0x200, R5 ;  /* 0x00000200060d8824 */ /* 0x000fe200078e0205 */
[----:B------:R-:W1:Y:S01]  /*00e0*/  @!P0 LDC.64 R8, c[0x0][0x220] ;  /* 0x00008800ff088b82 */ /* 0x000e620000000a00 */
[----:B------:R-:W-:Y:S02]  /*00f0*/  @!P0 VIADD R5, R5, 0x80 ;  /* 0x0000008005058836 */ /* 0x000fe40000000000 */
[----:B0-----:R-:W-:-:S03]  /*0100*/  @!P2 IMAD.WIDE.U32 R2, R7, 0x8, R2 ;  /* 0x000000080702a825 */ /* 0x001fc600078e0002 */
[----:B------:R-:W-:-:S13]  /*0110*/  ISETP.GE.AND P3, PT, R5, R4, PT ;  /* 0x000000040500720c */ /* 0x000fda0003f66270 */
[----:B------:R-:W-:Y:S01]  /*0120*/  @!P3 IMAD R17, R6, 0x200, R5 ;  /* 0x000002000611b824 */ /* 0x000fe200078e0205 */
[----:B------:R-:W-:Y:S01]  /*0130*/  @!P3 IADD3 R5, R5, 0x80, RZ ;  /* 0x000000800505b810 */ /* 0x000fe20007ffe0ff */
[----:B------:R-:W0:Y:S03]  /*0140*/  @!P3 LDC.64 R10, c[0x0][0x220] ;  /* 0x00008800ff0abb82 */ /* 0x000e260000000a00 */
[----:B------:R-:W-:Y:S01]  /*0150*/  ISETP.GE.AND P1, PT, R5, R4, PT ;  /* 0x000000040500720c */ /* 0x000fe20003f26270 */
[----:B-1----:R-:W-:-:S05]  /*0160*/  @!P0 IMAD.WIDE.U32 R12, R13, 0x8, R8 ;  /* 0x000000080d0c8825 */ /* 0x002fca00078e0008 */
[----:B------:R1:W5:Y:S07]  /*0170*/  @!P0 LDG.E.64 R26, desc[UR4][R12.64] ;  /* 0x000000040c1a8981 */ /* 0x00036e000c1e1b00 */
[----:B------:R-:W2:Y:S01]  /*0180*/  @!P1 LDC.64 R14, c[0x0][0x220] ;  /* 0x00008800ff0e9b82 */ /* 0x000ea20000000a00 */
[----:B------:R-:W-:Y:S02]  /*0190*/  @!P1 IMAD R5, R6, 0x200, R5 ;  /* 0x0000020006059824 */ /* 0x000fe400078e0205 */
[----:B0-----:R-:W-:Y:S01]  /*01a0*/  @!P3 IMAD.WIDE.U32 R16, R17, 0x8, R10 ;  /* 0x000000081110b825 */ /* 0x001fe200078e000a */
[----:B------:R-:W-:-:S04]  /*01b0*/  CS2R R10, SRZ ;  /* 0x00000000000a7805 */ /* 0x000fc8000001ff00 */
[----:B------:R1:W5:Y:S01]  /*01c0*/  @!P3 LDG.E.64 R28, desc[UR4][R16.64] ;  /* 0x00000004101cb981 */ /* 0x000362000c1e1b00 */
[----:B--2---:R-:W-:Y:S01]  /*01d0*/  @!P1 IMAD.WIDE.U32 R8, R5, 0x8, R14 ;  /* 0x0000000805089825 */ /* 0x004fe200078e000e */
[----:B------:R-:W-:-:S04]  /*01e0*/  CS2R R14, SRZ ;  /* 0x00000000000e7805 */ /* 0x000fc8000001ff00 */
[----:B------:R1:W5:Y:S04]  /*01f0*/  @!P1 LDG.E.64 R10, desc[UR4][R8.64] ;  /* 0x00000004080a9981 */ /* 0x000368000c1e1b00 */
[----:B------:R1:W5:Y:S01]  /*0200*/  @!P2 LDG.E.64 R14, desc[UR4][R2.64] ;  /* 0x00000004020ea981 */ /* 0x000362000c1e1b00 */
[----:B------:R-:W-:Y:S04]  /*0210*/  BSSY B1, `(.L_x_7925) ;  /* 0x0000132000017945 */ /* 0x000fe80003800000 */
[----:B------:R-:W-:Y:S05]  /*0220*/  @P2 BRA `(.L_x_7926) ;  /* 0x0000001000c02947 */ /* 0x000fea0003800000 */
[----:B-1----:R-:W-:Y:S01]  /*0230*/  IMAD.MOV.U32 R2, RZ, RZ, 0x652b82fe ;  /* 0x652b82feff027424 */ /* 0x002fe200078e00ff */
[----:B------:R-:W-:Y:S01]  /*0240*/  UMOV UR6, 0xfefa39ef ;  /* 0xfefa39ef00067882 */ /* 0x000fe20000000000 */
[----:B------:R-:W-:Y:S01]  /*0250*/  IMAD.MOV.U32 R3, RZ, RZ, 0x3ff71547 ;  /* 0x3ff71547ff037424 */ /* 0x000fe200078e00ff */
[----:B------:R-:W-:Y:S01]  /*0260*/  UMOV UR7, 0x3fe62e42 ;  /* 0x3fe62e4200077882 */ /* 0x000fe20000000000 */
[----:B-----5:R-:W-:Y:S01]  /*0270*/  FSETP.GEU.FTZ.AND P0, PT, |R15|, 4.1917929649353027344, PT ;  /* 0x4086232b0f00780b */ /* 0x020fe20003f1e200 */
        /* <DEDUP_REMOVED lines=38> */
[----:B------:R-:W-:Y:S01]  /*04e0*/  LEA R13, R2, R9, 0x14 ;  /* 0x00000009020d7211 */ /* 0x000fe200078ea0ff */
        /* <DEDUP_REMOVED lines=15> */
.L_x_7928:
[----:B------:R-:W-:Y:S05]  /*05e0*/  BSYNC B0 ;  /* 0x0000000000007941 */ /* 0x000fea0003800000 */
.L_x_7927:
        /* <DEDUP_REMOVED lines=85> */
.L_x_7930:
        /* <DEDUP_REMOVED lines=19> */
[----:B------:R-:W-:Y:S05]  /*0c70*/  CALL.REL.NOINC `($__internal_17_$__cuda_sm20_div_rn_f64_full) ;  /* 0x0000004400507944 */ /* 0x000fea0003c00000 */
[----:B------:R-:W-:-:S07]  /*0c80*/  IMAD.MOV.U32 R3, RZ, RZ, R31 ;  /* 0x000000ffff037224 */ /* 0x000fce00078e001f */
.L_x_7933:
[----:B------:R-:W-:Y:S05]  /*0c90*/  BSYNC B3 ;  /* 0x0000000000037941 */ /* 0x000fea0003800000 */
.L_x_7932:
        /* <DEDUP_REMOVED lines=29> */
.L_x_7931:
[----:B------:R-:W-:Y:S05]  /*0e70*/  BSYNC B2 ;  /* 0x0000000000027941 */ /* 0x000fea0003800000 */
.L_x_7929:
        /* <DEDUP_REMOVED lines=70> */
.L_x_7935:
        /* <DEDUP_REMOVED lines=35> */
.L_x_7936:
[----:B------:R-:W-:Y:S05]  /*1510*/  BSYNC B0 ;  /* 0x0000000000007941 */ /* 0x000fea0003800000 */
.L_x_7934:
[----:B------:R-:W-:-:S11]  /*1520*/  DMUL R12, R12, R14 ;  /* 0x0000000e0c0c7228 */ /* 0x000fd60000000000 */
.L_x_7926:
[----:B------:R-:W-:Y:S05]  /*1530*/  BSYNC B1 ;  /* 0x0000000000017941 */ /* 0x000fea0003800000 */
.L_x_7925:
[----:B-1----:R-:W0:Y:S01]  /*1540*/  S2R R3, SR_TID.X ;  /* 0x0000000000037919 */ /* 0x002e220000002100 */
[----:B------:R-:W-:Y:S01]  /*1550*/  BSSY B1, `(.L_x_7937) ;  /* 0x0000136000017945 */ /* 0x000fe20003800000 */
[----:B0-----:R-:W-:-:S05]  /*1560*/  VIADD R5, R3, 0x80 ;  /* 0x0000008003057836 */ /* 0x001fca0000000000 */
[----:B------:R-:W-:-:S13]  /*1570*/  ISETP.GE.AND P0, PT, R5, R4, PT ;  /* 0x000000040500720c */ /* 0x000fda0003f06270 */
[----:B------:R-:W-:Y:S05]  /*1580*/  @P0 BRA `(.L_x_7938) ;  /* 0x0000001000c80947 */ /* 0x000fea0003800000 */
[----:B------:R-:W-:Y:S01]  /*1590*/  IMAD.MOV.U32 R8, RZ, RZ, 0x652b82fe ;  /* 0x652b82feff087424 */ /* 0x000fe200078e00ff */
        /* <DEDUP_REMOVED lines=58> */
.L_x_7940:
[----:B------:R-:W-:Y:S05]  /*1940*/  BSYNC B0 ;  /* 0x0000000000007941 */ /* 0x000fea0003800000 */
.L_x_7939:
        /* <DEDUP_REMOVED lines=8> */
[----:B------:R-:W-:-:S10]  /*19d0*/  IMAD.MOV.U32 R17, RZ, RZ, R15 ;  /* 0x000000ffff117224 */ /* 0x000fd400078e000f */
        /* <DEDUP_REMOVED lines=16> */
[----:B------:R-:W-:Y:S01]  /*1ae0*/  UMOV UR6, 0x3ae80f1e ;  /* 0x3ae80f1e00067882 */ /* 0x000fe20000000000 */
[----:B------:R-:W-:Y:S01]  /*1af0*/  IMAD.MOV.U32 R14, RZ, RZ, RZ ;  /* 0x000000ffff0e7224 */ /* 0x000fe200078e00ff */
[----:B------:R-:W-:Y:S01]  /*1b00*/  LOP3.LUT R9, R2, 0x3ff00000, RZ, 0xfc, !PT ;  /* 0x3ff0000002097812 */ /* 0x000fe200078efcff */
[----:B------:R-:W-:Y:S01]  /*1b10*/  IMAD.MOV.U32 R22, RZ, RZ, -0x748574fc ;  /* 0x8b7a8b04ff167424 */ /* 0x000fe200078e00ff */
[----:B------:R-:W-:Y:S01]  /*1b20*/  UMOV UR7, 0x3eb1380b ;  /* 0x3eb1380b00077882 */ /* 0x000fe20000000000 */
[----:B------:R-:W-:Y:S01]  /*1b30*/  IMAD.MOV.U32 R23, RZ, RZ, 0x3ed0ee25 ;  /* 0x3ed0ee25ff177424 */ /* 0x000fe200078e00ff */
[----:B------:R-:W-:Y:S01]  /*1b40*/  ISETP.GE.AND P0, PT, R9, 0x3ff6a09f, PT ;  /* 0x3ff6a09f0900780c */ /* 0x000fe20003f06270 */
[----:B------:R-:W-:Y:S01]  /*1b50*/  UMOV UR8, 0x80000000 ;  /* 0x8000000000087882 */ /* 0x000fe20000000000 */
[----:B------:R-:W-:Y:S01]  /*1b60*/  LEA.HI R0, R5, R0, RZ, 0xc ;  /* 0x0000000005007211 */ /* 0x000fe200078f60ff */
[----:B------:R-:W-:Y:S01]  /*1b70*/  UMOV UR9, 0x43300000 ;  /* 0x4330000000097882 */ /* 0x000fe20000000000 */
[----:B------:R-:W-:-:S09]  /*1b80*/  MOV R31, 0x43300000 ;  /* 0x43300000001f7802 */ /* 0x000fd20000000f00 */
[----:B------:R-:W-:Y:S02]  /*1b90*/  @P0 VIADD R7, R9, 0xfff00000 ;  /* 0xfff0000009070836 */ /* 0x000fe40000000000 */
[----:B------:R-:W-:-:S03]  /*1ba0*/  @P0 VIADD R0, R0, 0x1 ;  /* 0x0000000100000836 */ /* 0x000fc60000000000 */
        /* <DEDUP_REMOVED lines=48> */
.L_x_7942:
        /* <DEDUP_REMOVED lines=19> */
[----:B------:R-:W-:Y:S05]  /*1fe0*/  CALL.REL.NOINC `($__internal_17_$__cuda_sm20_div_rn_f64_full) ;  /* 0x0000003000747944 */ /* 0x000fea0003c00000 */
[----:B------:R-:W-:Y:S01]  /*1ff0*/  IMAD.MOV.U32 R8, RZ, RZ, R2 ;  /* 0x000000ffff087224 */ /* 0x000fe200078e0002 */
[----:B------:R-:W-:-:S07]  /*2000*/  MOV R9, R31 ;  /* 0x0000001f00097202 */ /* 0x000fce0000000f00 */
.L_x_7945:
[----:B------:R-:W-:Y:S05]  /*2010*/  BSYNC B3 ;  /* 0x0000000000037941 */ /* 0x000fea0003800000 */
.L_x_7944:
        /* <DEDUP_REMOVED lines=29> */
.L_x_7943:
[----:B------:R-:W-:Y:S05]  /*21f0*/  BSYNC B2 ;  /* 0x0000000000027941 */ /* 0x000fea0003800000 */
.L_x_7941:
        /* <DEDUP_REMOVED lines=70> */
.L_x_7947:
        /* <DEDUP_REMOVED lines=35> */
.L_x_7948:
[----:B------:R-:W-:Y:S05]  /*2890*/  BSYNC B0 ;  /* 0x0000000000007941 */ /* 0x000fea0003800000 */
.L_x_7946:
[----:B------:R-:W-:-:S11]  /*28a0*/  DMUL R14, R14, R26 ;  /* 0x0000001a0e0e7228 */ /* 0x000fd60000000000 */
.L_x_7938:
[----:B------:R-:W-:Y:S05]  /*28b0*/  BSYNC B1 ;  /* 0x0000000000017941 */ /* 0x000fea0003800000 */
.L_x_7937:
[----:B------:R-:W-:Y:S01]  /*28c0*/  VIADD R5, R3, 0x100 ;  /* 0x0000010003057836 */ /* 0x000fe20000000000 */
[----:B------:R-:W-:Y:S04]  /*28d0*/  BSSY B1, `(.L_x_7949) ;  /* 0x0000135000017945 */ /* 0x000fe80003800000 */
        /* <DEDUP_REMOVED lines=61> */
.L_x_7952:
[----:B------:R-:W-:Y:S05]  /*2cb0*/  BSYNC B0 ;  /* 0x0000000000007941 */ /* 0x000fea0003800000 */
.L_x_7951:
        /* <DEDUP_REMOVED lines=86> */
.L_x_7954:
        /* <DEDUP_REMOVED lines=20> */
[----:B------:R-:W-:Y:S02]  /*3360*/  IMAD.MOV.U32 R8, RZ, RZ, R2 ;  /* 0x000000ffff087224 */ /* 0x000fe400078e0002 */
[----:B------:R-:W-:-:S07]  /*3370*/  IMAD.MOV.U32 R9, RZ, RZ, R31 ;  /* 0x000000ffff097224 */ /* 0x000fce00078e001f */
.L_x_7957:
[----:B------:R-:W-:Y:S05]  /*3380*/  BSYNC B3 ;  /* 0x0000000000037941 */ /* 0x000fea0003800000 */
.L_x_7956:
        /* <DEDUP_REMOVED lines=29> */
.L_x_7955:
[----:B------:R-:W-:Y:S05]  /*3560*/  BSYNC B2 ;  /* 0x0000000000027941 */ /* 0x000fea0003800000 */
.L_x_7953:
        /* <DEDUP_REMOVED lines=70> */
.L_x_7959:
        /* <DEDUP_REMOVED lines=35> */
.L_x_7960:
[----:B------:R-:W-:Y:S05]  /*3c00*/  BSYNC B0 ;  /* 0x0000000000007941 */ /* 0x000fea0003800000 */
.L_x_7958:
[----:B------:R-:W-:-:S11]  /*3c10*/  DMUL R28, R8, R28 ;  /* 0x0000001c081c7228 */ /* 0x000fd60000000000 */
.L_x_7950:
[----:B------:R-:W-:Y:S05]  /*3c20*/  BSYNC B1 ;  /* 0x0000000000017941 */ /* 0x000fea0003800000 */
.L_x_7949:
[----:B------:R-:W-:Y:S01]  /*3c30*/  IADD3 R5, R3, 0x180, RZ ;  /* 0x0000018003057810 */ /* 0x000fe20007ffe0ff */
[----:B------:R-:W-:Y:S03]  /*3c40*/  BSSY B1, `(.L_x_7961) ;  /* 0x0000135000017945 */ /* 0x000fe60003800000 */
        /* <DEDUP_REMOVED lines=61> */
.L_x_7964:
[----:B------:R-:W-:Y:S05]  /*4020*/  BSYNC B0 ;  /* 0x0000000000007941 */ /* 0x000fea0003800000 */
.L_x_7963:
        /* <DEDUP_REMOVED lines=11> */
[----:B------:R-:W-:-:S03]  /*40e0*/  @!P0 IMAD.MOV.U32 R26, RZ, RZ, R16 ;  /* 0x000000ffff1a8224 */ /* 0x000fc600078e0010 */
[----:B------:R-:W-:-:S04]  /*40f0*/  IADD3 R0, R5, -0x1, RZ ;  /* 0xffffffff05007810 */ /* 0x000fc80007ffe0ff */
[----:B------:R-:W-:Y:S01]  /*4100*/  ISETP.GE.U32.AND P1, PT, R0, 0x7fefffff, PT ;  /* 0x7fefffff0000780c */ /* 0x000fe20003f26070 */
[----:B------:R-:W-:Y:S01]  /*4110*/  IMAD.MOV.U32 R0, RZ, RZ, -0x3ff ;  /* 0xfffffc01ff007424 */ /* 0x000fe200078e00ff */
[----:B------:R-:W-:-:S11]  /*4120*/  @!P0 MOV R0, 0xfffffbcb ;  /* 0xfffffbcb00008802 */ /* 0x000fd60000000f00 */
        /* <DEDUP_REMOVED lines=70> */
.L_x_7966:
        /* <DEDUP_REMOVED lines=20> */
[----:B------:R-:W-:Y:S02]  /*46d0*/  IMAD.MOV.U32 R8, RZ, RZ, R2 ;  /* 0x000000ffff087224 */ /* 0x000fe400078e0002 */
[----:B------:R-:W-:-:S07]  /*46e0*/  IMAD.MOV.U32 R9, RZ, RZ, R31 ;  /* 0x000000ffff097224 */ /* 0x000fce00078e001f */
.L_x_7969:
[----:B------:R-:W-:Y:S05]  /*46f0*/  BSYNC B3 ;  /* 0x0000000000037941 */ /* 0x000fea0003800000 */
.L_x_7968:
        /* <DEDUP_REMOVED lines=29> */
.L_x_7967:
[----:B------:R-:W-:Y:S05]  /*48d0*/  BSYNC B2 ;  /* 0x0000000000027941 */ /* 0x000fea0003800000 */
.L_x_7965:
        /* <DEDUP_REMOVED lines=70> */
.L_x_7971:
        /* <DEDUP_REMOVED lines=35> */
.L_x_7972:
[----:B------:R-:W-:Y:S05]  /*4f70*/  BSYNC B0 ;  /* 0x0000000000007941 */ /* 0x000fea0003800000 */
.L_x_7970:
[----:B------:R-:W-:-:S11]  /*4f80*/  DMUL R10, R8, R10 ;  /* 0x0000000a080a7228 */ /* 0x000fd60000000000 */
.L_x_7962:
[----:B------:R-:W-:Y:S05]  /*4f90*/  BSYNC B1 ;  /* 0x0000000000017941 */ /* 0x000fea0003800000 */
.L_x_7961:
[----:B------:R-:W-:Y:S01]  /*4fa0*/  ISETP.GE.AND P0, PT, R3, R4, PT ;  /* 0x000000040300720c */ /* 0x000fe20003f06270 */
[----:B------:R-:W-:Y:S04]  /*4fb0*/  BSSY B0, `(.L_x_7973) ;  /* 0x0000018000007945 */ /* 0x000fe80003800000 */
[----:B------:R-:W-:Y:S08]  /*4fc0*/  BSSY B1, `(.L_x_7974) ;  /* 0x0000010000017945 */ /* 0x000ff00003800000 */
[----:B------:R-:W-:Y:S05]  /*4fd0*/  @P0 BRA `(.L_x_7975) ;  /* 0x0000000000380947 */ /* 0x000fea0003800000 */
[----:B------:R-:W0:Y:S01]  /*4fe0*/  S2R R5, SR_TID.X ;  /* 0x0000000000057919 */ /* 0x000e220000002100 */
[----:B------:R-:W1:Y:S01]  /*4ff0*/  LDC.64 R8, c[0x0][0x218] ;  /* 0x00008600ff087b82 */ /* 0x000e620000000a00 */
[----:B0-----:R-:W-:-:S04]  /*5000*/  IMAD R3, R6, 0x200, R5 ;  /* 0x0000020006037824 */ /* 0x001fc800078e0205 */
[----:B-1----:R-:W-:Y:S01]  /*5010*/  IMAD.WIDE.U32 R8, R3, 0x8, R8 ;  /* 0x0000000803087825 */ /* 0x002fe200078e0008 */
[----:B------:R-:W-:-:S04]  /*5020*/  IADD3 R3, R5, 0x80, RZ ;  /* 0x0000008005037810 */ /* 0x000fc80007ffe0ff */
[----:B------:R0:W-:Y:S01]  /*5030*/  STG.E.64 desc[UR4][R8.64], R12 ;  /* 0x0000000c08007986 */ /* 0x0001e2000c101b04 */
[----:B------:R-:W-:-:S13]  /*5040*/  ISETP.GE.AND P0, PT, R3, R4, PT ;  /* 0x000000040300720c */ /* 0x000fda0003f06270 */
[----:B------:R-:W-:Y:S05]  /*5050*/  @P0 BREAK B1 ;  /* 0x0000000000010942 */ /* 0x000fea0003800000 */
[----:B0-----:R-:W-:Y:S05]  /*5060*/  @P0 BRA `(.L_x_7976) ;  /* 0x0000000000300947 */ /* 0x001fea0003800000 */
[----:B------:R-:W0:Y:S01]  /*5070*/  LDC.64 R8, c[0x0][0x218] ;  /* 0x00008600ff087b82 */ /* 0x000e220000000a00 */
[----:B------:R-:W-:Y:S02]  /*5080*/  IMAD R5, R6, 0x200, R3 ;  /* 0x0000020006057824 */ /* 0x000fe400078e0203 */
[----:B------:R-:W-:Y:S02]  /*5090*/  VIADD R3, R3, 0x80 ;  /* 0x0000008003037836 */ /* 0x000fe40000000000 */
[----:B0-----:R-:W-:-:S05]  /*50a0*/  IMAD.WIDE.U32 R8, R5, 0x8, R8 ;  /* 0x0000000805087825 */ /* 0x001fca00078e0008 */
[----:B-----5:R0:W-:Y:S02]  /*50b0*/  STG.E.64 desc[UR4][R8.64], R14 ;  /* 0x0000000e08007986 */ /* 0x0201e4000c101b04 */
.L_x_7975:
[----:B------:R-:W-:Y:S05]  /*50c0*/  BSYNC B1 ;  /* 0x0000000000017941 */ /* 0x000fea0003800000 */
.L_x_7974:
[----:B------:R-:W-:-:S13]  /*50d0*/  ISETP.GE.AND P0, PT, R3, R4, PT ;  /* 0x000000040300720c */ /* 0x000fda0003f06270 */
[----:B0-----:R-:W0:Y:S01]  /*50e0*/  @!P0 LDC.64 R8, c[0x0][0x218] ;  /* 0x00008600ff088b82 */ /* 0x001e220000000a00 */
[----:B------:R-:W-:Y:S02]  /*50f0*/  @!P0 IMAD R5, R6, 0x200, R3 ;  /* 0x0000020006058824 */ /* 0x000fe400078e0203 */
[----:B------:R-:W-:Y:S02]  /*5100*/  @!P0 VIADD R3, R3, 0x80 ;  /* 0x0000008003038836 */ /* 0x000fe40000000000 */
[----:B0-----:R-:W-:-:S05]  /*5110*/  @!P0 IMAD.WIDE.U32 R8, R5, 0x8, R8 ;  /* 0x0000000805088825 */ /* 0x001fca00078e0008 */
[----:B-----5:R0:W-:Y:S02]  /*5120*/  @!P0 STG.E.64 desc[UR4][R8.64], R28 ;  /* 0x0000001c08008986 */ /* 0x0201e4000c101b04 */
.L_x_7976:
[----:B------:R-:W-:Y:S05]  /*5130*/  BSYNC B0 ;  /* 0x0000000000007941 */ /* 0x000fea0003800000 */
.L_x_7973:
[----:B------:R-:W-:Y:S05]  /*5140*/  WARPSYNC.ALL ;  /* 0x0000000000007948 */ /* 0x000fea0003800000 */
[----:B------:R-:W-:-:S13]  /*5150*/  ISETP.GE.AND P0, PT, R3, R4, PT ;  /* 0x000000040300720c */ /* 0x000fda0003f06270 */
[----:B------:R-:W-:Y:S05]  /*5160*/  @P0 EXIT ;  /* 0x000000000000094d */ /* 0x000fea0003800000 */
[----:B------:R-:W1:Y:S01]  /*5170*/  LDC.64 R4, c[0x0][0x218] ;  /* 0x00008600ff047b82 */ /* 0x000e620000000a00 */
[----:B------:R-:W-:-:S05]  /*5180*/  LEA R3, R6, R3, 0x9 ;  /* 0x0000000306037211 */ /* 0x000fca00078e48ff */
[----:B-1----:R-:W-:-:S05]  /*5190*/  IMAD.WIDE.U32 R2, R3, 0x8, R4 ;  /* 0x0000000803027825 */ /* 0x002fca00078e0004 */
[----:B-----5:R-:W-:Y:S01]  /*51a0*/  STG.E.64 desc[UR4][R2.64], R10 ;  /* 0x0000000a02007986 */ /* 0x020fe2000c101b04 */
[----:B------:R-:W-:Y:S05]  /*51b0*/  EXIT ;  /* 0x000000000000794d */ /* 0x000fea0003800000 */
        .weak           $__internal_17_$__cuda_sm20_div_rn_f64_full
        .type           $__internal_17_$__cuda_sm20_div_rn_f64_full,@function
        .size           $__internal_17_$__cuda_sm20_div_rn_f64_full,(.L_x_8570 - $__internal_17_$__cuda_sm20_div_rn_f64_full)
$__internal_17_$__cuda_sm20_div_rn_f64_full:
[C---:B------:R-:W-:Y:S01]  /*51c0*/  FSETP.GEU.AND P0, PT, |R19|.reuse, 1.469367938527859385e-39, PT ;  /* 0x001000001300780b */ /* 0x040fe20003f0e200 */
[----:B------:R-:W-:Y:S01]  /*51d0*/  IMAD.MOV.U32 R22, RZ, RZ, 0x1 ;  /* 0x00000001ff167424 */ /* 0x000fe200078e00ff */
[----:B------:R-:W-:Y:S01]  /*51e0*/  LOP3.LUT R16, R19, 0x800fffff, RZ, 0xc0, !PT ;  /* 0x800fffff13107812 */ /* 0x000fe200078ec0ff */
[----:B------:R-:W-:Y:S01]  /*51f0*/  IMAD.MOV.U32 R0, RZ, RZ, 0x1ca00000 ;  /* 0x1ca00000ff007424 */ /* 0x000fe200078e00ff */
        /* <DEDUP_REMOVED lines=8> */
[----:B------:R-:W-:Y:S02]  /*5280*/  @!P2 LOP3.LUT R7, R19, 0x7ff00000, RZ, 0xc0, !PT ;  /* 0x7ff000001307a812 */ /* 0x000fe400078ec0ff */
[----:B------:R-:W0:Y:S01]  /*5290*/  MUFU.RCP64H R23, R17 ;  /* 0x0000001100177308 */ /* 0x000e220000001800 */
[----:B------:R-:W-:Y:S02]  /*52a0*/  @!P2 MOV R30, RZ ;  /* 0x000000ff001ea202 */ /* 0x000fe40000000f00 */
[----:B------:R-:W-:Y:S02]  /*52b0*/  @!P2 ISETP.GE.U32.AND P3, PT, R2, R7, PT ;  /* 0x000000070200a20c */ /* 0x000fe40003f66070 */
[----:B------:R-:W-:Y:S02]  /*52c0*/  @!P0 LOP3.LUT R5, R17, 0x7ff00000, RZ, 0xc0, !PT ;  /* 0x7ff0000011058812 */ /* 0x000fe400078ec0ff */
[----:B------:R-:W-:-:S04]  /*52d0*/  @!P2 SEL R7, R0, 0x63400000, !P3 ;  /* 0x634000000007a807 */ /* 0x000fc80005800000 */
[----:B------:R-:W-:-:S04]  /*52e0*/  @!P2 LOP3.LUT R7, R7, 0x80000000, R21, 0xf8, !PT ;  /* 0x800000000707a812 */ /* 0x000fc800078ef815 */
[----:B------:R-:W-:Y:S01]  /*52f0*/  @!P2 LOP3.LUT R31, R7, 0x100000, RZ, 0xfc, !PT ;  /* 0x00100000071fa812 */ /* 0x000fe200078efcff */
[----:B------:R-:W-:Y:S01]  /*5300*/  IMAD.MOV.U32 R7, RZ, RZ, R2 ;  /* 0x000000ffff077224 */ /* 0x000fe200078e0002 */
[----:B0-----:R-:W-:-:S08]  /*5310*/  DFMA R24, R22, -R16, 1 ;  /* 0x3ff000001618742b */ /* 0x001fd00000000810 */
        /* <DEDUP_REMOVED lines=17> */
[----:B------:R-:W-:Y:S01]  /*5430*/  LOP3.LUT R5, R19, 0x7ff00000, RZ, 0xc0, !PT ;  /* 0x7ff0000013057812 */ /* 0x000fe200078ec0ff */
[----:B------:R-:W-:-:S03]  /*5440*/  IMAD.MOV.U32 R20, RZ, RZ, RZ ;  /* 0x000000ffff147224 */ /* 0x000fc600078e00ff */
[CC--:B------:R-:W-:Y:S02]  /*5450*/  VIADDMNMX R7, R2.reuse, -R5.reuse, 0xb9600000, !PT ;  /* 0xb960000002077446 */ /* 0x0c0fe40007800905 */
[----:B------:R-:W-:Y:S02]  /*5460*/  ISETP.GE.U32.AND P0, PT, R2, R5, PT ;  /* 0x000000050200720c */ /* 0x000fe40003f06070 */
[----:B------:R-:W-:Y:S02]  /*5470*/  VIMNMX R7, R7, 0x46a00000, PT ;  /* 0x46a0000007077848 */ /* 0x000fe40003fe0100 */
[----:B------:R-:W-:-:S05]  /*5480*/  SEL R0, R0, 0x63400000, !P0 ;  /* 0x6340000000007807 */ /* 0x000fca0004000000 */
        /* <DEDUP_REMOVED lines=21> */
.L_x_7978:
[----:B------:R-:W-:-:S14]  /*55e0*/  DSETP.NAN.AND P0, PT, R20, R20, PT ;  /* 0x000000141400722a */ /* 0x000fdc0003f08000 */
[----:B------:R-:W-:Y:S05]  /*55f0*/  @P0 BRA `(.L_x_7980) ;  /* 0x0000000000440947 */ /* 0x000fea0003800000 */
[----:B------:R-:W-:-:S14]  /*5600*/  DSETP.NAN.AND P0, PT, R18, R18, PT ;  /* 0x000000121200722a */ /* 0x000fdc0003f08000 */
[----:B------:R-:W-:Y:S05]  /*5610*/  @P0 BRA `(.L_x_7981) ;  /* 0x0000000000300947 */ /* 0x000fea0003800000 */
[----:B------:R-:W-:Y:S01]  /*5620*/  ISETP.NE.AND P0, PT, R7, R5, PT ;  /* 0x000000050700720c */ /* 0x000fe20003f05270 */
[----:B------:R-:W-:Y:S01]  /*5630*/  IMAD.MOV.U32 R31, RZ, RZ, -0x80000 ;  /* 0xfff80000ff1f7424 */ /* 0x000fe200078e00ff */
        /* <DEDUP_REMOVED lines=10> */
.L_x_7981:
[----:B------:R-:W-:Y:S02]  /*56e0*/  LOP3.LUT R31, R19, 0x80000, RZ, 0xfc, !PT ;  /* 0x00080000131f7812 */ /* 0x000fe400078efcff */
[----:B------:R-:W-:Y:S01]  /*56f0*/  MOV R30, R18 ;  /* 0x00000012001e7202 */ /* 0x000fe20000000f00 */
[----:B------:R-:W-:Y:S06]  /*5700*/  BRA `(.L_x_7979) ;  /* 0x0000000000087947 */ /* 0x000fec0003800000 */
.L_x_7980:
[----:B------:R-:W-:Y:S01]  /*5710*/  LOP3.LUT R31, R21, 0x80000, RZ, 0xfc, !PT ;  /* 0x00080000151f7812 */ /* 0x000fe200078efcff */
[----:B------:R-:W-:-:S07]  /*5720*/  IMAD.MOV.U32 R30, RZ, RZ, R20 ;  /* 0x000000ffff1e7224 */ /* 0x000fce00078e0014 */
.L_x_7979:
[----:B------:R-:W-:Y:S05]  /*5730*/  BSYNC B0 ;  /* 0x0000000000007941 */ /* 0x000fea0003800000 */
.L_x_7977:
[----:B------:R-:W-:Y:S02]  /*5740*/  IMAD.MOV.U32 R9, RZ, RZ, 0x0 ;  /* 0x00000000ff097424 */ /* 0x000fe400078e00ff */
[----:B------:R-:W-:Y:S02]  /*5750*/  IMAD.MOV.U32 R2, RZ, RZ, R30 ;  /* 0x000000ffff027224 */ /* 0x000fe400078e001e */
[----:B------:R-:W-:Y:S05]  /*5760*/  RET.REL.NODEC R8 `(_ZN2at6native27unrolled_elementwise_kernelIZZZNS0_61_GLOBAL__N__b29612f4_23_ActivationMishKernel_cu_f5210f67_354811mish_kernelERNS_18TensorIteratorBaseEENKUlvE_clEvENKUlvE_clEvEUldE_St5arrayIPcLm2EELi4E23TrivialOffsetCalculatorILi1EjESC_NS0_6memory15LoadWithoutCastENSD_16StoreWithoutCastEEEviT_T0_T2_T3_T4_T5_) ;  /* 0xffffffa808247950 */ /* 0x000fea0003c3ffff */
.L_x_7982:
        /* <DEDUP_REMOVED lines=9> */
.L_x_8570:


//--------------------- .text._ZN2at6native29vectorized_elementwise_kernelILi2EZZZNS0_61_GLOBAL__N__b29612f4_23_ActivationMishKernel_cu_f5210f67_354811mish_kernelERNS_18TensorIteratorBaseEENKUlvE_clEvENKUlvE_clEvEUldE_St5arrayIPcLm2EEEEviT0_T1_ --------------------------
	.section	.text._ZN2at6native29vectorized_elementwise_kernelILi2EZZZNS0_61_GLOBAL__N__b29612f4_23_ActivationMishKernel_cu_f5210f67_354811mish_kernelERNS_18TensorIteratorBaseEENKUlvE_clEvENKUlvE_clEvEUldE_St5arrayIPcLm2EEEEviT0_T1_,"ax",@progbits
	.align	128
        .global         _ZN2at6native29vectorized_elementwise_kernelILi2EZZZNS0_61_GLOBAL__N__b29612f4_23_ActivationMishKernel_cu_f5210f67_354811mish_kernelERNS_18TensorIteratorBaseEENKUlvE_clEvENKUlvE_clEvEUldE_St5arrayIPcLm2EEEEviT0_T1_
        .type           _ZN2at6native29vectorized_elementwise_kernelILi2EZZZNS0_61_GLOBAL__N__b29612f4_23_ActivationMishKernel_cu_f5210f67_354811mish_kernelERNS_18TensorIteratorBaseEENKUlvE_clEvENKUlvE_clEvEUldE_St5arrayIPcLm2EEEEviT0_T1_,@function
        .size           _ZN2at6native29vectorized_elementwise_kernelILi2EZZZNS0_61_GLOBAL__N__b29612f4_23_ActivationMishKernel_cu_f5210f67_354811mish_kernelERNS_18TensorIteratorBaseEENKUlvE_clEvENKUlvE_clEvEUldE_St5arrayIPcLm2EEEEviT0_T1_,(.L_x_8571 - _ZN2at6native29vectorized_elementwise_kernelILi2EZZZNS0_61_GLOBAL__N__b29612f4_23_ActivationMishKernel_cu_f5210f67_354811mish_kernelERNS_18TensorIteratorBaseEENKUlvE_clEvENKUlvE_clEvEUldE_St5arrayIPcLm2EEEEviT0_T1_)
        .other          _ZN2at6native29vectorized_elementwise_kernelILi2EZZZNS0_61_GLOBAL__N__b29612f4_23_ActivationMishKernel_cu_f5210f67_354811mish_kernelERNS_18TensorIteratorBaseEENKUlvE_clEvENKUlvE_clEvEUldE_St5arrayIPcLm2EEEEviT0_T1_,@"STO_CUDA_ENTRY STV_DEFAULT"
_ZN2at6native29vectorized_elementwise_kernelILi2EZZZNS0_61_GLOBAL__N__b29612f4_23_ActivationMishKernel_cu_f5210f67_354811mish_kernelERNS_18TensorIteratorBaseEENKUlvE_clEvENKUlvE_clEvEUldE_St5arrayIPcLm2EEEEviT0_T1_:
.text._ZN2at6native29vectorized_elementwise_kernelILi2EZZZNS0_61_GLOBAL__N__b29612f4_23_ActivationMishKernel_cu_f5210f67_354811mish_kernelERNS_18TensorIteratorBaseEENKUlvE_clEvENKUlvE_clEvEUldE_St5arrayIPcLm2EEEEviT0_T1_:
[----:B------:R-:W-:Y:S01]  /*0000*/  LDC R1, c[0x0][0x28] ;  /* 0x00000a00ff017b82 */ /* 0x000fe20000000800 */
[----:B------:R-:W0:Y:S01]  /*0010*/  S2R R7, SR_CTAID.X ;  /* 0x0000000000077919 */ /* 0x000e220000002500 */
[----:B------:R-:W-:Y:S01]  /*0020*/  ULDC UR4, c[0x0][0x210] ;  /* 0x0000840000047ab9 */ /* 0x000fe20000000800 */
[----:B0-----:R-:W-:-:S05]  /*0030*/  IMAD.SHL.U32 R7, R7, 0x400, RZ ;  /* 0x0000040007077824 */ /* 0x001fca00078e00ff */
        /* <DEDUP_REMOVED lines=9> */
[----:B------:R0:W5:Y:S04]  /*00d0*/  LDG.E.128 R20, desc[UR4][R4.64+0x800] ;  /* 0x0008000404147981 */ /* 0x000168000c1e1d00 */
[----:B------:R0:W5:Y:S04]  /*00e0*/  LDG.E.128 R8, desc[UR4][R4.64+0x1000] ;  /* 0x0010000404087981 */ /* 0x000168000c1e1d00 */
[----:B------:R0:W5:Y:S01]  /*00f0*/  LDG.E.128 R12, desc[UR4][R4.64+0x1800] ;  /* 0x00180004040c7981 */ /* 0x000162000c1e1d00 */
[----:B------:R-:W-:Y:S01]  /*0100*/  IMAD.MOV.U32 R2, RZ, RZ, 0x652b82fe ;  /* 0x652b82feff027424 */ /* 0x000fe200078e00ff */
[----:B------:R-:W-:Y:S01]  /*0110*/  UMOV UR6, 0xfefa39ef ;  /* 0xfefa39ef00067882 */ /* 0x000fe20000000000 */
[----:B------:R-:W-:Y:S01]  /*0120*/  IMAD.MOV.U32 R3, RZ, RZ, 0x3ff71547 ;  /* 0x3ff71547ff037424 */ /* 0x000fe200078e00ff */
[----:B------:R-:W-:Y:S01]  /*0130*/  UMOV UR7, 0x3fe62e42 ;  /* 0x3fe62e4200077882 */ /* 0x000fe20000000000 */
[----:B------:R-:W-:Y:S04]  /*0140*/  BSSY B0, `(.L_x_7984) ;  /* 0x0000036000007945 */ /* 0x000fe80003800000 */
        /* <DEDUP_REMOVED lines=53> */
.L_x_7985:
[----:B------:R-:W-:Y:S05]  /*04a0*/  BSYNC B0 ;  /* 0x0000000000007941 */ /* 0x000fea0003800000 */
.L_x_7984:
        /* <DEDUP_REMOVED lines=85> */
.L_x_7987:
        /* <DEDUP_REMOVED lines=19> */
[----:B------:R-:W-:-:S07]  /*0b30*/  MOV R0, 0xb50 ;  /* 0x00000b5000007802 */ /* 0x000fce0000000f00 */
[----:B-----5:R-:W-:Y:S05]  /*0b40*/  CALL.REL.NOINC `($__internal_18_$__cuda_sm20_div_rn_f64_full) ;  /* 0x0000013000207944 */ /* 0x020fea0003c00000 */
.L_x_7990:
[----:B------:R-:W-:Y:S05]  /*0b50*/  BSYNC B2 ;  /* 0x0000000000027941 */ /* 0x000fea0003800000 */
.L_x_7989:
        /* <DEDUP_REMOVED lines=29> */
.L_x_7988:
[----:B------:R-:W-:Y:S05]  /*0d30*/  BSYNC B1 ;  /* 0x0000000000017941 */ /* 0x000fea0003800000 */
.L_x_7986:
        /* <DEDUP_REMOVED lines=70> */
.L_x_7992:
        /* <DEDUP_REMOVED lines=35> */
.L_x_7993:
[----:B------:R-:W-:Y:S05]  /*13d0*/  BSYNC B0 ;  /* 0x0000000000007941 */ /* 0x000fea0003800000 */
.L_x_7991:
[----:B------:R-:W-:Y:S01]  /*13e0*/  IMAD.MOV.U32 R4, RZ, RZ, 0x652b82fe ;  /* 0x652b82feff047424 */ /* 0x000fe200078e00ff */
[----:B------:R-:W-:Y:S01]  /*13f0*/  UMOV UR6, 0xfefa39ef ;  /* 0xfefa39ef00067882 */ /* 0x000fe20000000000 */
[----:B------:R-:W-:Y:S01]  /*1400*/  IMAD.MOV.U32 R5, RZ, RZ, 0x3ff71547 ;  /* 0x3ff71547ff057424 */ /* 0x000fe200078e00ff */
[----:B------:R-:W-:Y:S01]  /*1410*/  UMOV UR7, 0x3fe62e42 ;  /* 0x3fe62e4200077882 */ /* 0x000fe20000000000 */
[----:B------:R-:W-:Y:S01]  /*1420*/  FSETP.GEU.FTZ.AND P0, PT, |R19|, 4.1917929649353027344, PT ;  /* 0x4086232b1300780b */ /* 0x000fe20003f1e200 */
        /* <DEDUP_REMOVED lines=53> */
.L_x_7995:
[----:B------:R-:W-:Y:S05]  /*1780*/  BSYNC B0 ;  /* 0x0000000000007941 */ /* 0x000fea0003800000 */
.L_x_7994:
[C---:B------:R-:W-:Y:S01]  /*1790*/  FSETP.GEU.FTZ.AND P1, PT, R29.reuse, 1.7916666269302368164, PT ;  /* 0x3fe555551d00780b */ /* 0x040fe20003f3e000 */
[----:B------:R-:W-:Y:S01]  /*17a0*/  BSSY B1, `(.L_x_7996) ;  /* 0x0000088000017945 */ /* 0x000fe20003800000 */
[----:B------:R-:W-:Y:S01]  /*17b0*/  FSETP.GT.FTZ.AND P0, PT, R29, -1.6999999284744262695, PT ;  /* 0xbfd999991d00780b */ /* 0x000fe20003f14000 */
[----:B------:R-:W-:-:S12]  /*17c0*/  DMUL R16, R16, R2 ;  /* 0x0000000210107228 */ /* 0x000fd80000000000 */
        /* <DEDUP_REMOVED lines=82> */
.L_x_7997:
        /* <DEDUP_REMOVED lines=21> */
.L_x_8000:
[----:B------:R-:W-:Y:S05]  /*1e40*/  BSYNC B2 ;  /* 0x0000000000027941 */ /* 0x000fea0003800000 */
.L_x_7999:
        /* <DEDUP_REMOVED lines=29> */
.L_x_7998:
[----:B------:R-:W-:Y:S05]  /*2020*/  BSYNC B1 ;  /* 0x0000000000017941 */ /* 0x000fea0003800000 */
.L_x_7996:
        /* <DEDUP_REMOVED lines=70> */
.L_x_8002:
        /* <DEDUP_REMOVED lines=35> */
.L_x_8003:
[----:B------:R-:W-:Y:S05]  /*26c0*/  BSYNC B0 ;  /* 0x0000000000007941 */ /* 0x000fea0003800000 */
.L_x_8001:
        /* <DEDUP_REMOVED lines=58> */
.L_x_8005:
[----:B------:R-:W-:Y:S05]  /*2a70*/  BSYNC B0 ;  /* 0x0000000000007941 */ /* 0x000fea0003800000 */
.L_x_8004:
        /* <DEDUP_REMOVED lines=86> */
.L_x_8007:
        /* <DEDUP_REMOVED lines=20> */
[----:B------:R-:W-:Y:S05]  /*3120*/  CALL.REL.NOINC `($__internal_18_$__cuda_sm20_div_rn_f64_full) ;  /* 0x0000010800a87944 */ /* 0x000fea0003c00000 */
.L_x_8010:
[----:B------:R-:W-:Y:S05]  /*3130*/  BSYNC B2 ;  /* 0x0000000000027941 */ /* 0x000fea0003800000 */
.L_x_8009:
        /* <DEDUP_REMOVED lines=29> */
.L_x_8008:
[----:B------:R-:W-:Y:S05]  /*3310*/  BSYNC B1 ;  /* 0x0000000000017941 */ /* 0x000fea0003800000 */
.L_x_8006:
        /* <DEDUP_REMOVED lines=70> */
.L_x_8012:
        /* <DEDUP_REMOVED lines=35> */
.L_x_8013:
[----:B------:R-:W-:Y:S05]  /*39b0*/  BSYNC B0 ;  /* 0x0000000000007941 */ /* 0x000fea0003800000 */
.L_x_8011:
        /* <DEDUP_REMOVED lines=58> */
.L_x_8015:
[----:B------:R-:W-:Y:S05]  /*3d60*/  BSYNC B0 ;  /* 0x0000000000007941 */ /* 0x000fea0003800000 */
.L_x_8014:
        /* <DEDUP_REMOVED lines=86> */
.L_x_8017:
        /* <DEDUP_REMOVED lines=21> */
.L_x_8020:
[----:B------:R-:W-:Y:S05]  /*4420*/  BSYNC B2 ;  /* 0x0000000000027941 */ /* 0x000fea0003800000 */
.L_x_8019:
        /* <DEDUP_REMOVED lines=29> */
.L_x_8018:
[----:B------:R-:W-:Y:S05]  /*4600*/  BSYNC B1 ;  /* 0x0000000000017941 */ /* 0x000fea0003800000 */
.L_x_8016:
        /* <DEDUP_REMOVED lines=70> */
.L_x_8022:
        /* <DEDUP_REMOVED lines=35> */
.L_x_8023:
[----:B------:R-:W-:Y:S05]  /*4ca0*/  BSYNC B0 ;  /* 0x0000000000007941 */ /* 0x000fea0003800000 */
.L_x_8021:
        /* <DEDUP_REMOVED lines=58> */
.L_x_8025:
[----:B------:R-:W-:Y:S05]  /*5050*/  BSYNC B0 ;  /* 0x0000000000007941 */ /* 0x000fea0003800000 */
.L_x_8024:
        /* <DEDUP_REMOVED lines=86> */
.L_x_8027:
        /* <DEDUP_REMOVED lines=21> */
.L_x_8030:
[----:B------:R-:W-:Y:S05]  /*5710*/  BSYNC B2 ;  /* 0x0000000000027941 */ /* 0x000fea0003800000 */
.L_x_8029:
        /* <DEDUP_REMOVED lines=29> */
.L_x_8028:
[----:B------:R-:W-:Y:S05]  /*58f0*/  BSYNC B1 ;  /* 0x0000000000017941 */ /* 0x000fea0003800000 */
.L_x_8026:
        /* <DEDUP_REMOVED lines=70> */
.L_x_8032:
        /* <DEDUP_REMOVED lines=35> */
.L_x_8033:
[----:B------:R-:W-:Y:S05]  /*5f90*/  BSYNC B0 ;  /* 0x0000000000007941 */ /* 0x000fea0003800000 */
.L_x_8031:
        /* <DEDUP_REMOVED lines=58> */
.L_x_8035:
[----:B------:R-:W-:Y:S05]  /*6340*/  BSYNC B0 ;  /* 0x0000000000007941 */ /* 0x000fea0003800000 */
.L_x_8034:
        /* <DEDUP_REMOVED lines=86> */
.L_x_8037:
        /* <DEDUP_REMOVED lines=21> */
.L_x_8040:
[----:B------:R-:W-:Y:S05]  /*6a00*/  BSYNC B2 ;  /* 0x0000000000027941 */ /* 0x000fea0003800000 */
.L_x_8039:
        /* <DEDUP_REMOVED lines=29> */
.L_x_8038:
[----:B------:R-:W-:Y:S05]  /*6be0*/  BSYNC B1 ;  /* 0x0000000000017941 */ /* 0x000fea0003800000 */
.L_x_8036:
        /* <DEDUP_REMOVED lines=70> */
.L_x_8042:
        /* <DEDUP_REMOVED lines=35> */
.L_x_8043:
[----:B------:R-:W-:Y:S05]  /*7280*/  BSYNC B0 ;  /* 0x0000000000007941 */ /* 0x000fea0003800000 */
.L_x_8041:
        /* <DEDUP_REMOVED lines=58> */
.L_x_8045:
[----:B------:R-:W-:Y:S05]  /*7630*/  BSYNC B0 ;  /* 0x0000000000007941 */ /* 0x000fea0003800000 */
.L_x_8044:
        /* <DEDUP_REMOVED lines=86> */
.L_x_8047:
        /* <DEDUP_REMOVED lines=21> */
.L_x_8050:
[----:B------:R-:W-:Y:S05]  /*7cf0*/  BSYNC B2 ;  /* 0x0000000000027941 */ /* 0x000fea0003800000 */
.L_x_8049:
        /* <DEDUP_REMOVED lines=29> */
.L_x_8048:
[----:B------:R-:W-:Y:S05]  /*7ed0*/  BSYNC B1 ;  /* 0x0000000000017941 */ /* 0x000fea0003800000 */
.L_x_8046:
        /* <DEDUP_REMOVED lines=70> */
.L_x_8052:
        /* <DEDUP_REMOVED lines=35> */
.L_x_8053:
[----:B------:R-:W-:Y:S05]  /*8570*/  BSYNC B0 ;  /* 0x0000000000007941 */ /* 0x000fea0003800000 */
.L_x_8051:
        /* <DEDUP_REMOVED lines=58> */
.L_x_8055:
[----:B------:R-:W-:Y:S05]  /*8920*/  BSYNC B0 ;  /* 0x0000000000007941 */ /* 0x000fea0003800000 */
.L_x_8054:
        /* <DEDUP_REMOVED lines=86> */
.L_x_8057:
        /* <DEDUP_REMOVED lines=21> */
.L_x_8060:
[----:B------:R-:W-:Y:S05]  /*8fe0*/  BSYNC B2 ;  /* 0x0000000000027941 */ /* 0x000fea0003800000 */
.L_x_8059:
        /* <DEDUP_REMOVED lines=29> */
.L_x_8058:
[----:B------:R-:W-:Y:S05]  /*91c0*/  BSYNC B1 ;  /* 0x0000000000017941 */ /* 0x000fea0003800000 */
.L_x_8056:
        /* <DEDUP_REMOVED lines=70> */
.L_x_8062:
        /* <DEDUP_REMOVED lines=35> */
.L_x_8063:
[----:B------:R-:W-:Y:S05]  /*9860*/  BSYNC B0 ;  /* 0x0000000000007941 */ /* 0x000fea0003800000 */
.L_x_8061:
[----:B------:R-:W0:Y:S01]  /*9870*/  S2R R0, SR_CTAID.X ;  /* 0x0000000000007919 */ /* 0x000e220000002500 */
[----:B------:R-:W1:Y:S01]  /*9880*/  LDC.64 R2, c[0x0][0x218] ;  /* 0x00008600ff027b82 */ /* 0x000e620000000a00 */
[----:B------:R-:W-:Y:S01]  /*9890*/  DMUL R14, R14, R4 ;  /* 0x000000040e0e7228 */ /* 0x000fe20000000000 */
[----:B------:R-:W2:Y:S01]  /*98a0*/  S2R R25, SR_TID.X ;  /* 0x0000000000197919 */ /* 0x000ea20000002100 */
[----:B0-----:R-:W-:-:S04]  /*98b0*/  IMAD.SHL.U32 R7, R0, 0x400, RZ ;  /* 0x0000040000077824 */ /* 0x001fc800078e00ff */
[----:B-1----:R-:W-:-:S04]  /*98c0*/  IMAD.WIDE.U32 R2, R7, 0x8, R2 ;  /* 0x0000000807027825 */ /* 0x002fc800078e0002 */
[----:B--2---:R-:W-:-:S05]  /*98d0*/  IMAD.WIDE R2, R25, 0x10, R2 ;  /* 0x0000001019027825 */ /* 0x004fca00078e0202 */
[----:B------:R-:W-:Y:S04]  /*98e0*/  STG.E.128 desc[UR4][R2.64], R16 ;  /* 0x0000001002007986 */ /* 0x000fe8000c101d04 */
[----:B------:R-:W-:Y:S04]  /*98f0*/  STG.E.128 desc[UR4][R2.64+0x800], R20 ;  /* 0x0008001402007986 */ /* 0x000fe8000c101d04 */
[----:B------:R-:W-:Y:S04]  /*9900*/  STG.E.128 desc[UR4][R2.64+0x1000], R8 ;  /* 0x0010000802007986 */ /* 0x000fe8000c101d04 */
[----:B------:R-:W-:Y:S01]  /*9910*/  STG.E.128 desc[UR4][R2.64+0x1800], R12 ;  /* 0x0018000c02007986 */ /* 0x000fe2000c101d04 */
[----:B------:R-:W-:Y:S05]  /*9920*/  EXIT ;  /* 0x000000000000794d */ /* 0x000fea0003800000 */
.L_x_7983:
[----:B------:R-:W0:Y:S01]  /*9930*/  S2R R0, SR_TID.X ;  /* 0x0000000000007919 */ /* 0x000e220000002100 */
[----:B------:R-:W-:Y:S02]  /*9940*/  CS2R R12, SRZ ;  /* 0x00000000000c7805 */ /* 0x000fe4000001ff00 */
[----:B0-----:R-:W-:-:S13]  /*9950*/  ISETP.GE.AND P0, PT, R0, R30, PT ;  /* 0x0000001e0000720c */ /* 0x001fda0003f06270 */
[----:B------:R-:W-:Y:S02]  /*9960*/  @!P0 IMAD.IADD R31, R7, 0x1, R0 ;  /* 0x00000001071f8824 */ /* 0x000fe400078e0200 */
[----:B------:R-:W-:-:S05]  /*9970*/  @!P0 VIADD R0, R0, 0x80 ;  /* 0x0000008000008836 */ /* 0x000fca0000000000 */
[----:B------:R-:W-:-:S13]  /*9980*/  ISETP.GE.AND P6, PT, R0, R30, PT ;  /* 0x0000001e0000720c */ /* 0x000fda0003fc6270 */
[----:B------:R-:W-:Y:S01]  /*9990*/  @!P6 IADD3 R5, R7, R0, RZ ;  /* 0x000000000705e210 */ /* 0x000fe20007ffe0ff */
[----:B------:R-:W-:Y:S01]  /*99a0*/  @!P6 VIADD R0, R0, 0x80 ;  /* 0x000000800000e836 */ /* 0x000fe20000000000 */
[----:B------:R-:W0:Y:S04]  /*99b0*/  @!P6 LDC.64 R2, c[0x0][0x220] ;  /* 0x00008800ff02eb82 */ /* 0x000e280000000a00 */
[----:B------:R-:W-:-:S13]  /*99c0*/  ISETP.GE.AND P5, PT, R0, R30, PT ;  /* 0x0000001e0000720c */ /* 0x000fda0003fa6270 */
[----:B------:R-:W-:Y:S01]  /*99d0*/  @!P5 IMAD.IADD R15, R7, 0x1, R0 ;  /* 0x00000001070fd824 */ /* 0x000fe200078e0200 */
[----:B------:R-:W1:Y:S01]  /*99e0*/  @!P5 LDC.64 R8, c[0x0][0x220] ;  /* 0x00008800ff08db82 */ /* 0x000e620000000a00 */
[----:B------:R-:W-:-:S05]  /*99f0*/  @!P5 VIADD R0, R0, 0x80 ;  /* 0x000000800000d836 */ /* 0x000fca0000000000 */
[CC--:B------:R-:W-:Y:S01]  /*9a00*/  ISETP.GE.AND P4, PT, R0.reuse, R30.reuse, PT ;  /* 0x0000001e0000720c */ /* 0x0c0fe20003f86270 */
[----:B0-----:R-:W-:Y:S02]  /*9a10*/  @!P6 IMAD.WIDE.U32 R4, R5, 0x8, R2 ;  /* 0x000000080504e825 */ /* 0x001fe400078e0002 */
[----:B------:R-:W0:Y:S03]  /*9a20*/  @!P0 LDC.64 R2, c[0x0][0x220] ;  /* 0x00008800ff028b82 */ /* 0x000e260000000a00 */
[----:B------:R2:W5:Y:S07]  /*9a30*/  @!P6 LDG.E.64 R12, desc[UR4][R4.64] ;  /* 0x00000004040ce981 */ /* 0x00056e000c1e1b00 */
[----:B------:R-:W-:Y:S01]  /*9a40*/  @!P4 IMAD.IADD R25, R7, 0x1, R0 ;  /* 0x000000010719c824 */ /* 0x000fe200078e0200 */
[----:B------:R-:W-:Y:S01]  /*9a50*/  @!P4 IADD3 R0, R0, 0x80, RZ ;  /* 0x000000800000c810 */ /* 0x000fe20007ffe0ff */
[----:B------:R-:W3:Y:S03]  /*9a60*/  @!P4 LDC.64 R10, c[0x0][0x220] ;  /* 0x00008800ff0acb82 */ /* 0x000ee60000000a00 */
[----:B------:R-:W-:-:S13]  /*9a70*/  ISETP.GE.AND P3, PT, R0, R30, PT ;  /* 0x0000001e0000720c */ /* 0x000fda0003f66270 */
[----:B------:R-:W-:Y:S01]  /*9a80*/  @!P3 IMAD.IADD R27, R7, 0x1, R0 ;  /* 0x00000001071bb824 */ /* 0x000fe200078e0200 */
[----:B------:R-:W4:Y:S01]  /*9a90*/  @!P3 LDC.64 R18, c[0x0][0x220] ;  /* 0x00008800ff12bb82 */ /* 0x000f220000000a00 */
[----:B------:R-:W-:-:S05]  /*9aa0*/  @!P3 VIADD R0, R0, 0x80 ;  /* 0x000000800000b836 */ /* 0x000fca0000000000 */
[----:B------:R-:W-:-:S13]  /*9ab0*/  ISETP.GE.AND P2, PT, R0, R30, PT ;  /* 0x0000001e0000720c */ /* 0x000fda0003f46270 */
[----:B------:R-:W-:Y:S01]  /*9ac0*/  @!P2 IMAD.IADD R33, R7, 0x1, R0 ;  /* 0x000000010721a824 */ /* 0x000fe200078e0200 */
[----:B------:R-:W0:Y:S01]  /*9ad0*/  @!P2 LDC.64 R20, c[0x0][0x220] ;  /* 0x00008800ff14ab82 */ /* 0x000e220000000a00 */
[----:B------:R-:W-:-:S05]  /*9ae0*/  @!P2 VIADD R0, R0, 0x80 ;  /* 0x000000800000a836 */ /* 0x000fca0000000000 */
[----:B------:R-:W-:-:S13]  /*9af0*/  ISETP.GE.AND P1, PT, R0, R30, PT ;  /* 0x0000001e0000720c */ /* 0x000fda0003f26270 */
[----:B------:R-:W-:Y:S01]  /*9b00*/  @!P1 IADD3 R35, R7, R0, RZ ;  /* 0x0000000007239210 */ /* 0x000fe20007ffe0ff */
[----:B------:R-:W-:Y:S01]  /*9b10*/  @!P1 VIADD R0, R0, 0x80 ;  /* 0x0000008000009836 */ /* 0x000fe20000000000 */
[----:B------:R-:W0:Y:S04]  /*9b20*/  @!P1 LDC.64 R22, c[0x0][0x220] ;  /* 0x00008800ff169b82 */ /* 0x000e280000000a00 */
[----:B------:R-:W-:-:S13]  /*9b30*/  ISETP.GE.AND P6, PT, R0, R30, PT ;  /* 0x0000001e0000720c */ /* 0x000fda0003fc6270 */
[----:B------:R-:W0:Y:S01]  /*9b40*/  @!P6 LDC.64 R28, c[0x0][0x220] ;  /* 0x00008800ff1ceb82 */ /* 0x000e220000000a00 */
[----:B--2---:R-:W-:Y:S01]  /*9b50*/  @!P6 IMAD.IADD R5, R7, 0x1, R0 ;  /* 0x000000010705e824 */ /* 0x004fe200078e0200 */
[----:B------:R-:W-:Y:S01]  /*9b60*/  CS2R R16, SRZ ;  /* 0x0000000000107805 */ /* 0x000fe2000001ff00 */
[----:B-1----:R-:W-:Y:S01]  /*9b70*/  @!P5 IMAD.WIDE.U32 R8, R15, 0x8, R8 ;  /* 0x000000080f08d825 */ /* 0x002fe200078e0008 */
[----:B------:R-:W-:-:S03]  /*9b80*/  CS2R R14, SRZ ;  /* 0x00000000000e7805 */ /* 0x000fc6000001ff00 */
[----:B---3--:R-:W-:Y:S01]  /*9b90*/  @!P4 IMAD.WIDE.U32 R24, R25, 0x8, R10 ;  /* 0x000000081918c825 */ /* 0x008fe200078e000a */
[----:B------:R-:W-:Y:S02]  /*9ba0*/  CS2R R10, SRZ ;  /* 0x00000000000a7805 */ /* 0x000fe4000001ff00 */
[----:B------:R1:W5:Y:S01]  /*9bb0*/  @!P5 LDG.E.64 R14, desc[UR4][R8.64] ;  /* 0x00000004080ed981 */ /* 0x000362000c1e1b00 */
[----:B----4-:R-:W-:Y:S01]  /*9bc0*/  @!P3 IMAD.WIDE.U32 R26, R27, 0x8, R18 ;  /* 0x000000081b1ab825 */ /* 0x010fe200078e0012 */
[----:B------:R-:W-:Y:S02]  /*9bd0*/  CS2R R18, SRZ ;  /* 0x0000000000127805 */ /* 0x000fe4000001ff00 */
[----:B------:R1:W5:Y:S01]  /*9be0*/  @!P4 LDG.E.64 R16, desc[UR4][R24.64] ;  /* 0x000000041810c981 */ /* 0x000362000c1e1b00 */
[----:B0-----:R-:W-:Y:S01]  /*9bf0*/  @!P2 IMAD.WIDE.U32 R32, R33, 0x8, R20 ;  /* 0x000000082120a825 */ /* 0x001fe200078e0014 */
[----:B------:R-:W-:Y:S02]  /*9c00*/  CS2R R20, SRZ ;  /* 0x0000000000147805 */ /* 0x000fe4000001ff00 */
[----:B------:R1:W5:Y:S01]  /*9c10*/  @!P3 LDG.E.64 R18, desc[UR4][R26.64] ;  /* 0x000000041a12b981 */ /* 0x000362000c1e1b00 */
[----:B------:R-:W-:Y:S01]  /*9c20*/  @!P1 IMAD.WIDE.U32 R34, R35, 0x8, R22 ;  /* 0x0000000823229825 */ /* 0x000fe200078e0016 */
[----:B------:R-:W-:-:S02]  /*9c30*/  CS2R R22, SRZ ;  /* 0x0000000000167805 */ /* 0x000fc4000001ff00 */
[----:B------:R1:W5:Y:S01]  /*9c40*/  @!P2 LDG.E.64 R20, desc[UR4][R32.64] ;  /* 0x000000042014a981 */ /* 0x000362000c1e1b00 */
[----:B------:R-:W-:Y:S01]  /*9c50*/  @!P6 IMAD.WIDE.U32 R4, R5, 0x8, R28 ;  /* 0x000000080504e825 */ /* 0x000fe200078e001c */
[----:B------:R-:W-:Y:S02]  /*9c60*/  CS2R R28, SRZ ;  /* 0x00000000001c7805 */ /* 0x000fe4000001ff00 */
[----:B------:R1:W5:Y:S01]  /*9c70*/  @!P1 LDG.E.64 R22, desc[UR4][R34.64] ;  /* 0x0000000422169981 */ /* 0x000362000c1e1b00 */
[----:B------:R-:W-:-:S03]  /*9c80*/  @!P0 IMAD.WIDE.U32 R2, R31, 0x8, R2 ;  /* 0x000000081f028825 */ /* 0x000fc600078e0002 */
        /* <DEDUP_REMOVED lines=63> */
.L_x_8067:
[----:B------:R-:W-:Y:S05]  /*a080*/  BSYNC B0 ;  /* 0x0000000000007941 */ /* 0x000fea0003800000 */
.L_x_8066:
        /* <DEDUP_REMOVED lines=85> */
.L_x_8069:
        /* <DEDUP_REMOVED lines=21> */
[----:B------:R-:W-:Y:S05]  /*a730*/  CALL.REL.NOINC `($__internal_18_$__cuda_sm20_div_rn_f64_full) ;  /* 0x0000009400247944 */ /* 0x000fea0003c00000 */
.L_x_8072:
[----:B------:R-:W-:Y:S05]  /*a740*/  BSYNC B3 ;  /* 0x0000000000037941 */ /* 0x000fea0003800000 */
.L_x_8071:
        /* <DEDUP_REMOVED lines=29> */
.L_x_8070:
[----:B------:R-:W-:Y:S05]  /*a920*/  BSYNC B2 ;  /* 0x0000000000027941 */ /* 0x000fea0003800000 */
.L_x_8068:
        /* <DEDUP_REMOVED lines=70> */
.L_x_8074:
        /* <DEDUP_REMOVED lines=35> */
.L_x_8075:
[----:B------:R-:W-:Y:S05]  /*afc0*/  BSYNC B0 ;  /* 0x0000000000007941 */ /* 0x000fea0003800000 */
.L_x_8073:
[----:B------:R-:W-:-:S11]  /*afd0*/  DMUL R8, R8, R10 ;  /* 0x0000000a08087228 */ /* 0x000fd60000000000 */
.L_x_8065:
[----:B------:R-:W-:Y:S05]  /*afe0*/  BSYNC B1 ;  /* 0x0000000000017941 */ /* 0x000fea0003800000 */
.L_x_8064:
[----:B-1----:R-:W0:Y:S01]  /*aff0*/  S2R R3, SR_TID.X ;  /* 0x0000000000037919 */ /* 0x002e220000002100 */
[----:B------:R-:W-:Y:S01]  /*b000*/  BSSY B1, `(.L_x_8076) ;  /* 0x0000135000017945 */ /* 0x000fe20003800000 */
[----:B0-----:R-:W-:-:S04]  /*b010*/  IADD3 R3, R3, 0x80, RZ ;  /* 0x0000008003037810 */ /* 0x001fc80007ffe0ff */
        /* <DEDUP_REMOVED lines=58> */
[----:B------:R-:W-:Y:S01]  /*b3c0*/  @!P0 MOV R2, R4 ;  /* 0x0000000400028202 */ /* 0x000fe20000000f00 */
[----:B------:R-:W-:-:S06]  /*b3d0*/  @!P0 IMAD.MOV.U32 R4, RZ, RZ, RZ ;  /* 0x000000ffff048224 */ /* 0x000fcc00078e00ff */
[----:B------:R-:W-:-:S11]  /*b3e0*/  @!P0 DMUL R10, R2, R4 ;  /* 0x00000004020a8228 */ /* 0x000fd60000000000 */
.L_x_8079:
[----:B------:R-:W-:Y:S05]  /*b3f0*/  BSYNC B0 ;  /* 0x0000000000007941 */ /* 0x000fea0003800000 */
.L_x_8078:
        /* <DEDUP_REMOVED lines=85> */
.L_x_8081:
        /* <DEDUP_REMOVED lines=21> */
[----:B------:R-:W-:Y:S05]  /*baa0*/  CALL.REL.NOINC `($__internal_18_$__cuda_sm20_div_rn_f64_full) ;  /* 0x0000008000487944 */ /* 0x000fea0003c00000 */
.L_x_8084:
[----:B------:R-:W-:Y:S05]  /*bab0*/  BSYNC B3 ;  /* 0x0000000000037941 */ /* 0x000fea0003800000 */
.L_x_8083:
        /* <DEDUP_REMOVED lines=29> */
.L_x_8082:
[----:B------:R-:W-:Y:S05]  /*bc90*/  BSYNC B2 ;  /* 0x0000000000027941 */ /* 0x000fea0003800000 */
.L_x_8080:
        /* <DEDUP_REMOVED lines=70> */
.L_x_8086:
        /* <DEDUP_REMOVED lines=35> */
.L_x_8087:
[----:B------:R-:W-:Y:S05]  /*c330*/  BSYNC B0 ;  /* 0x0000000000007941 */ /* 0x000fea0003800000 */
.L_x_8085:
[----:B------:R-:W-:-:S11]  /*c340*/  DMUL R10, R10, R12 ;  /* 0x0000000c0a0a7228 */ /* 0x000fd60000000000 */
.L_x_8077:
[----:B------:R-:W-:Y:S05]  /*c350*/  BSYNC B1 ;  /* 0x0000000000017941 */ /* 0x000fea0003800000 */
.L_x_8076:
[----:B------:R-:W0:Y:S01]  /*c360*/  S2R R3, SR_TID.X ;  /* 0x0000000000037919 */ /* 0x000e220000002100 */
[----:B------:R-:W-:Y:S01]  /*c370*/  BSSY B1, `(.L_x_8088) ;  /* 0x0000135000017945 */ /* 0x000fe20003800000 */
[----:B0-----:R-:W-:-:S05]  /*c380*/  VIADD R3, R3, 0x100 ;  /* 0x0000010003037836 */ /* 0x001fca0000000000 */
[----:B------:R-:W-:-:S13]  /*c390*/  ISETP.GE.AND P0, PT, R3, R30, PT ;  /* 0x0000001e0300720c */ /* 0x000fda0003f06270 */
[----:B------:R-:W-:Y:S05]  /*c3a0*/  @P0 BRA `(.L_x_8089) ;  /* 0x0000001000c40947 */ /* 0x000fea0003800000 */
[----:B------:R-:W-:Y:S01]  /*c3b0*/  IMAD.MOV.U32 R2, RZ, RZ, 0x652b82fe ;  /* 0x652b82feff027424 */ /* 0x000fe200078e00ff */
[----:B------:R-:W-:Y:S01]  /*c3c0*/  MOV R3, 0x3ff71547 ;  /* 0x3ff7154700037802 */ /* 0x000fe20000000f00 */
[----:B------:R-:W-:Y:S01]  /*c3d0*/  UMOV UR6, 0xfefa39ef ;  /* 0xfefa39ef00067882 */ /* 0x000fe20000000000 */
[----:B------:R-:W-:Y:S01]  /*c3e0*/  UMOV UR7, 0x3fe62e42 ;  /* 0x3fe62e4200077882 */ /* 0x000fe20000000000 */
[----:B-----5:R-:W-:Y:S01]  /*c3f0*/  FSETP.GEU.FTZ.AND P0, PT, |R15|, 4.1917929649353027344, PT ;  /* 0x4086232b0f00780b */ /* 0x020fe20003f1e200 */
        /* <DEDUP_REMOVED lines=51> */
[----:B------:R-:W-:Y:S01]  /*c730*/  @!P0 IMAD.MOV.U32 R2, RZ, RZ, R4 ;  /* 0x000000ffff028224 */ /* 0x000fe200078e0004 */
[----:B------:R-:W-:-:S06]  /*c740*/  @!P0 MOV R4, RZ ;  /* 0x000000ff00048202 */ /* 0x000fcc0000000f00 */
[----:B------:R-:W-:-:S11]  /*c750*/  @!P0 DMUL R12, R2, R4 ;  /* 0x00000004020c8228 */ /* 0x000fd60000000000 */
.L_x_8091:
[----:B------:R-:W-:Y:S05]  /*c760*/  BSYNC B0 ;  /* 0x0000000000007941 */ /* 0x000fea0003800000 */
.L_x_8090:
        /* <DEDUP_REMOVED lines=85> */
.L_x_8093:
        /* <DEDUP_REMOVED lines=21> */
[----:B------:R-:W-:Y:S05]  /*ce10*/  CALL.REL.NOINC `($__internal_18_$__cuda_sm20_div_rn_f64_full) ;  /* 0x0000006c006c7944 */ /* 0x000fea0003c00000 */
.L_x_8096:
[----:B------:R-:W-:Y:S05]  /*ce20*/  BSYNC B3 ;  /* 0x0000000000037941 */ /* 0x000fea0003800000 */
.L_x_8095:
        /* <DEDUP_REMOVED lines=29> */
.L_x_8094:
[----:B------:R-:W-:Y:S05]  /*d000*/  BSYNC B2 ;  /* 0x0000000000027941 */ /* 0x000fea0003800000 */
.L_x_8092:
        /* <DEDUP_REMOVED lines=70> */
.L_x_8098:
        /* <DEDUP_REMOVED lines=35> */
.L_x_8099:
[----:B------:R-:W-:Y:S05]  /*d6a0*/  BSYNC B0 ;  /* 0x0000000000007941 */ /* 0x000fea0003800000 */
.L_x_8097:
[----:B------:R-:W-:-:S11]  /*d6b0*/  DMUL R12, R12, R14 ;  /* 0x0000000e0c0c7228 */ /* 0x000fd60000000000 */
.L_x_8089:
[----:B------:R-:W-:Y:S05]  /*d6c0*/  BSYNC B1 ;  /* 0x0000000000017941 */ /* 0x000fea0003800000 */
.L_x_8088:
[----:B------:R-:W0:Y:S01]  /*d6d0*/  S2R R3, SR_TID.X ;  /* 0x0000000000037919 */ /* 0x000e220000002100 */
        /* <DEDUP_REMOVED lines=60> */
[----:B------:R-:W-:Y:S02]  /*daa0*/  @!P0 IMAD.MOV.U32 R2, RZ, RZ, R4 ;  /* 0x000000ffff028224 */ /* 0x000fe400078e0004 */
[----:B------:R-:W-:-:S06]  /*dab0*/  @!P0 IMAD.MOV.U32 R4, RZ, RZ, RZ ;  /* 0x000000ffff048224 */ /* 0x000fcc00078e00ff */
[----:B------:R-:W-:-:S11]  /*dac0*/  @!P0 DMUL R14, R2, R4 ;  /* 0x00000004020e8228 */ /* 0x000fd60000000000 */
.L_x_8103:
[----:B------:R-:W-:Y:S05]  /*dad0*/  BSYNC B0 ;  /* 0x0000000000007941 */ /* 0x000fea0003800000 */
.L_x_8102:
        /* <DEDUP_REMOVED lines=85> */
.L_x_8105:
        /* <DEDUP_REMOVED lines=22> */
.L_x_8108:
[----:B------:R-:W-:Y:S05]  /*e190*/  BSYNC B3 ;  /* 0x0000000000037941 */ /* 0x000fea0003800000 */
.L_x_8107:
        /* <DEDUP_REMOVED lines=29> */
.L_x_8106:
[----:B------:R-:W-:Y:S05]  /*e370*/  BSYNC B2 ;  /* 0x0000000000027941 */ /* 0x000fea0003800000 */
.L_x_8104:
        /* <DEDUP_REMOVED lines=70> */
.L_x_8110:
        /* <DEDUP_REMOVED lines=35> */
.L_x_8111:
[----:B------:R-:W-:Y:S05]  /*ea10*/  BSYNC B0 ;  /* 0x0000000000007941 */ /* 0x000fea0003800000 */
.L_x_8109:
[----:B------:R-:W-:-:S11]  /*ea20*/  DMUL R14, R14, R16 ;  /* 0x000000100e0e7228 */ /* 0x000fd60000000000 */
.L_x_8101:
[----:B------:R-:W-:Y:S05]  /*ea30*/  BSYNC B1 ;  /* 0x0000000000017941 */ /* 0x000fea0003800000 */
.L_x_8100:
[----:B------:R-:W0:Y:S01]  /*ea40*/  S2R R3, SR_TID.X ;  /* 0x0000000000037919 */ /* 0x000e220000002100 */
        /* <DEDUP_REMOVED lines=63> */
.L_x_8115:
[----:B------:R-:W-:Y:S05]  /*ee40*/  BSYNC B0 ;  /* 0x0000000000007941 */ /* 0x000fea0003800000 */
.L_x_8114:
        /* <DEDUP_REMOVED lines=85> */
.L_x_8117:
        /* <DEDUP_REMOVED lines=22> */
.L_x_8120:
[----:B------:R-:W-:Y:S05]  /*f500*/  BSYNC B3 ;  /* 0x0000000000037941 */ /* 0x000fea0003800000 */
.L_x_8119:
        /* <DEDUP_REMOVED lines=29> */
.L_x_8118:
[----:B------:R-:W-:Y:S05]  /*f6e0*/  BSYNC B2 ;  /* 0x0000000000027941 */ /* 0x000fea0003800000 */
.L_x_8116:
        /* <DEDUP_REMOVED lines=70> */
.L_x_8122:
        /* <DEDUP_REMOVED lines=35> */
.L_x_8123:
[----:B------:R-:W-:Y:S05]  /*fd80*/  BSYNC B0 ;  /* 0x0000000000007941 */ /* 0x000fea0003800000 */
.L_x_8121:
[----:B------:R-:W-:-:S11]  /*fd90*/  DMUL R16, R16, R18 ;  /* 0x0000001210107228 */ /* 0x000fd60000000000 */
.L_x_8113:
[----:B------:R-:W-:Y:S05]  /*fda0*/  BSYNC B1 ;  /* 0x0000000000017941 */ /* 0x000fea0003800000 */
.L_x_8112:
[----:B------:R-:W0:Y:S01]  /*fdb0*/  S2R R3, SR_TID.X ;  /* 0x0000000000037919 */ /* 0x000e220000002100 */
[----:B------:R-:W-:Y:S01]  /*fdc0*/  BSSY B1, `(.L_x_8124) ;  /* 0x0000135000017945 */ /* 0x000fe20003800000 */
[----:B0-----:R-:W-:-:S05]  /*fdd0*/  VIADD R3, R3, 0x280 ;  /* 0x0000028003037836 */ /* 0x001fca0000000000 */
[----:B------:R-:W-:-:S13]  /*fde0*/  ISETP.GE.AND P0, PT, R3, R30, PT ;  /* 0x0000001e0300720c */ /* 0x000fda0003f06270 */
[----:B------:R-:W-:Y:S05]  /*fdf0*/  @P0 BRA `(.L_x_8125) ;  /* 0x0000001000c40947 */ /* 0x000fea0003800000 */
[----:B------:R-:W-:Y:S01]  /*fe00*/  MOV R2, 0x652b82fe ;  /* 0x652b82fe00027802 */ /* 0x000fe20000000f00 */
[----:B------:R-:W-:Y:S01]  /*fe10*/  IMAD.MOV.U32 R3, RZ, RZ, 0x3ff71547 ;  /* 0x3ff71547ff037424 */ /* 0x000fe200078e00ff */
        /* <DEDUP_REMOVED lines=57> */
.L_x_8127:
[----:B------:R-:W-:Y:S05]  /*101b0*/  BSYNC B0 ;  /* 0x0000000000007941 */ /* 0x000fea0003800000 */
.L_x_8126:
        /* <DEDUP_REMOVED lines=85> */
.L_x_8129:
        /* <DEDUP_REMOVED lines=22> */
.L_x_8132:
[----:B------:R-:W-:Y:S05]  /*10870*/  BSYNC B3 ;  /* 0x0000000000037941 */ /* 0x000fea0003800000 */
.L_x_8131:
        /* <DEDUP_REMOVED lines=29> */
.L_x_8130:
[----:B------:R-:W-:Y:S05]  /*10a50*/  BSYNC B2 ;  /* 0x0000000000027941 */ /* 0x000fea0003800000 */
.L_x_8128:
        /* <DEDUP_REMOVED lines=70> */
.L_x_8134:
        /* <DEDUP_REMOVED lines=35> */
.L_x_8135:
[----:B------:R-:W-:Y:S05]  /*110f0*/  BSYNC B0 ;  /* 0x0000000000007941 */ /* 0x000fea0003800000 */
.L_x_8133:
[----:B------:R-:W-:-:S11]  /*11100*/  DMUL R18, R18, R20 ;  /* 0x0000001412127228 */ /* 0x000fd60000000000 */
.L_x_8125:
[----:B------:R-:W-:Y:S05]  /*11110*/  BSYNC B1 ;  /* 0x0000000000017941 */ /* 0x000fea0003800000 */
.L_x_8124:
        /* <DEDUP_REMOVED lines=64> */
.L_x_8139:
[----:B------:R-:W-:Y:S05]  /*11520*/  BSYNC B0 ;  /* 0x0000000000007941 */ /* 0x000fea0003800000 */
.L_x_8138:
        /* <DEDUP_REMOVED lines=85> */
.L_x_8141:
        /* <DEDUP_REMOVED lines=22> */
.L_x_8144:
[----:B------:R-:W-:Y:S05]  /*11be0*/  BSYNC B3 ;  /* 0x0000000000037941 */ /* 0x000fea0003800000 */
.L_x_8143:
        /* <DEDUP_REMOVED lines=29> */
.L_x_8142:
[----:B------:R-:W-:Y:S05]  /*11dc0*/  BSYNC B2 ;  /* 0x0000000000027941 */ /* 0x000fea0003800000 */
.L_x_8140:
        /* <DEDUP_REMOVED lines=70> */
.L_x_8146:
        /* <DEDUP_REMOVED lines=35> */
.L_x_8147:
[----:B------:R-:W-:Y:S05]  /*12460*/  BSYNC B0 ;  /* 0x0000000000007941 */ /* 0x000fea0003800000 */
.L_x_8145:
[----:B------:R-:W-:-:S11]  /*12470*/  DMUL R20, R20, R22 ;  /* 0x0000001614147228 */ /* 0x000fd60000000000 */
.L_x_8137:
[----:B------:R-:W-:Y:S05]  /*12480*/  BSYNC B1 ;  /* 0x0000000000017941 */ /* 0x000fea0003800000 */
.L_x_8136:
        /* <DEDUP_REMOVED lines=64> */
.L_x_8151:
[----:B------:R-:W-:Y:S05]  /*12890*/  BSYNC B0 ;  /* 0x0000000000007941 */ /* 0x000fea0003800000 */
.L_x_8150:
        /* <DEDUP_REMOVED lines=85> */
.L_x_8153:
        /* <DEDUP_REMOVED lines=22> */
.L_x_8156:
[----:B------:R-:W-:Y:S05]  /*12f50*/  BSYNC B3 ;  /* 0x0000000000037941 */ /* 0x000fea0003800000 */
.L_x_8155:
        /* <DEDUP_REMOVED lines=29> */
.L_x_8154:
[----:B------:R-:W-:Y:S05]  /*13130*/  BSYNC B2 ;  /* 0x0000000000027941 */ /* 0x000fea0003800000 */
.L_x_8152:
        /* <DEDUP_REMOVED lines=70> */
.L_x_8158:
        /* <DEDUP_REMOVED lines=35> */
.L_x_8159:
[----:B------:R-:W-:Y:S05]  /*137d0*/  BSYNC B0 ;  /* 0x0000000000007941 */ /* 0x000fea0003800000 */
.L_x_8157:
[----:B------:R-:W-:-:S11]  /*137e0*/  DMUL R28, R4, R28 ;  /* 0x0000001c041c7228 */ /* 0x000fd60000000000 */
.L_x_8149:
[----:B------:R-:W-:Y:S05]  /*137f0*/  BSYNC B1 ;  /* 0x0000000000017941 */ /* 0x000fea0003800000 */
.L_x_8148:
[----:B------:R-:W0:Y:S01]  /*13800*/  S2R R0, SR_TID.X ;  /* 0x0000000000007919 */ /* 0x000e220000002100 */
[----:B------:R-:W-:Y:S04]  /*13810*/  BSSY B0, `(.L_x_8160) ;  /* 0x0000033000007945 */ /* 0x000fe80003800000 */
[----:B------:R-:W-:Y:S01]  /*13820*/  BSSY B1, `(.L_x_8161) ;  /* 0x000002b000017945 */ /* 0x000fe20003800000 */
[----:B0-----:R-:W-:-:S13]  /*13830*/  ISETP.GE.AND P0, PT, R0, R30, PT ;  /* 0x0000001e0000720c */ /* 0x001fda0003f06270 */
[----:B------:R-:W0:Y:S01]  /*13840*/  @!P0 LDC.64 R2, c[0x0][0x218] ;  /* 0x00008600ff028b82 */ /* 0x000e220000000a00 */
[----:B------:R-:W-:Y:S01]  /*13850*/  @!P0 IADD3 R5, R7, R0, RZ ;  /* 0x0000000007058210 */ /* 0x000fe20007ffe0ff */
[----:B------:R-:W-:-:S04]  /*13860*/  @!P0 VIADD R0, R0, 0x80 ;  /* 0x0000008000008836 */ /* 0x000fc80000000000 */
[----:B0-----:R-:W-:-:S05]  /*13870*/  @!P0 IMAD.WIDE.U32 R2, R5, 0x8, R2 ;  /* 0x0000000805028825 */ /* 0x001fca00078e0002 */
[----:B------:R0:W-:Y:S01]  /*13880*/  @!P0 STG.E.64 desc[UR4][R2.64], R8 ;  /* 0x0000000802008986 */ /* 0x0001e2000c101b04 */
[----:B------:R-:W-:-:S13]  /*13890*/  ISETP.GE.AND P0, PT, R0, R30, PT ;  /* 0x0000001e0000720c */ /* 0x000fda0003f06270 */
[----:B0-----:R-:W-:Y:S05]  /*138a0*/  @P0 BRA `(.L_x_8162) ;  /* 0x0000000000300947 */ /* 0x001fea0003800000 */
[----:B------:R-:W0:Y:S01]  /*138b0*/  LDC.64 R2, c[0x0][0x218] ;  /* 0x00008600ff027b82 */ /* 0x000e220000000a00 */
[----:B------:R-:W-:Y:S02]  /*138c0*/  IMAD.IADD R5, R7, 0x1, R0 ;  /* 0x0000000107057824 */ /* 0x000fe400078e0200 */
[----:B------:R-:W-:-:S05]  /*138d0*/  VIADD R0, R0, 0x80 ;  /* 0x0000008000007836 */ /* 0x000fca0000000000 */
[----:B------:R-:W-:Y:S01]  /*138e0*/  ISETP.GE.AND P0, PT, R0, R30, PT ;  /* 0x0000001e0000720c */ /* 0x000fe20003f06270 */
[----:B0-----:R-:W-:-:S05]  /*138f0*/  IMAD.WIDE.U32 R2, R5, 0x8, R2 ;  /* 0x0000000805027825 */ /* 0x001fca00078e0002 */
[----:B-----5:R0:W-:Y:S07]  /*13900*/  STG.E.64 desc[UR4][R2.64], R10 ;  /* 0x0000000a02007986 */ /* 0x0201ee000c101b04 */
[----:B------:R-:W-:Y:S05]  /*13910*/  @P0 BRA `(.L_x_8163) ;  /* 0x0000000000300947 */ /* 0x000fea0003800000 */
[----:B0-----:R-:W0:Y:S01]  /*13920*/  LDC.64 R2, c[0x0][0x218] ;  /* 0x00008600ff027b82 */ /* 0x001e220000000a00 */
[----:B------:R-:W-:Y:S01]  /*13930*/  IADD3 R5, R7, R0, RZ ;  /* 0x0000000007057210 */ /* 0x000fe20007ffe0ff */
[----:B------:R-:W-:-:S04]  /*13940*/  VIADD R0, R0, 0x80 ;  /* 0x0000008000007836 */ /* 0x000fc80000000000 */
[----:B0-----:R-:W-:-:S05]  /*13950*/  IMAD.WIDE.U32 R2, R5, 0x8, R2 ;  /* 0x0000000805027825 */ /* 0x001fca00078e0002 */
[----:B------:R0:W-:Y:S02]  /*13960*/  STG.E.64 desc[UR4][R2.64], R12 ;  /* 0x0000000c02007986 */ /* 0x0001e4000c101b04 */
.L_x_8162:
[----:B------:R-:W-:-:S13]  /*13970*/  ISETP.GE.AND P0, PT, R0, R30, PT ;  /* 0x0000001e0000720c */ /* 0x000fda0003f06270 */
[----:B------:R-:W-:Y:S05]  /*13980*/  @P0 BRA `(.L_x_8164) ;  /* 0x0000000000300947 */ /* 0x000fea0003800000 */
[----:B0-----:R-:W0:Y:S01]  /*13990*/  LDC.64 R2, c[0x0][0x218] ;  /* 0x00008600ff027b82 */ /* 0x001e220000000a00 */
[----:B------:R-:W-:Y:S02]  /*139a0*/  IMAD.IADD R5, R7, 0x1, R0 ;  /* 0x0000000107057824 */ /* 0x000fe400078e0200 */
[----:B------:R-:W-:Y:S02]  /*139b0*/  VIADD R0, R0, 0x80 ;  /* 0x0000008000007836 */ /* 0x000fe40000000000 */
[----:B0-----:R-:W-:-:S05]  /*139c0*/  IMAD.WIDE.U32 R2, R5, 0x8, R2 ;  /* 0x0000000805027825 */ /* 0x001fca00078e0002 */
[----:B-----5:R1:W-:Y:S02]  /*139d0*/  STG.E.64 desc[UR4][R2.64], R14 ;  /* 0x0000000e02007986 */ /* 0x0203e4000c101b04 */
.L_x_8163:
[----:B------:R-:W-:-:S13]  /*139e0*/  ISETP.GE.AND P0, PT, R0, R30, PT ;  /* 0x0000001e0000720c */ /* 0x000fda0003f06270 */
[----:B------:R-:W-:Y:S05]  /*139f0*/  @P0 BRA `(.L_x_8165) ;  /* 0x0000000000340947 */ /* 0x000fea0003800000 */
[----:B01----:R-:W0:Y:S01]  /*13a00*/  LDC.64 R2, c[0x0][0x218] ;  /* 0x00008600ff027b82 */ /* 0x003e220000000a00 */
[----:B------:R-:W-:Y:S01]  /*13a10*/  IADD3 R5, R7, R0, RZ ;  /* 0x0000000007057210 */ /* 0x000fe20007ffe0ff */
[----:B------:R-:W-:-:S04]  /*13a20*/  VIADD R0, R0, 0x80 ;  /* 0x0000008000007836 */ /* 0x000fc80000000000 */
[----:B0-----:R-:W-:-:S05]  /*13a30*/  IMAD.WIDE.U32 R2, R5, 0x8, R2 ;  /* 0x0000000805027825 */ /* 0x001fca00078e0002 */
[----:B------:R1:W-:Y:S02]  /*13a40*/  STG.E.64 desc[UR4][R2.64], R16 ;  /* 0x0000001002007986 */ /* 0x0003e4000c101b04 */
.L_x_8164:
[----:B------:R-:W-:-:S13]  /*13a50*/  ISETP.GE.AND P0, PT, R0, R30, PT ;  /* 0x0000001e0000720c */ /* 0x000fda0003f06270 */
[----:B------:R-:W-:Y:S05]  /*13a60*/  @P0 BREAK B1 ;  /* 0x0000000000010942 */ /* 0x000fea0003800000 */
[----:B------:R-:W-:Y:S05]  /*13a70*/  @P0 BRA `(.L_x_8166) ;  /* 0x0000000000300947 */ /* 0x000fea0003800000 */
[----:B01----:R-:W0:Y:S01]  /*13a80*/  LDC.64 R2, c[0x0][0x218] ;  /* 0x00008600ff027b82 */ /* 0x003e220000000a00 */
[----:B------:R-:W-:Y:S02]  /*13a90*/  IMAD.IADD R5, R7, 0x1, R0 ;  /* 0x0000000107057824 */ /* 0x000fe400078e0200 */
[----:B------:R-:W-:Y:S02]  /*13aa0*/  VIADD R0, R0, 0x80 ;  /* 0x0000008000007836 */ /* 0x000fe40000000000 */
[----:B0-----:R-:W-:-:S05]  /*13ab0*/  IMAD.WIDE.U32 R2, R5, 0x8, R2 ;  /* 0x0000000805027825 */ /* 0x001fca00078e0002 */
[----:B-----5:R2:W-:Y:S02]  /*13ac0*/  STG.E.64 desc[UR4][R2.64], R18 ;  /* 0x0000001202007986 */ /* 0x0205e4000c101b04 */
.L_x_8165:
[----:B------:R-:W-:Y:S05]  /*13ad0*/  BSYNC B1 ;  /* 0x0000000000017941 */ /* 0x000fea0003800000 */
.L_x_8161:
[----:B------:R-:W-:-:S13]  /*13ae0*/  ISETP.GE.AND P0, PT, R0, R30, PT ;  /* 0x0000001e0000720c */ /* 0x000fda0003f06270 */
[----:B012---:R-:W0:Y:S01]  /*13af0*/  @!P0 LDC.64 R2, c[0x0][0x218] ;  /* 0x00008600ff028b82 */ /* 0x007e220000000a00 */
[----:B------:R-:W-:Y:S01]  /*13b00*/  @!P0 IADD3 R5, R7, R0, RZ ;  /* 0x0000000007058210 */ /* 0x000fe20007ffe0ff */
[----:B------:R-:W-:-:S04]  /*13b10*/  @!P0 VIADD R0, R0, 0x80 ;  /* 0x0000008000008836 */ /* 0x000fc80000000000 */
[----:B0-----:R-:W-:-:S05]  /*13b20*/  @!P0 IMAD.WIDE.U32 R2, R5, 0x8, R2 ;  /* 0x0000000805028825 */ /* 0x001fca00078e0002 */
[----:B------:R2:W-:Y:S02]  /*13b30*/  @!P0 STG.E.64 desc[UR4][R2.64], R20 ;  /* 0x0000001402008986 */ /* 0x0005e4000c101b04 */
.L_x_8166:
[----:B------:R-:W-:Y:S05]  /*13b40*/  BSYNC B0 ;  /* 0x0000000000007941 */ /* 0x000fea0003800000 */
.L_x_8160:
[----:B------:R-:W-:Y:S05]  /*13b50*/  WARPSYNC.ALL ;  /* 0x0000000000007948 */ /* 0x000fea0003800000 */
[----:B------:R-:W-:-:S13]  /*13b60*/  ISETP.GE.AND P0, PT, R0, R30, PT ;  /* 0x0000001e0000720c */ /* 0x000fda0003f06270 */
[----:B------:R-:W-:Y:S05]  /*13b70*/  @P0 EXIT ;  /* 0x000000000000094d */ /* 0x000fea0003800000 */
[----:B012---:R-:W0:Y:S01]  /*13b80*/  LDC.64 R2, c[0x0][0x218] ;  /* 0x00008600ff027b82 */ /* 0x007e220000000a00 */
[----:B------:R-:W-:-:S04]  /*13b90*/  IMAD.IADD R7, R7, 0x1, R0 ;  /* 0x0000000107077824 */ /* 0x000fc800078e0200 */
[----:B0-----:R-:W-:-:S05]  /*13ba0*/  IMAD.WIDE.U32 R2, R7, 0x8, R2 ;  /* 0x0000000807027825 */ /* 0x001fca00078e0002 */
[----:B-----5:R-:W-:Y:S01]  /*13bb0*/  STG.E.64 desc[UR4][R2.64], R28 ;  /* 0x0000001c02007986 */ /* 0x020fe2000c101b04 */
[----:B------:R-:W-:Y:S05]  /*13bc0*/  EXIT ;  /* 0x000000000000794d */ /* 0x000fea0003800000 */
        .weak           $__internal_18_$__cuda_sm20_div_rn_f64_full
        .type           $__internal_18_$__cuda_sm20_div_rn_f64_full,@function
        .size           $__internal_18_$__cuda_sm20_div_rn_f64_full,(.L_x_8571 - $__internal_18_$__cuda_sm20_div_rn_f64_full)
$__internal_18_$__cuda_sm20_div_rn_f64_full:
[C---:B------:R-:W-:Y:S01]  /*13bd0*/  FSETP.GEU.AND P0, PT, |R5|.reuse, 1.469367938527859385e-39, PT ;  /* 0x001000000500780b */ /* 0x040fe20003f0e200 */
[----:B------:R-:W-:Y:S01]  /*13be0*/  IMAD.MOV.U32 R26, RZ, RZ, R24 ;  /* 0x000000ffff1a7224 */ /* 0x000fe200078e0018 */
[----:B------:R-:W-:Y:S01]  /*13bf0*/  MOV R27, R5 ;  /* 0x00000005001b7202 */ /* 0x000fe20000000f00 */
[----:B------:R-:W-:Y:S01]  /*13c00*/  IMAD.MOV.U32 R37, RZ, RZ, R3 ;  /* 0x000000ffff257224 */ /* 0x000fe200078e0003 */
[C---:B------:R-:W-:Y:S01]  /*13c10*/  LOP3.LUT R25, R5.reuse, 0x800fffff, RZ, 0xc0, !PT ;  /* 0x800fffff05197812 */ /* 0x040fe200078ec0ff */
[----:B------:R-:W-:Y:S01]  /*13c20*/  IMAD.MOV.U32 R32, RZ, RZ, 0x1 ;  /* 0x00000001ff207424 */ /* 0x000fe200078e00ff */
[----:B------:R-:W-:Y:S01]  /*13c30*/  LOP3.LUT R4, R5, 0x7ff00000, RZ, 0xc0, !PT ;  /* 0x7ff0000005047812 */ /* 0x000fe200078ec0ff */
[----:B------:R-:W-:Y:S01]  /*13c40*/  IMAD.MOV.U32 R36, RZ, RZ, R2 ;  /* 0x000000ffff247224 */ /* 0x000fe200078e0002 */
[----:B------:R-:W-:Y:S01]  /*13c50*/  LOP3.LUT R25, R25, 0x3ff00000, RZ, 0xfc, !PT ;  /* 0x3ff0000019197812 */ /* 0x000fe200078efcff */
[----:B------:R-:W-:Y:S01]  /*13c60*/  BSSY B0, `(.L_x_8167) ;  /* 0x0000056000007945 */ /* 0x000fe20003800000 */
[----:B------:R-:W-:-:S02]  /*13c70*/  FSETP.GEU.AND P2, PT, |R37|, 1.469367938527859385e-39, PT ;  /* 0x001000002500780b */ /* 0x000fc40003f4e200 */
[----:B------:R-:W-:Y:S01]  /*13c80*/  LOP3.LUT R3, R37, 0x7ff00000, RZ, 0xc0, !PT ;  /* 0x7ff0000025037812 */ /* 0x000fe200078ec0ff */
[----:B------:R-:W-:-:S03]  /*13c90*/  @!P0 DMUL R24, R26, 8.98846567431157953865e+307 ;  /* 0x7fe000001a188828 */ /* 0x000fc60000000000 */
[----:B------:R-:W-:-:S03]  /*13ca0*/  ISETP.GE.U32.AND P1, PT, R3, R4, PT ;  /* 0x000000040300720c */ /* 0x000fc60003f26070 */
[----:B------:R-:W0:Y:S04]  /*13cb0*/  MUFU.RCP64H R33, R25 ;  /* 0x0000001900217308 */ /* 0x000e280000001800 */
[----:B------:R-:W-:Y:S01]  /*13cc0*/  @!P2 LOP3.LUT R2, R27, 0x7ff00000, RZ, 0xc0, !PT ;  /* 0x7ff000001b02a812 */ /* 0x000fe200078ec0ff */
[----:B------:R-:W-:Y:S01]  /*13cd0*/  @!P2 IMAD.MOV.U32 R38, RZ, RZ, RZ ;  /* 0x000000ffff26a224 */ /* 0x000fe200078e00ff */
[----:B------:R-:W-:Y:S02]  /*13ce0*/  @!P0 LOP3.LUT R4, R25, 0x7ff00000, RZ, 0xc0, !PT ;  /* 0x7ff0000019048812 */ /* 0x000fe400078ec0ff */
[----:B------:R-:W-:Y:S02]  /*13cf0*/  @!P2 ISETP.GE.U32.AND P3, PT, R3, R2, PT ;  /* 0x000000020300a20c */ /* 0x000fe40003f66070 */
[----:B------:R-:W-:-:S04]  /*13d00*/  MOV R2, 0x1ca00000 ;  /* 0x1ca0000000027802 */ /* 0x000fc80000000f00 */
[C---:B------:R-:W-:Y:S02]  /*13d10*/  @!P2 SEL R5, R2.reuse, 0x63400000, !P3 ;  /* 0x634000000205a807 */ /* 0x040fe40005800000 */
[----:B------:R-:W-:Y:S01]  /*13d20*/  SEL R6, R2, 0x63400000, !P1 ;  /* 0x6340000002067807 */ /* 0x000fe20004800000 */
[----:B0-----:R-:W-:Y:S01]  /*13d30*/  DFMA R34, R32, -R24, 1 ;  /* 0x3ff000002022742b */ /* 0x001fe20000000818 */
[----:B------:R-:W-:-:S04]  /*13d40*/  @!P2 LOP3.LUT R5, R5, 0x80000000, R37, 0xf8, !PT ;  /* 0x800000000505a812 */ /* 0x000fc800078ef825 */
[----:B------:R-:W-:-:S03]  /*13d50*/  @!P2 LOP3.LUT R39, R5, 0x100000, RZ, 0xfc, !PT ;  /* 0x001000000527a812 */ /* 0x000fc600078efcff */
[----:B------:R-:W-:-:S08]  /*13d60*/  DFMA R34, R34, R34, R34 ;  /* 0x000000222222722b */ /* 0x000fd00000000022 */
[----:B------:R-:W-:Y:S01]  /*13d70*/  DFMA R32, R32, R34, R32 ;  /* 0x000000222020722b */ /* 0x000fe20000000020 */
[----:B------:R-:W-:Y:S01]  /*13d80*/  LOP3.LUT R35, R6, 0x800fffff, R37, 0xf8, !PT ;  /* 0x800fffff06237812 */ /* 0x000fe200078ef825 */
[----:B------:R-:W-:-:S06]  /*13d90*/  IMAD.MOV.U32 R34, RZ, RZ, R36 ;  /* 0x000000ffff227224 */ /* 0x000fcc00078e0024 */
[----:B------:R-:W-:Y:S02]  /*13da0*/  DFMA R40, R32, -R24, 1 ;  /* 0x3ff000002028742b */ /* 0x000fe40000000818 */
[----:B------:R-:W-:-:S06]  /*13db0*/  @!P2 DFMA R34, R34, 2, -R38 ;  /* 0x400000002222a82b */ /* 0x000fcc0000000826 */
[----:B------:R-:W-:-:S04]  /*13dc0*/  DFMA R40, R32, R40, R32 ;  /* 0x000000282028722b */ /* 0x000fc80000000020 */
[----:B------:R-:W-:-:S04]  /*13dd0*/  @!P2 LOP3.LUT R3, R35, 0x7ff00000, RZ, 0xc0, !PT ;  /* 0x7ff000002303a812 */ /* 0x000fc800078ec0ff */
[----:B------:R-:W-:Y:S01]  /*13de0*/  DMUL R38, R40, R34 ;  /* 0x0000002228267228 */ /* 0x000fe20000000000 */
[----:B------:R-:W-:-:S05]  /*13df0*/  VIADD R5, R3, 0xffffffff ;  /* 0xffffffff03057836 */ /* 0x000fca0000000000 */
[----:B------:R-:W-:Y:S02]  /*13e00*/  ISETP.GT.U32.AND P0, PT, R5, 0x7feffffe, PT ;  /* 0x7feffffe0500780c */ /* 0x000fe40003f04070 */
[----:B------:R-:W-:Y:S01]  /*13e10*/  IADD3 R5, R4, -0x1, RZ ;  /* 0xffffffff04057810 */ /* 0x000fe20007ffe0ff */
[----:B------:R-:W-:-:S03]  /*13e20*/  DFMA R32, R38, -R24, R34 ;  /* 0x800000182620722b */ /* 0x000fc60000000022 */
[----:B------:R-:W-:-:S05]  /*13e30*/  ISETP.GT.U32.OR P0, PT, R5, 0x7feffffe, P0 ;  /* 0x7feffffe0500780c */ /* 0x000fca0000704470 */
[----:B------:R-:W-:-:S08]  /*13e40*/  DFMA R32, R40, R32, R38 ;  /* 0x000000202820722b */ /* 0x000fd00000000026 */
[----:B------:R-:W-:Y:S05]  /*13e50*/  @P0 BRA `(.L_x_8168) ;  /* 0x0000000000780947 */ /* 0x000fea0003800000 */
[----:B------:R-:W-:Y:S02]  /*13e60*/  LOP3.LUT R3, R37, 0x7ff00000, RZ, 0xc0, !PT ;  /* 0x7ff0000025037812 */ /* 0x000fe400078ec0ff */
        /* <DEDUP_REMOVED lines=27> */
[----:B------:R-:W-:Y:S01]  /*14020*/  MOV R39, R3 ;  /* 0x0000000300277202 */ /* 0x000fe20000000f00 */
[----:B------:R-:W-:Y:S06]  /*14030*/  BRA `(.L_x_8169) ;  /* 0x0000000000607947 */ /* 0x000fec0003800000 */
.L_x_8168:
        /* <DEDUP_REMOVED lines=13> */
[----:B------:R-:W-:Y:S01]  /*14110*/  @!P0 MOV R39, R27 ;  /* 0x0000001b00278202 */ /* 0x000fe20000000f00 */
[----:B------:R-:W-:Y:S02]  /*14120*/  @P0 IMAD.MOV.U32 R38, RZ, RZ, RZ ;  /* 0x000000ffff260224 */ /* 0x000fe400078e00ff */
[----:B------:R-:W-:Y:S01]  /*14130*/  @P0 IMAD.MOV.U32 R39, RZ, RZ, R2 ;  /* 0x000000ffff270224 */ /* 0x000fe200078e0002 */
[----:B------:R-:W-:Y:S06]  /*14140*/  BRA `(.L_x_8169) ;  /* 0x00000000001c7947 */ /* 0x000fec0003800000 */
.L_x_8171:
[----:B------:R-:W-:Y:S01]  /*14150*/  LOP3.LUT R3, R27, 0x80000, RZ, 0xfc, !PT ;  /* 0x000800001b037812 */ /* 0x000fe200078efcff */
[----:B------:R-:W-:-:S03]  /*14160*/  IMAD.MOV.U32 R38, RZ, RZ, R26 ;  /* 0x000000ffff267224 */ /* 0x000fc600078e001a */
[----:B------:R-:W-:Y:S01]  /*14170*/  MOV R39, R3 ;  /* 0x0000000300277202 */ /* 0x000fe20000000f00 */
[----:B------:R-:W-:Y:S06]  /*14180*/  BRA `(.L_x_8169) ;  /* 0x00000000000c7947 */ /* 0x000fec0003800000 */
.L_x_8170:
[----:B------:R-:W-:Y:S01]  /*14190*/  LOP3.LUT R3, R37, 0x80000, RZ, 0xfc, !PT ;  /* 0x0008000025037812 */ /* 0x000fe200078efcff */
[----:B------:R-:W-:-:S04]  /*141a0*/  IMAD.MOV.U32 R38, RZ, RZ, R36 ;  /* 0x000000ffff267224 */ /* 0x000fc800078e0024 */
[----:B------:R-:W-:-:S07]  /*141b0*/  IMAD.MOV.U32 R39, RZ, RZ, R3 ;  /* 0x000000ffff277224 */ /* 0x000fce00078e0003 */
.L_x_8169:
[----:B------:R-:W-:Y:S05]  /*141c0*/  BSYNC B0 ;  /* 0x0000000000007941 */ /* 0x000fea0003800000 */
.L_x_8167:
[----:B------:R-:W-:Y:S01]  /*141d0*/  IMAD.MOV.U32 R4, RZ, RZ, R0 ;  /* 0x000000ffff047224 */ /* 0x000fe200078e0000 */
[----:B------:R-:W-:Y:S01]  /*141e0*/  MOV R3, R39 ;  /* 0x0000002700037202 */ /* 0x000fe20000000f00 */
[----:B------:R-:W-:Y:S02]  /*141f0*/  IMAD.MOV.U32 R5, RZ, RZ, 0x0 ;  /* 0x00000000ff057424 */ /* 0x000fe400078e00ff */
[----:B------:R-:W-:Y:S02]  /*14200*/  IMAD.MOV.U32 R2, RZ, RZ, R38 ;  /* 0x000000ffff027224 */ /* 0x000fe400078e0026 */
[----:B------:R-:W-:Y:S05]  /*14210*/  RET.REL.NODEC R4 `(_ZN2at6native29vectorized_elementwise_kernelILi2EZZZNS0_61_GLOBAL__N__b29612f4_23_ActivationMishKernel_cu_f5210f67_354811mish_kernelERNS_18TensorIteratorBaseEENKUlvE_clEvENKUlvE_clEvEUldE_St5arrayIPcLm2EEEEviT0_T1_) ;  /* 0xfffffebc04787950 */ /* 0x000fea0003c3ffff */
.L_x_8172:
        /* <DEDUP_REMOVED lines=14> */
.L_x_8571:


//--------------------- .text._ZN2at6native29vectorized_elementwise_kernelILi4EZZZNS0_61_GLOBAL__N__b29612f4_23_ActivationMishKernel_cu_f5210f67_354811mish_kernelERNS_18TensorIteratorBaseEENKUlvE_clEvENKUlvE_clEvEUldE_St5arrayIPcLm2EEEEviT0_T1_ --------------------------
	.section	.text._ZN2at6native29vectorized_elementwise_kernelILi4EZZZNS0_61_GLOBAL__N__b29612f4_23_ActivationMishKernel_cu_f5210f67_354811mish_kernelERNS_18TensorIteratorBaseEENKUlvE_clEvENKUlvE_clEvEUldE_St5arrayIPcLm2EEEEviT0_T1_,"ax",@progbits
	.align	128
        .global         _ZN2at6native29vectorized_elementwise_kernelILi4EZZZNS0_61_GLOBAL__N__b29612f4_23_ActivationMishKernel_cu_f5210f67_354811mish_kernelERNS_18TensorIteratorBaseEENKUlvE_clEvENKUlvE_clEvEUldE_St5arrayIPcLm2EEEEviT0_T1_
        .type           _ZN2at6native29vectorized_elementwise_kernelILi4EZZZNS0_61_GLOBAL__N__b29612f4_23_ActivationMishKernel_cu_f5210f67_354811mish_kernelERNS_18TensorIteratorBaseEENKUlvE_clEvENKUlvE_clEvEUldE_St5arrayIPcLm2EEEEviT0_T1_,@function
        .size           _ZN2at6native29vectorized_elementwise_kernelILi4EZZZNS0_61_GLOBAL__N__b29612f4_23_ActivationMishKernel_cu_f5210f67_354811mish_kernelERNS_18TensorIteratorBaseEENKUlvE_clEvENKUlvE_clEvEUldE_St5arrayIPcLm2EEEEviT0_T1_,(.L_x_8572 - _ZN2at6native29vectorized_elementwise_kernelILi4EZZZNS0_61_GLOBAL__N__b29612f4_23_ActivationMishKernel_cu_f5210f67_354811mish_kernelERNS_18TensorIteratorBaseEENKUlvE_clEvENKUlvE_clEvEUldE_St5arrayIPcLm2EEEEviT0_T1_)
        .other          _ZN2at6native29vectorized_elementwise_kernelILi4EZZZNS0_61_GLOBAL__N__b29612f4_23_ActivationMishKernel_cu_f5210f67_354811mish_kernelERNS_18TensorIteratorBaseEENKUlvE_clEvENKUlvE_clEvEUldE_St5arrayIPcLm2EEEEviT0_T1_,@"STO_CUDA_ENTRY STV_DEFAULT"
_ZN2at6native29vectorized_elementwise_kernelILi4EZZZNS0_61_GLOBAL__N__b29612f4_23_ActivationMishKernel_cu_f5210f67_354811mish_kernelERNS_18TensorIteratorBaseEENKUlvE_clEvENKUlvE_clEvEUldE_St5arrayIPcLm2EEEEviT0_T1_:
.text._ZN2at6native29vectorized_elementwise_kernelILi4EZZZNS0_61_GLOBAL__N__b29612f4_23_ActivationMishKernel_cu_f5210f67_354811mish_kernelERNS_18TensorIteratorBaseEENKUlvE_clEvENKUlvE_clEvEUldE_St5arrayIPcLm2EEEEviT0_T1_:
        /* <DEDUP_REMOVED lines=74> */
.L_x_8175:
[----:B------:R-:W-:Y:S05]  /*04a0*/  BSYNC B0 ;  /* 0x0000000000007941 */ /* 0x000fea0003800000 */
.L_x_8174:
        /* <DEDUP_REMOVED lines=85> */
.L_x_8177:
        /* <DEDUP_REMOVED lines=20> */
[----:B-----5:R-:W-:Y:S05]  /*0b40*/  CALL.REL.NOINC `($__internal_19_$__cuda_sm20_div_rn_f64_full) ;  /* 0x0000013000207944 */ /* 0x020fea0003c00000 */
.L_x_8180:
[----:B------:R-:W-:Y:S05]  /*0b50*/  BSYNC B2 ;  /* 0x0000000000027941 */ /* 0x000fea0003800000 */
.L_x_8179:
        /* <DEDUP_REMOVED lines=29> */
.L_x_8178:
[----:B------:R-:W-:Y:S05]  /*0d30*/  BSYNC B1 ;  /* 0x0000000000017941 */ /* 0x000fea0003800000 */
.L_x_8176:
        /* <DEDUP_REMOVED lines=70> */
.L_x_8182:
        /* <DEDUP_REMOVED lines=35> */
.L_x_8183:
[----:B------:R-:W-:Y:S05]  /*13d0*/  BSYNC B0 ;  /* 0x0000000000007941 */ /* 0x000fea0003800000 */
.L_x_8181:
        /* <DEDUP_REMOVED lines=58> */
.L_x_8185:
[----:B------:R-:W-:Y:S05]  /*1780*/  BSYNC B0 ;  /* 0x0000000000007941 */ /* 0x000fea0003800000 */
.L_x_8184:
        /* <DEDUP_REMOVED lines=86> */
.L_x_8187:
        /* <DEDUP_REMOVED lines=21> */
.L_x_8190:
[----:B------:R-:W-:Y:S05]  /*1e40*/  BSYNC B2 ;  /* 0x0000000000027941 */ /* 0x000fea0003800000 */
.L_x_8189:
        /* <DEDUP_REMOVED lines=29> */
.L_x_8188:
[----:B------:R-:W-:Y:S05]  /*2020*/  BSYNC B1 ;  /* 0x0000000000017941 */ /* 0x000fea0003800000 */
.L_x_8186:
        /* <DEDUP_REMOVED lines=70> */
.L_x_8192:
        /* <DEDUP_REMOVED lines=35> */
.L_x_8193:
[----:B------:R-:W-:Y:S05]  /*26c0*/  BSYNC B0 ;  /* 0x0000000000007941 */ /* 0x000fea0003800000 */
.L_x_8191:
        /* <DEDUP_REMOVED lines=58> */
.L_x_8195:
[----:B------:R-:W-:Y:S05]  /*2a70*/  BSYNC B0 ;  /* 0x0000000000007941 */ /* 0x000fea0003800000 */
.L_x_8194:
        /* <DEDUP_REMOVED lines=86> */
.L_x_8197:
        /* <DEDUP_REMOVED lines=20> */
[----:B------:R-:W-:Y:S05]  /*3120*/  CALL.REL.NOINC `($__internal_19_$__cuda_sm20_div_rn_f64_full) ;  /* 0x0000010800a87944 */ /* 0x000fea0003c00000 */
.L_x_8200:
[----:B------:R-:W-:Y:S05]  /*3130*/  BSYNC B2 ;  /* 0x0000000000027941 */ /* 0x000fea0003800000 */
.L_x_8199:
        /* <DEDUP_REMOVED lines=29> */
.L_x_8198:
[----:B------:R-:W-:Y:S05]  /*3310*/  BSYNC B1 ;  /* 0x0000000000017941 */ /* 0x000fea0003800000 */
.L_x_8196:
        /* <DEDUP_REMOVED lines=70> */
.L_x_8202:
        /* <DEDUP_REMOVED lines=35> */
.L_x_8203:
[----:B------:R-:W-:Y:S05]  /*39b0*/  BSYNC B0 ;  /* 0x0000000000007941 */ /* 0x000fea0003800000 */
.L_x_8201:
        /* <DEDUP_REMOVED lines=58> */
.L_x_8205:
[----:B------:R-:W-:Y:S05]  /*3d60*/  BSYNC B0 ;  /* 0x0000000000007941 */ /* 0x000fea0003800000 */
.L_x_8204:
        /* <DEDUP_REMOVED lines=86> */
.L_x_8207:
        /* <DEDUP_REMOVED lines=21> */
.L_x_8210:
[----:B------:R-:W-:Y:S05]  /*4420*/  BSYNC B2 ;  /* 0x0000000000027941 */ /* 0x000fea0003800000 */
.L_x_8209:
        /* <DEDUP_REMOVED lines=29> */
.L_x_8208:
[----:B------:R-:W-:Y:S05]  /*4600*/  BSYNC B1 ;  /* 0x0000000000017941 */ /* 0x000fea0003800000 */
.L_x_8206:
        /* <DEDUP_REMOVED lines=70> */
.L_x_8212:
        /* <DEDUP_REMOVED lines=35> */
.L_x_8213:
[----:B------:R-:W-:Y:S05]  /*4ca0*/  BSYNC B0 ;  /* 0x0000000000007941 */ /* 0x000fea0003800000 */
.L_x_8211:
        /* <DEDUP_REMOVED lines=58> */
.L_x_8215:
[----:B------:R-:W-:Y:S05]  /*5050*/  BSYNC B0 ;  /* 0x0000000000007941 */ /* 0x000fea0003800000 */
.L_x_8214:
        /* <DEDUP_REMOVED lines=86> */
.L_x_8217:
        /* <DEDUP_REMOVED lines=21> */
.L_x_8220:
[----:B------:R-:W-:Y:S05]  /*5710*/  BSYNC B2 ;  /* 0x0000000000027941 */ /* 0x000fea0003800000 */
.L_x_8219:
        /* <DEDUP_REMOVED lines=29> */
.L_x_8218:
[----:B------:R-:W-:Y:S05]  /*58f0*/  BSYNC B1 ;  /* 0x0000000000017941 */ /* 0x000fea0003800000 */
.L_x_8216:
        /* <DEDUP_REMOVED lines=70> */
.L_x_8222:
        /* <DEDUP_REMOVED lines=35> */
.L_x_8223:
[----:B------:R-:W-:Y:S05]  /*5f90*/  BSYNC B0 ;  /* 0x0000000000007941 */ /* 0x000fea0003800000 */
.L_x_8221:
        /* <DEDUP_REMOVED lines=58> */
.L_x_8225:
[----:B------:R-:W-:Y:S05]  /*6340*/  BSYNC B0 ;  /* 0x0000000000007941 */ /* 0x000fea0003800000 */
.L_x_8224:
        /* <DEDUP_REMOVED lines=86> */
.L_x_8227:
        /* <DEDUP_REMOVED lines=21> */
.L_x_8230:
[----:B------:R-:W-:Y:S05]  /*6a00*/  BSYNC B2 ;  /* 0x0000000000027941 */ /* 0x000fea0003800000 */
.L_x_8229:
        /* <DEDUP_REMOVED lines=29> */
.L_x_8228:
[----:B------:R-:W-:Y:S05]  /*6be0*/  BSYNC B1 ;  /* 0x0000000000017941 */ /* 0x000fea0003800000 */
.L_x_8226:
        /* <DEDUP_REMOVED lines=70> */
.L_x_8232:
        /* <DEDUP_REMOVED lines=35> */
.L_x_8233:
[----:B------:R-:W-:Y:S05]  /*7280*/  BSYNC B0 ;  /* 0x0000000000007941 */ /* 0x000fea0003800000 */
.L_x_8231:
        /* <DEDUP_REMOVED lines=58> */
.L_x_8235:
[----:B------:R-:W-:Y:S05]  /*7630*/  BSYNC B0 ;  /* 0x0000000000007941 */ /* 0x000fea0003800000 */
.L_x_8234:
        /* <DEDUP_REMOVED lines=86> */
.L_x_8237:
        /* <DEDUP_REMOVED lines=21> */
.L_x_8240:
[----:B------:R-:W-:Y:S05]  /*7cf0*/  BSYNC B2 ;  /* 0x0000000000027941 */ /* 0x000fea0003800000 */
.L_x_8239:
        /* <DEDUP_REMOVED lines=29> */
.L_x_8238:
[----:B------:R-:W-:Y:S05]  /*7ed0*/  BSYNC B1 ;  /* 0x0000000000017941 */ /* 0x000fea0003800000 */
.L_x_8236:
        /* <DEDUP_REMOVED lines=70> */
.L_x_8242:
        /* <DEDUP_REMOVED lines=35> */
.L_x_8243:
[----:B------:R-:W-:Y:S05]  /*8570*/  BSYNC B0 ;  /* 0x0000000000007941 */ /* 0x000fea0003800000 */
.L_x_8241:
        /* <DEDUP_REMOVED lines=58> */
.L_x_8245:
[----:B------:R-:W-:Y:S05]  /*8920*/  BSYNC B0 ;  /* 0x0000000000007941 */ /* 0x000fea0003800000 */
.L_x_8244:
        /* <DEDUP_REMOVED lines=86> */
.L_x_8247:
        /* <DEDUP_REMOVED lines=21> */
.L_x_8250:
[----:B------:R-:W-:Y:S05]  /*8fe0*/  BSYNC B2 ;  /* 0x0000000000027941 */ /* 0x000fea0003800000 */
.L_x_8249:
        /* <DEDUP_REMOVED lines=29> */
.L_x_8248:
[----:B------:R-:W-:Y:S05]  /*91c0*/  BSYNC B1 ;  /* 0x0000000000017941 */ /* 0x000fea0003800000 */
.L_x_8246:
        /* <DEDUP_REMOVED lines=70> */
.L_x_8252:
        /* <DEDUP_REMOVED lines=35> */
.L_x_8253:
[----:B------:R-:W-:Y:S05]  /*9860*/  BSYNC B0 ;  /* 0x0000000000007941 */ /* 0x000fea0003800000 */
.L_x_8251:
        /* <DEDUP_REMOVED lines=12> */
.L_x_8173:
        /* <DEDUP_REMOVED lines=117> */
.L_x_8257:
[----:B------:R-:W-:Y:S05]  /*a080*/  BSYNC B0 ;  /* 0x0000000000007941 */ /* 0x000fea0003800000 */
.L_x_8256:
        /* <DEDUP_REMOVED lines=85> */
.L_x_8259:
        /* <DEDUP_REMOVED lines=21> */
[----:B------:R-:W-:Y:S05]  /*a730*/  CALL.REL.NOINC `($__internal_19_$__cuda_sm20_div_rn_f64_full) ;  /* 0x0000009400247944 */ /* 0x000fea0003c00000 */
.L_x_8262:
[----:B------:R-:W-:Y:S05]  /*a740*/  BSYNC B3 ;  /* 0x0000000000037941 */ /* 0x000fea0003800000 */
.L_x_8261:
        /* <DEDUP_REMOVED lines=29> */
.L_x_8260:
[----:B------:R-:W-:Y:S05]  /*a920*/  BSYNC B2 ;  /* 0x0000000000027941 */ /* 0x000fea0003800000 */
.L_x_8258:
        /* <DEDUP_REMOVED lines=70> */
.L_x_8264:
        /* <DEDUP_REMOVED lines=35> */
.L_x_8265:
[----:B------:R-:W-:Y:S05]  /*afc0*/  BSYNC B0 ;  /* 0x0000000000007941 */ /* 0x000fea0003800000 */
.L_x_8263:
[----:B------:R-:W-:-:S11]  /*afd0*/  DMUL R8, R8, R10 ;  /* 0x0000000a08087228 */ /* 0x000fd60000000000 */
.L_x_8255:
[----:B------:R-:W-:Y:S05]  /*afe0*/  BSYNC B1 ;  /* 0x0000000000017941 */ /* 0x000fea0003800000 */
.L_x_8254:
        /* <DEDUP_REMOVED lines=64> */
.L_x_8269:
[----:B------:R-:W-:Y:S05]  /*b3f0*/  BSYNC B0 ;  /* 0x0000000000007941 */ /* 0x000fea0003800000 */
.L_x_8268:
        /* <DEDUP_REMOVED lines=85> */
.L_x_8271:
        /* <DEDUP_REMOVED lines=21> */
[----:B------:R-:W-:Y:S05]  /*baa0*/  CALL.REL.NOINC `($__internal_19_$__cuda_sm20_div_rn_f64_full) ;  /* 0x0000008000487944 */ /* 0x000fea0003c00000 */
.L_x_8274:
[----:B------:R-:W-:Y:S05]  /*bab0*/  BSYNC B3 ;  /* 0x0000000000037941 */ /* 0x000fea0003800000 */
.L_x_8273:
        /* <DEDUP_REMOVED lines=29> */
.L_x_8272:
[----:B------:R-:W-:Y:S05]  /*bc90*/  BSYNC B2 ;  /* 0x0000000000027941 */ /* 0x000fea0003800000 */
.L_x_8270:
        /* <DEDUP_REMOVED lines=70> */
.L_x_8276:
        /* <DEDUP_REMOVED lines=35> */
.L_x_8277:
[----:B------:R-:W-:Y:S05]  /*c330*/  BSYNC B0 ;  /* 0x0000000000007941 */ /* 0x000fea0003800000 */
.L_x_8275:
[----:B------:R-:W-:-:S11]  /*c340*/  DMUL R10, R10, R12 ;  /* 0x0000000c0a0a7228 */ /* 0x000fd60000000000 */
.L_x_8267:
[----:B------:R-:W-:Y:S05]  /*c350*/  BSYNC B1 ;  /* 0x0000000000017941 */ /* 0x000fea0003800000 */
.L_x_8266:
        /* <DEDUP_REMOVED lines=64> */
.L_x_8281:
[----:B------:R-:W-:Y:S05]  /*c760*/  BSYNC B0 ;  /* 0x0000000000007941 */ /* 0x000fea0003800000 */
.L_x_8280:
        /* <DEDUP_REMOVED lines=85> */
.L_x_8283:
        /* <DEDUP_REMOVED lines=21> */
[----:B------:R-:W-:Y:S05]  /*ce10*/  CALL.REL.NOINC `($__internal_19_$__cuda_sm20_div_rn_f64_full) ;  /* 0x0000006c006c7944 */ /* 0x000fea0003c00000 */
.L_x_8286:
[----:B------:R-:W-:Y:S05]  /*ce20*/  BSYNC B3 ;  /* 0x0000000000037941 */ /* 0x000fea0003800000 */
.L_x_8285:
        /* <DEDUP_REMOVED lines=29> */
.L_x_8284:
[----:B------:R-:W-:Y:S05]  /*d000*/  BSYNC B2 ;  /* 0x0000000000027941 */ /* 0x000fea0003800000 */
.L_x_8282:
        /* <DEDUP_REMOVED lines=70> */
.L_x_8288:
        /* <DEDUP_REMOVED lines=35> */
.L_x_8289:
[----:B------:R-:W-:Y:S05]  /*d6a0*/  BSYNC B0 ;  /* 0x0000000000007941 */ /* 0x000fea0003800000 */
.L_x_8287:
[----:B------:R-:W-:-:S11]  /*d6b0*/  DMUL R12, R12, R14 ;  /* 0x0000000e0c0c7228 */ /* 0x000fd60000000000 */
.L_x_8279:
[----:B------:R-:W-:Y:S05]  /*d6c0*/  BSYNC B1 ;  /* 0x0000000000017941 */ /* 0x000fea0003800000 */
.L_x_8278:
        /* <DEDUP_REMOVED lines=64> */
.L_x_8293:
[----:B------:R-:W-:Y:S05]  /*dad0*/  BSYNC B0 ;  /* 0x0000000000007941 */ /* 0x000fea0003800000 */
.L_x_8292:
        /* <DEDUP_REMOVED lines=85> */
.L_x_8295:
        /* <DEDUP_REMOVED lines=22> */
.L_x_8298:
[----:B------:R-:W-:Y:S05]  /*e190*/  BSYNC B3 ;  /* 0x0000000000037941 */ /* 0x000fea0003800000 */
.L_x_8297:
        /* <DEDUP_REMOVED lines=29> */
.L_x_8296:
[----:B------:R-:W-:Y:S05]  /*e370*/  BSYNC B2 ;  /* 0x0000000000027941 */ /* 0x000fea0003800000 */
.L_x_8294:
        /* <DEDUP_REMOVED lines=70> */
.L_x_8300:
        /* <DEDUP_REMOVED lines=35> */
.L_x_8301:
[----:B------:R-:W-:Y:S05]  /*ea10*/  BSYNC B0 ;  /* 0x0000000000007941 */ /* 0x000fea0003800000 */
.L_x_8299:
[----:B------:R-:W-:-:S11]  /*ea20*/  DMUL R14, R14, R16 ;  /* 0x000000100e0e7228 */ /* 0x000fd60000000000 */
.L_x_8291:
[----:B------:R-:W-:Y:S05]  /*ea30*/  BSYNC B1 ;  /* 0x0000000000017941 */ /* 0x000fea0003800000 */
.L_x_8290:
        /* <DEDUP_REMOVED lines=64> */
.L_x_8305:
[----:B------:R-:W-:Y:S05]  /*ee40*/  BSYNC B0 ;  /* 0x0000000000007941 */ /* 0x000fea0003800000 */
.L_x_8304:
        /* <DEDUP_REMOVED lines=85> */
.L_x_8307:
        /* <DEDUP_REMOVED lines=22> */
.L_x_8310:
[----:B------:R-:W-:Y:S05]  /*f500*/  BSYNC B3 ;  /* 0x0000000000037941 */ /* 0x000fea0003800000 */
.L_x_8309:
        /* <DEDUP_REMOVED lines=29> */
.L_x_8308:
[----:B------:R-:W-:Y:S05]  /*f6e0*/  BSYNC B2 ;  /* 0x0000000000027941 */ /* 0x000fea0003800000 */
.L_x_8306:
        /* <DEDUP_REMOVED lines=70> */
.L_x_8312:
        /* <DEDUP_REMOVED lines=35> */
.L_x_8313:
[----:B------:R-:W-:Y:S05]  /*fd80*/  BSYNC B0 ;  /* 0x0000000000007941 */ /* 0x000fea0003800000 */
.L_x_8311:
[----:B------:R-:W-:-:S11]  /*fd90*/  DMUL R16, R16, R18 ;  /* 0x0000001210107228 */ /* 0x000fd60000000000 */
.L_x_8303:
[----:B------:R-:W-:Y:S05]  /*fda0*/  BSYNC B1 ;  /* 0x0000000000017941 */ /* 0x000fea0003800000 */
.L_x_8302:
        /* <DEDUP_REMOVED lines=64> */
.L_x_8317:
[----:B------:R-:W-:Y:S05]  /*101b0*/  BSYNC B0 ;  /* 0x0000000000007941 */ /* 0x000fea0003800000 */
.L_x_8316:
        /* <DEDUP_REMOVED lines=85> */
.L_x_8319:
        /* <DEDUP_REMOVED lines=22> */
.L_x_8322:
[----:B------:R-:W-:Y:S05]  /*10870*/  BSYNC B3 ;  /* 0x0000000000037941 */ /* 0x000fea0003800000 */
.L_x_8321:
        /* <DEDUP_REMOVED lines=29> */
.L_x_8320:
[----:B------:R-:W-:Y:S05]  /*10a50*/  BSYNC B2 ;  /* 0x0000000000027941 */ /* 0x000fea0003800000 */
.L_x_8318:
        /* <DEDUP_REMOVED lines=70> */
.L_x_8324:
        /* <DEDUP_REMOVED lines=35> */
.L_x_8325:
[----:B------:R-:W-:Y:S05]  /*110f0*/  BSYNC B0 ;  /* 0x0000000000007941 */ /* 0x000fea0003800000 */
.L_x_8323:
[----:B------:R-:W-:-:S11]  /*11100*/  DMUL R18, R18, R20 ;  /* 0x0000001412127228 */ /* 0x000fd60000000000 */
.L_x_8315:
[----:B------:R-:W-:Y:S05]  /*11110*/  BSYNC B1 ;  /* 0x0000000000017941 */ /* 0x000fea0003800000 */
.L_x_8314:
        /* <DEDUP_REMOVED lines=64> */
.L_x_8329:
[----:B------:R-:W-:Y:S05]  /*11520*/  BSYNC B0 ;  /* 0x0000000000007941 */ /* 0x000fea0003800000 */
.L_x_8328:
        /* <DEDUP_REMOVED lines=85> */
.L_x_8331:
        /* <DEDUP_REMOVED lines=22> */
.L_x_8334:
[----:B------:R-:W-:Y:S05]  /*11be0*/  BSYNC B3 ;  /* 0x0000000000037941 */ /* 0x000fea0003800000 */
.L_x_8333:
        /* <DEDUP_REMOVED lines=29> */
.L_x_8332:
[----:B------:R-:W-:Y:S05]  /*11dc0*/  BSYNC B2 ;  /* 0x0000000000027941 */ /* 0x000fea0003800000 */
.L_x_8330:
        /* <DEDUP_REMOVED lines=70> */
.L_x_8336:
        /* <DEDUP_REMOVED lines=35> */
.L_x_8337:
[----:B------:R-:W-:Y:S05]  /*12460*/  BSYNC B0 ;  /* 0x0000000000007941 */ /* 0x000fea0003800000 */
.L_x_8335:
[----:B------:R-:W-:-:S11]  /*12470*/  DMUL R20, R20, R22 ;  /* 0x0000001614147228 */ /* 0x000fd60000000000 */
.L_x_8327:
[----:B------:R-:W-:Y:S05]  /*12480*/  BSYNC B1 ;  /* 0x0000000000017941 */ /* 0x000fea0003800000 */
.L_x_8326:
        /* <DEDUP_REMOVED lines=64> */
.L_x_8341:
[----:B------:R-:W-:Y:S05]  /*12890*/  BSYNC B0 ;  /* 0x0000000000007941 */ /* 0x000fea0003800000 */
.L_x_8340:
        /* <DEDUP_REMOVED lines=85> */
.L_x_8343:
        /* <DEDUP_REMOVED lines=22> */
.L_x_8346:
[----:B------:R-:W-:Y:S05]  /*12f50*/  BSYNC B3 ;  /* 0x0000000000037941 */ /* 0x000fea0003800000 */
.L_x_8345:
        /* <DEDUP_REMOVED lines=29> */
.L_x_8344:
[----:B------:R-:W-:Y:S05]  /*13130*/  BSYNC B2 ;  /* 0x0000000000027941 */ /* 0x000fea0003800000 */
.L_x_8342:
        /* <DEDUP_REMOVED lines=70> */
.L_x_8348:
        /* <DEDUP_REMOVED lines=35> */
.L_x_8349:
[----:B------:R-:W-:Y:S05]  /*137d0*/  BSYNC B0 ;  /* 0x0000000000007941 */ /* 0x000fea0003800000 */
.L_x_8347:
[----:B------:R-:W-:-:S11]  /*137e0*/  DMUL R28, R4, R28 ;  /* 0x0000001c041c7228 */ /* 0x000fd60000000000 */
.L_x_8339:
[----:B------:R-:W-:Y:S05]  /*137f0*/  BSYNC B1 ;  /* 0x0000000000017941 */ /* 0x000fea0003800000 */
.L_x_8338:
        /* <DEDUP_REMOVED lines=23> */
.L_x_8352:
[----:B------:R-:W-:-:S13]  /*13970*/  ISETP.GE.AND P0, PT, R0, R30, PT ;  /* 0x0000001e0000720c */ /* 0x000fda0003f06270 */
[----:B------:R-:W-:Y:S05]  /*13980*/  @P0 BRA `(.L_x_8354) ;  /* 0x0000000000300947 */ /* 0x000fea0003800000 */
[----:B0-----:R-:W0:Y:S01]  /*13990*/  LDC.64 R2, c[0x0][0x218] ;  /* 0x00008600ff027b82 */ /* 0x001e220000000a00 */
[----:B------:R-:W-:Y:S02]  /*139a0*/  IMAD.IADD R5, R7, 0x1, R0 ;  /* 0x0000000107057824 */ /* 0x000fe400078e0200 */
[----:B------:R-:W-:Y:S02]  /*139b0*/  VIADD R0, R0, 0x80 ;  /* 0x0000008000007836 */ /* 0x000fe40000000000 */
[----:B0-----:R-:W-:-:S05]  /*139c0*/  IMAD.WIDE.U32 R2, R5, 0x8, R2 ;  /* 0x0000000805027825 */ /* 0x001fca00078e0002 */
[----:B-----5:R1:W-:Y:S02]  /*139d0*/  STG.E.64 desc[UR4][R2.64], R14 ;  /* 0x0000000e02007986 */ /* 0x0203e4000c101b04 */
.L_x_8353:
[----:B------:R-:W-:-:S13]  /*139e0*/  ISETP.GE.AND P0, PT, R0, R30, PT ;  /* 0x0000001e0000720c */ /* 0x000fda0003f06270 */
[----:B------:R-:W-:Y:S05]  /*139f0*/  @P0 BRA `(.L_x_8355) ;  /* 0x0000000000340947 */ /* 0x000fea0003800000 */
[----:B01----:R-:W0:Y:S01]  /*13a00*/  LDC.64 R2, c[0x0][0x218] ;  /* 0x00008600ff027b82 */ /* 0x003e220000000a00 */
[----:B------:R-:W-:Y:S01]  /*13a10*/  IADD3 R5, R7, R0, RZ ;  /* 0x0000000007057210 */ /* 0x000fe20007ffe0ff */
[----:B------:R-:W-:-:S04]  /*13a20*/  VIADD R0, R0, 0x80 ;  /* 0x0000008000007836 */ /* 0x000fc80000000000 */
[----:B0-----:R-:W-:-:S05]  /*13a30*/  IMAD.WIDE.U32 R2, R5, 0x8, R2 ;  /* 0x0000000805027825 */ /* 0x001fca00078e0002 */
[----:B------:R1:W-:Y:S02]  /*13a40*/  STG.E.64 desc[UR4][R2.64], R16 ;  /* 0x0000001002007986 */ /* 0x0003e4000c101b04 */
.L_x_8354:
        /* <DEDUP_REMOVED lines=8> */
.L_x_8355:
[----:B------:R-:W-:Y:S05]  /*13ad0*/  BSYNC B1 ;  /* 0x0000000000017941 */ /* 0x000fea0003800000 */
.L_x_8351:
[----:B------:R-:W-:-:S13]  /*13ae0*/  ISETP.GE.AND P0, PT, R0, R30, PT ;  /* 0x0000001e0000720c */ /* 0x000fda0003f06270 */
[----:B012---:R-:W0:Y:S01]  /*13af0*/  @!P0 LDC.64 R2, c[0x0][0x218] ;  /* 0x00008600ff028b82 */ /* 0x007e220000000a00 */
[----:B------:R-:W-:Y:S01]  /*13b00*/  @!P0 IADD3 R5, R7, R0, RZ ;  /* 0x0000000007058210 */ /* 0x000fe20007ffe0ff */
[----:B------:R-:W-:-:S04]  /*13b10*/  @!P0 VIADD R0, R0, 0x80 ;  /* 0x0000008000008836 */ /* 0x000fc80000000000 */
[----:B0-----:R-:W-:-:S05]  /*13b20*/  @!P0 IMAD.WIDE.U32 R2, R5, 0x8, R2 ;  /* 0x0000000805028825 */ /* 0x001fca00078e0002 */
[----:B------:R2:W-:Y:S02]  /*13b30*/  @!P0 STG.E.64 desc[UR4][R2.64], R20 ;  /* 0x0000001402008986 */ /* 0x0005e4000c101b04 */
.L_x_8356:
[----:B------:R-:W-:Y:S05]  /*13b40*/  BSYNC B0 ;  /* 0x0000000000007941 */ /* 0x000fea0003800000 */
.L_x_8350:
        /* <DEDUP_REMOVED lines=8> */
        .weak           $__internal_19_$__cuda_sm20_div_rn_f64_full
        .type           $__internal_19_$__cuda_sm20_div_rn_f64_full,@function
        .size           $__internal_19_$__cuda_sm20_div_rn_f64_full,(.L_x_8572 - $__internal_19_$__cuda_sm20_div_rn_f64_full)
$__internal_19_$__cuda_sm20_div_rn_f64_full:
        /* <DEDUP_REMOVED lines=71> */
.L_x_8358:
        /* <DEDUP_REMOVED lines=17> */
.L_x_8361:
[----:B------:R-:W-:Y:S01]  /*14150*/  LOP3.LUT R3, R27, 0x80000, RZ, 0xfc, !PT ;  /* 0x000800001b037812 */ /* 0x000fe200078efcff */
[----:B------:R-:W-:-:S03]  /*14160*/  IMAD.MOV.U32 R38, RZ, RZ, R26 ;  /* 0x000000ffff267224 */ /* 0x000fc600078e001a */
[----:B------:R-:W-:Y:S01]  /*14170*/  MOV R39, R3 ;  /* 0x0000000300277202 */ /* 0x000fe20000000f00 */
[----:B------:R-:W-:Y:S06]  /*14180*/  BRA `(.L_x_8359) ;  /* 0x00000000000c7947 */ /* 0x000fec0003800000 */
.L_x_8360:
[----:B------:R-:W-:Y:S01]  /*14190*/  LOP3.LUT R3, R37, 0x80000, RZ, 0xfc, !PT ;  /* 0x0008000025037812 */ /* 0x000fe200078efcff */
[----:B------:R-:W-:-:S04]  /*141a0*/  IMAD.MOV.U32 R38, RZ, RZ, R36 ;  /* 0x000000ffff267224 */ /* 0x000fc800078e0024 */
[----:B------:R-:W-:-:S07]  /*141b0*/  IMAD.MOV.U32 R39, RZ, RZ, R3 ;  /* 0x000000ffff277224 */ /* 0x000fce00078e0003 */
.L_x_8359:
[----:B------:R-:W-:Y:S05]  /*141c0*/  BSYNC B0 ;  /* 0x0000000000007941 */ /* 0x000fea0003800000 */
.L_x_8357:
[----:B------:R-:W-:Y:S01]  /*141d0*/  IMAD.MOV.U32 R4, RZ, RZ, R0 ;  /* 0x000000ffff047224 */ /* 0x000fe200078e0000 */
[----:B------:R-:W-:Y:S01]  /*141e0*/  MOV R3, R39 ;  /* 0x0000002700037202 */ /* 0x000fe20000000f00 */
[----:B------:R-:W-:Y:S02]  /*141f0*/  IMAD.MOV.U32 R5, RZ, RZ, 0x0 ;  /* 0x00000000ff057424 */ /* 0x000fe400078e00ff */
[----:B------:R-:W-:Y:S02]  /*14200*/  IMAD.MOV.U32 R2, RZ, RZ, R38 ;  /* 0x000000ffff027224 */ /* 0x000fe400078e0026 */
[----:B------:R-:W-:Y:S05]  /*14210*/  RET.REL.NODEC R4 `(_ZN2at6native29vectorized_elementwise_kernelILi4EZZZNS0_61_GLOBAL__N__b29612f4_23_ActivationMishKernel_cu_f5210f67_354811mish_kernelERNS_18TensorIteratorBaseEENKUlvE_clEvENKUlvE_clEvEUldE_St5arrayIPcLm2EEEEviT0_T1_) ;  /* 0xfffffebc04787950 */ /* 0x000fea0003c3ffff */
.L_x_8362:
        /* <DEDUP_REMOVED lines=14> */
.L_x_8572:


//--------------------- .text._ZN2at6native29vectorized_elementwise_kernelILi8EZZZNS0_61_GLOBAL__N__b29612f4_23_ActivationMishKernel_cu_f5210f67_354811mish_kernelERNS_18TensorIteratorBaseEENKUlvE_clEvENKUlvE_clEvEUldE_St5arrayIPcLm2EEEEviT0_T1_ --------------------------
	.section	.text._ZN2at6native29vectorized_elementwise_kernelILi8EZZZNS0_61_GLOBAL__N__b29612f4_23_ActivationMishKernel_cu_f5210f67_354811mish_kernelERNS_18TensorIteratorBaseEENKUlvE_clEvENKUlvE_clEvEUldE_St5arrayIPcLm2EEEEviT0_T1_,"ax",@progbits
	.align	128
        .global         _ZN2at6native29vectorized_elementwise_kernelILi8EZZZNS0_61_GLOBAL__N__b29612f4_23_ActivationMishKernel_cu_f5210f67_354811mish_kernelERNS_18TensorIteratorBaseEENKUlvE_clEvENKUlvE_clEvEUldE_St5arrayIPcLm2EEEEviT0_T1_
        .type           _ZN2at6native29vectorized_elementwise_kernelILi8EZZZNS0_61_GLOBAL__N__b29612f4_23_ActivationMishKernel_cu_f5210f67_354811mish_kernelERNS_18TensorIteratorBaseEENKUlvE_clEvENKUlvE_clEvEUldE_St5arrayIPcLm2EEEEviT0_T1_,@function
        .size           _ZN2at6native29vectorized_elementwise_kernelILi8EZZZNS0_61_GLOBAL__N__b29612f4_23_ActivationMishKernel_cu_f5210f67_354811mish_kernelERNS_18TensorIteratorBaseEENKUlvE_clEvENKUlvE_clEvEUldE_St5arrayIPcLm2EEEEviT0_T1_,(.L_x_8573 - _ZN2at6native29vectorized_elementwise_kernelILi8EZZZNS0_61_GLOBAL__N__b29612f4_23_ActivationMishKernel_cu_f5210f67_354811mish_kernelERNS_18TensorIteratorBaseEENKUlvE_clEvENKUlvE_clEvEUldE_St5arrayIPcLm2EEEEviT0_T1_)
        .other          _ZN2at6native29vectorized_elementwise_kernelILi8EZZZNS0_61_GLOBAL__N__b29612f4_23_ActivationMishKernel_cu_f5210f67_354811mish_kernelERNS_18TensorIteratorBaseEENKUlvE_clEvENKUlvE_clEvEUldE_St5arrayIPcLm2EEEEviT0_T1_,@"STO_CUDA_ENTRY STV_DEFAULT"
_ZN2at6native29vectorized_elementwise_kernelILi8EZZZNS0_61_GLOBAL__N__b29612f4_23_ActivationMishKernel_cu_f5210f67_354811mish_kernelERNS_18TensorIteratorBaseEENKUlvE_clEvENKUlvE_clEvEUldE_St5arrayIPcLm2EEEEviT0_T1_:
.text._ZN2at6native29vectorized_elementwise_kernelILi8EZZZNS0_61_GLOBAL__N__b29612f4_23_ActivationMishKernel_cu_f5210f67_354811mish_kernelERNS_18TensorIteratorBaseEENKUlvE_clEvENKUlvE_clEvEUldE_St5arrayIPcLm2EEEEviT0_T1_:
        /* <DEDUP_REMOVED lines=74> */
.L_x_8365:
[----:B------:R-:W-:Y:S05]  /*04a0*/  BSYNC B0 ;  /* 0x0000000000007941 */ /* 0x000fea0003800000 */
.L_x_8364:
        /* <DEDUP_REMOVED lines=85> */
.L_x_8367:
        /* <DEDUP_REMOVED lines=20> */
[----:B-----5:R-:W-:Y:S05]  /*0b40*/  CALL.REL.NOINC `($__internal_20_$__cuda_sm20_div_rn_f64_full) ;  /* 0x0000013000207944 */ /* 0x020fea0003c00000 */
.L_x_8370:
[----:B------:R-:W-:Y:S05]  /*0b50*/  BSYNC B2 ;  /* 0x0000000000027941 */ /* 0x000fea0003800000 */
.L_x_8369:
        /* <DEDUP_REMOVED lines=29> */
.L_x_8368:
[----:B------:R-:W-:Y:S05]  /*0d30*/  BSYNC B1 ;  /* 0x0000000000017941 */ /* 0x000fea0003800000 */
.L_x_8366:
        /* <DEDUP_REMOVED lines=70> */
.L_x_8372:
        /* <DEDUP_REMOVED lines=35> */
.L_x_8373:
[----:B------:R-:W-:Y:S05]  /*13d0*/  BSYNC B0 ;  /* 0x0000000000007941 */ /* 0x000fea0003800000 */
.L_x_8371:
        /* <DEDUP_REMOVED lines=58> */
.L_x_8375:
[----:B------:R-:W-:Y:S05]  /*1780*/  BSYNC B0 ;  /* 0x0000000000007941 */ /* 0x000fea0003800000 */
.L_x_8374:
        /* <DEDUP_REMOVED lines=86> */
.L_x_8377:
        /* <DEDUP_REMOVED lines=21> */
.L_x_8380:
[----:B------:R-:W-:Y:S05]  /*1e40*/  BSYNC B2 ;  /* 0x0000000000027941 */ /* 0x000fea0003800000 */
.L_x_8379:
        /* <DEDUP_REMOVED lines=29> */
.L_x_8378:
[----:B------:R-:W-:Y:S05]  /*2020*/  BSYNC B1 ;  /* 0x0000000000017941 */ /* 0x000fea0003800000 */
.L_x_8376:
        /* <DEDUP_REMOVED lines=70> */
.L_x_8382:
        /* <DEDUP_REMOVED lines=35> */
.L_x_8383:
[----:B------:R-:W-:Y:S05]  /*26c0*/  BSYNC B0 ;  /* 0x0000000000007941 */ /* 0x000fea0003800000 */
.L_x_8381:
        /* <DEDUP_REMOVED lines=58> */
.L_x_8385:
[----:B------:R-:W-:Y:S05]  /*2a70*/  BSYNC B0 ;  /* 0x0000000000007941 */ /* 0x000fea0003800000 */
.L_x_8384:
        /* <DEDUP_REMOVED lines=86> */
.L_x_8387:
        /* <DEDUP_REMOVED lines=20> */
[----:B------:R-:W-:Y:S05]  /*3120*/  CALL.REL.NOINC `($__internal_20_$__cuda_sm20_div_rn_f64_full) ;  /* 0x0000010800a87944 */ /* 0x000fea0003c00000 */
.L_x_8390:
[----:B------:R-:W-:Y:S05]  /*3130*/  BSYNC B2 ;  /* 0x0000000000027941 */ /* 0x000fea0003800000 */
.L_x_8389:
        /* <DEDUP_REMOVED lines=29> */
.L_x_8388:
[----:B------:R-:W-:Y:S05]  /*3310*/  BSYNC B1 ;  /* 0x0000000000017941 */ /* 0x000fea0003800000 */
.L_x_8386:
        /* <DEDUP_REMOVED lines=70> */
.L_x_8392:
        /* <DEDUP_REMOVED lines=35> */
.L_x_8393:
[----:B------:R-:W-:Y:S05]  /*39b0*/  BSYNC B0 ;  /* 0x0000000000007941 */ /* 0x000fea0003800000 */
.L_x_8391:
        /* <DEDUP_REMOVED lines=58> */
.L_x_8395:
[----:B------:R-:W-:Y:S05]  /*3d60*/  BSYNC B0 ;  /* 0x0000000000007941 */ /* 0x000fea0003800000 */
.L_x_8394:
        /* <DEDUP_REMOVED lines=86> */
.L_x_8397:
        /* <DEDUP_REMOVED lines=21> */
.L_x_8400:
[----:B------:R-:W-:Y:S05]  /*4420*/  BSYNC B2 ;  /* 0x0000000000027941 */ /* 0x000fea0003800000 */
.L_x_8399:
        /* <DEDUP_REMOVED lines=29> */
.L_x_8398:
[----:B------:R-:W-:Y:S05]  /*4600*/  BSYNC B1 ;  /* 0x0000000000017941 */ /* 0x000fea0003800000 */
.L_x_8396:
        /* <DEDUP_REMOVED lines=70> */
.L_x_8402:
        /* <DEDUP_REMOVED lines=35> */
.L_x_8403:
[----:B------:R-:W-:Y:S05]  /*4ca0*/  BSYNC B0 ;  /* 0x0000000000007941 */ /* 0x000fea0003800000 */
.L_x_8401:
        /* <DEDUP_REMOVED lines=58> */
.L_x_8405:
[----:B------:R-:W-:Y:S05]  /*5050*/  BSYNC B0 ;  /* 0x0000000000007941 */ /* 0x000fea0003800000 */
.L_x_8404:
        /* <DEDUP_REMOVED lines=86> */
.L_x_8407:
        /* <DEDUP_REMOVED lines=21> */
.L_x_8410:
[----:B------:R-:W-:Y:S05]  /*5710*/  BSYNC B2 ;  /* 0x0000000000027941 */ /* 0x000fea0003800000 */
.L_x_8409:
        /* <DEDUP_REMOVED lines=29> */
.L_x_8408:
[----:B------:R-:W-:Y:S05]  /*58f0*/  BSYNC B1 ;  /* 0x0000000000017941 */ /* 0x000fea0003800000 */
.L_x_8406:
        /* <DEDUP_REMOVED lines=70> */
.L_x_8412:
        /* <DEDUP_REMOVED lines=35> */
.L_x_8413:
[----:B------:R-:W-:Y:S05]  /*5f90*/  BSYNC B0 ;  /* 0x0000000000007941 */ /* 0x000fea0003800000 */
.L_x_8411:
        /* <DEDUP_REMOVED lines=58> */
.L_x_8415:
[----:B------:R-:W-:Y:S05]  /*6340*/  BSYNC B0 ;  /* 0x0000000000007941 */ /* 0x000fea0003800000 */
.L_x_8414:
        /* <DEDUP_REMOVED lines=86> */
.L_x_8417:
        /* <DEDUP_REMOVED lines=21> */
.L_x_8420:
[----:B------:R-:W-:Y:S05]  /*6a00*/  BSYNC B2 ;  /* 0x0000000000027941 */ /* 0x000fea0003800000 */
.L_x_8419:
        /* <DEDUP_REMOVED lines=29> */
.L_x_8418:
[----:B------:R-:W-:Y:S05]  /*6be0*/  BSYNC B1 ;  /* 0x0000000000017941 */ /* 0x000fea0003800000 */
.L_x_8416:
        /* <DEDUP_REMOVED lines=70> */
.L_x_8422:
        /* <DEDUP_REMOVED lines=35> */
.L_x_8423:
[----:B------:R-:W-:Y:S05]  /*7280*/  BSYNC B0 ;  /* 0x0000000000007941 */ /* 0x000fea0003800000 */
.L_x_8421:
        /* <DEDUP_REMOVED lines=58> */
.L_x_8425:
[----:B------:R-:W-:Y:S05]  /*7630*/  BSYNC B0 ;  /* 0x0000000000007941 */ /* 0x000fea0003800000 */
.L_x_8424:
        /* <DEDUP_REMOVED lines=86> */
.L_x_8427:
        /* <DEDUP_REMOVED lines=21> */
.L_x_8430:
[----:B------:R-:W-:Y:S05]  /*7cf0*/  BSYNC B2 ;  /* 0x0000000000027941 */ /* 0x000fea0003800000 */
.L_x_8429:
        /* <DEDUP_REMOVED lines=29> */
.L_x_8428:
[----:B------:R-:W-:Y:S05]  /*7ed0*/  BSYNC B1 ;  /* 0x0000000000017941 */ /* 0x000fea0003800000 */
.L_x_8426:
        /* <DEDUP_REMOVED lines=70> */
.L_x_8432:
        /* <DEDUP_REMOVED lines=35> */
.L_x_8433:
[----:B------:R-:W-:Y:S05]  /*8570*/  BSYNC B0 ;  /* 0x0000000000007941 */ /* 0x000fea0003800000 */
.L_x_8431:
        /* <DEDUP_REMOVED lines=58> */
.L_x_8435:
[----:B------:R-:W-:Y:S05]  /*8920*/  BSYNC B0 ;  /* 0x0000000000007941 */ /* 0x000fea0003800000 */
.L_x_8434:
        /* <DEDUP_REMOVED lines=86> */
.L_x_8437:
        /* <DEDUP_REMOVED lines=21> */
.L_x_8440:
[----:B------:R-:W-:Y:S05]  /*8fe0*/  BSYNC B2 ;  /* 0x0000000000027941 */ /* 0x000fea0003800000 */
.L_x_8439:
        /* <DEDUP_REMOVED lines=29> */
.L_x_8438:
[----:B------:R-:W-:Y:S05]  /*91c0*/  BSYNC B1 ;  /* 0x0000000000017941 */ /* 0x000fea0003800000 */
.L_x_8436:
        /* <DEDUP_REMOVED lines=70> */
.L_x_8442:
        /* <DEDUP_REMOVED lines=35> */
.L_x_8443:
[----:B------:R-:W-:Y:S05]  /*9860*/  BSYNC B0 ;  /* 0x0000000000007941 */ /* 0x000fea0003800000 */
.L_x_8441:
        /* <DEDUP_REMOVED lines=12> */
.L_x_8363:
        /* <DEDUP_REMOVED lines=117> */
.L_x_8447:
[----:B------:R-:W-:Y:S05]  /*a080*/  BSYNC B0 ;  /* 0x0000000000007941 */ /* 0x000fea0003800000 */
.L_x_8446:
        /* <DEDUP_REMOVED lines=85> */
.L_x_8449:
        /* <DEDUP_REMOVED lines=21> */
[----:B------:R-:W-:Y:S05]  /*a730*/  CALL.REL.NOINC `($__internal_20_$__cuda_sm20_div_rn_f64_full) ;  /* 0x0000009400247944 */ /* 0x000fea0003c00000 */
.L_x_8452:
[----:B------:R-:W-:Y:S05]  /*a740*/  BSYNC B3 ;  /* 0x0000000000037941 */ /* 0x000fea0003800000 */
.L_x_8451:
        /* <DEDUP_REMOVED lines=29> */
.L_x_8450:
[----:B------:R-:W-:Y:S05]  /*a920*/  BSYNC B2 ;  /* 0x0000000000027941 */ /* 0x000fea0003800000 */
.L_x_8448:
        /* <DEDUP_REMOVED lines=70> */
.L_x_8454:
        /* <DEDUP_REMOVED lines=35> */
.L_x_8455:
[----:B------:R-:W-:Y:S05]  /*afc0*/  BSYNC B0 ;  /* 0x0000000000007941 */ /* 0x000fea0003800000 */
.L_x_8453:
[----:B------:R-:W-:-:S11]  /*afd0*/  DMUL R8, R8, R10 ;  /* 0x0000000a08087228 */ /* 0x000fd60000000000 */
.L_x_8445:
[----:B------:R-:W-:Y:S05]  /*afe0*/  BSYNC B1 ;  /* 0x0000000000017941 */ /* 0x000fea0003800000 */
.L_x_8444:
        /* <DEDUP_REMOVED lines=64> */
.L_x_8459:
[----:B------:R-:W-:Y:S05]  /*b3f0*/  BSYNC B0 ;  /* 0x0000000000007941 */ /* 0x000fea0003800000 */
.L_x_8458:
        /* <DEDUP_REMOVED lines=85> */
.L_x_8461:
        /* <DEDUP_REMOVED lines=21> */
[----:B------:R-:W-:Y:S05]  /*baa0*/  CALL.REL.NOINC `($__internal_20_$__cuda_sm20_div_rn_f64_full) ;  /* 0x0000008000487944 */ /* 0x000fea0003c00000 */
.L_x_8464:
[----:B------:R-:W-:Y:S05]  /*bab0*/  BSYNC B3 ;  /* 0x0000000000037941 */ /* 0x000fea0003800000 */
.L_x_8463:
        /* <DEDUP_REMOVED lines=29> */
.L_x_8462:
[----:B------:R-:W-:Y:S05]  /*bc90*/  BSYNC B2 ;  /* 0x0000000000027941 */ /* 0x000fea0003800000 */
.L_x_8460:
        /* <DEDUP_REMOVED lines=70> */
.L_x_8466:
        /* <DEDUP_REMOVED lines=35> */
.L_x_8467:
[----:B------:R-:W-:Y:S05]  /*c330*/  BSYNC B0 ;  /* 0x0000000000007941 */ /* 0x000fea0003800000 */
.L_x_8465:
[----:B------:R-:W-:-:S11]  /*c340*/  DMUL R10, R10, R12 ;  /* 0x0000000c0a0a7228 */ /* 0x000fd60000000000 */
.L_x_8457:
[----:B------:R-:W-:Y:S05]  /*c350*/  BSYNC B1 ;  /* 0x0000000000017941 */ /* 0x000fea0003800000 */
.L_x_8456:
        /* <DEDUP_REMOVED lines=64> */
.L_x_8471:
[----:B------:R-:W-:Y:S05]  /*c760*/  BSYNC B0 ;  /* 0x0000000000007941 */ /* 0x000fea0003800000 */
.L_x_8470:
        /* <DEDUP_REMOVED lines=85> */
.L_x_8473:
        /* <DEDUP_REMOVED lines=21> */
[----:B------:R-:W-:Y:S05]  /*ce10*/  CALL.REL.NOINC `($__internal_20_$__cuda_sm20_div_rn_f64_full) ;  /* 0x0000006c006c7944 */ /* 0x000fea0003c00000 */
.L_x_8476:
[----:B------:R-:W-:Y:S05]  /*ce20*/  BSYNC B3 ;  /* 0x0000000000037941 */ /* 0x000fea0003800000 */
.L_x_8475:
        /* <DEDUP_REMOVED lines=29> */
.L_x_8474:
[----:B------:R-:W-:Y:S05]  /*d000*/  BSYNC B2 ;  /* 0x0000000000027941 */ /* 0x000fea0003800000 */
.L_x_8472:
        /* <DEDUP_REMOVED lines=70> */
.L_x_8478:
        /* <DEDUP_REMOVED lines=35> */
.L_x_8479:
[----:B------:R-:W-:Y:S05]  /*d6a0*/  BSYNC B0 ;  /* 0x0000000000007941 */ /* 0x000fea0003800000 */
.L_x_8477:
[----:B------:R-:W-:-:S11]  /*d6b0*/  DMUL R12, R12, R14 ;  /* 0x0000000e0c0c7228 */ /* 0x000fd60000000000 */
.L_x_8469:
[----:B------:R-:W-:Y:S05]  /*d6c0*/  BSYNC B1 ;  /* 0x0000000000017941 */ /* 0x000fea0003800000 */
.L_x_8468:
        /* <DEDUP_REMOVED lines=64> */
.L_x_8483:
[----:B------:R-:W-:Y:S05]  /*dad0*/  BSYNC B0 ;  /* 0x0000000000007941 */ /* 0x000fea0003800000 */
.L_x_8482:
        /* <DEDUP_REMOVED lines=85> */
.L_x_8485:
        /* <DEDUP_REMOVED lines=22> */
.L_x_8488:
[----:B------:R-:W-:Y:S05]  /*e190*/  BSYNC B3 ;  /* 0x0000000000037941 */ /* 0x000fea0003800000 */
.L_x_8487:
        /* <DEDUP_REMOVED lines=29> */
.L_x_8486:
[----:B------:R-:W-:Y:S05]  /*e370*/  BSYNC B2 ;  /* 0x0000000000027941 */ /* 0x000fea0003800000 */
.L_x_8484:
        /* <DEDUP_REMOVED lines=70> */
.L_x_8490:
        /* <DEDUP_REMOVED lines=35> */
.L_x_8491:
[----:B------:R-:W-:Y:S05]  /*ea10*/  BSYNC B0 ;  /* 0x0000000000007941 */ /* 0x000fea0003800000 */
.L_x_8489:
[----:B------:R-:W-:-:S11]  /*ea20*/  DMUL R14, R14, R16 ;  /* 0x000000100e0e7228 */ /* 0x000fd60000000000 */
.L_x_8481:
[----:B------:R-:W-:Y:S05]  /*ea30*/  BSYNC B1 ;  /* 0x0000000000017941 */ /* 0x000fea0003800000 */
.L_x_8480:
        /* <DEDUP_REMOVED lines=64> */
.L_x_8495:
[----:B------:R-:W-:Y:S05]  /*ee40*/  BSYNC B0 ;  /* 0x0000000000007941 */ /* 0x000fea0003800000 */
.L_x_8494:
        /* <DEDUP_REMOVED lines=85> */
.L_x_8497:
        /* <DEDUP_REMOVED lines=22> */
.L_x_8500:
[----:B------:R-:W-:Y:S05]  /*f500*/  BSYNC B3 ;  /* 0x0000000000037941 */ /* 0x000fea0003800000 */
.L_x_8499:
        /* <DEDUP_REMOVED lines=29> */
.L_x_8498:
[----:B------:R-:W-:Y:S05]  /*f6e0*/  BSYNC B2 ;  /* 0x0000000000027941 */ /* 0x000fea0003800000 */
.L_x_8496:
        /* <DEDUP_REMOVED lines=70> */
.L_x_8502:
        /* <DEDUP_REMOVED lines=35> */
.L_x_8503:
[----:B------:R-:W-:Y:S05]  /*fd80*/  BSYNC B0 ;  /* 0x0000000000007941 */ /* 0x000fea0003800000 */
.L_x_8501:
[----:B------:R-:W-:-:S11]  /*fd90*/  DMUL R16, R16, R18 ;  /* 0x0000001210107228 */ /* 0x000fd60000000000 */
.L_x_8493:
[----:B------:R-:W-:Y:S05]  /*fda0*/  BSYNC B1 ;  /* 0x0000000000017941 */ /* 0x000fea0003800000 */
.L_x_8492:
        /* <DEDUP_REMOVED lines=64> */
.L_x_8507:
[----:B------:R-:W-:Y:S05]  /*101b0*/  BSYNC B0 ;  /* 0x0000000000007941 */ /* 0x000fea0003800000 */
.L_x_8506:
        /* <DEDUP_REMOVED lines=85> */
.L_x_8509:
        /* <DEDUP_REMOVED lines=22> */
.L_x_8512:
[----:B------:R-:W-:Y:S05]  /*10870*/  BSYNC B3 ;  /* 0x0000000000037941 */ /* 0x000fea0003800000 */
.L_x_8511:
        /* <DEDUP_REMOVED lines=29> */
.L_x_8510:
[----:B------:R-:W-:Y:S05]  /*10a50*/  BSYNC B2 ;  /* 0x0000000000027941 */ /* 0x000fea0003800000 */
.L_x_8508:
        /* <DEDUP_REMOVED lines=70> */
.L_x_8514:
        /* <DEDUP_REMOVED lines=35> */
.L_x_8515:
[----:B------:R-:W-:Y:S05]  /*110f0*/  BSYNC B0 ;  /* 0x0000000000007941 */ /* 0x000fea0003800000 */
.L_x_8513:
[----:B------:R-:W-:-:S11]  /*11100*/  DMUL R18, R18, R20 ;  /* 0x0000001412127228 */ /* 0x000fd60000000000 */
.L_x_8505:
[----:B------:R-:W-:Y:S05]  /*11110*/  BSYNC B1 ;  /* 0x0000000000017941 */ /* 0x000fea0003800000 */
.L_x_8504:
        /* <DEDUP_REMOVED lines=64> */
.L_x_8519:
[----:B------:R-:W-:Y:S05]  /*11520*/  BSYNC B0 ;  /* 0x0000000000007941 */ /* 0x000fea0003800000 */
.L_x_8518:
        /* <DEDUP_REMOVED lines=85> */
.L_x_8521:
        /* <DEDUP_REMOVED lines=22> */
.L_x_8524:
[----:B------:R-:W-:Y:S05]  /*11be0*/  BSYNC B3 ;  /* 0x0000000000037941 */ /* 0x000fea0003800000 */
.L_x_8523:
        /* <DEDUP_REMOVED lines=29> */
.L_x_8522:
[----:B------:R-:W-:Y:S05]  /*11dc0*/  BSYNC B2 ;  /* 0x0000000000027941 */ /* 0x000fea0003800000 */
.L_x_8520:
        /* <DEDUP_REMOVED lines=70> */
.L_x_8526:
        /* <DEDUP_REMOVED lines=35> */
.L_x_8527:
[----:B------:R-:W-:Y:S05]  /*12460*/  BSYNC B0 ;  /* 0x0000000000007941 */ /* 0x000fea0003800000 */
.L_x_8525:
[----:B------:R-:W-:-:S11]  /*12470*/  DMUL R20, R20, R22 ;  /* 0x0000001614147228 */ /* 0x000fd60000000000 */
.L_x_8517:
[----:B------:R-:W-:Y:S05]  /*12480*/  BSYNC B1 ;  /* 0x0000000000017941 */ /* 0x000fea0003800000 */
.L_x_8516:
        /* <DEDUP_REMOVED lines=64> */
.L_x_8531:
[----:B------:R-:W-:Y:S05]  /*12890*/  BSYNC B0 ;  /* 0x0000000000007941 */ /* 0x000fea0003800000 */
.L_x_8530:
        /* <DEDUP_REMOVED lines=85> */
.L_x_8533:
        /* <DEDUP_REMOVED lines=22> */
.L_x_8536:
[----:B------:R-:W-:Y:S05]  /*12f50*/  BSYNC B3 ;  /* 0x0000000000037941 */ /* 0x000fea0003800000 */
.L_x_8535:
        /* <DEDUP_REMOVED lines=29> */
.L_x_8534:
[----:B------:R-:W-:Y:S05]  /*13130*/  BSYNC B2 ;  /* 0x0000000000027941 */ /* 0x000fea0003800000 */
.L_x_8532:
        /* <DEDUP_REMOVED lines=70> */
.L_x_8538:
        /* <DEDUP_REMOVED lines=35> */
.L_x_8539:
[----:B------:R-:W-:Y:S05]  /*137d0*/  BSYNC B0 ;  /* 0x0000000000007941 */ /* 0x000fea0003800000 */
.L_x_8537:
[----:B------:R-:W-:-:S11]  /*137e0*/  DMUL R28, R4, R28 ;  /* 0x0000001c041c7228 */ /* 0x000fd60000000000 */
.L_x_8529:
[----:B------:R-:W-:Y:S05]  /*137f0*/  BSYNC B1 ;  /* 0x0000000000017941 */ /* 0x000fea0003800000 */
.L_x_8528:
        /* <DEDUP_REMOVED lines=23> */
.L_x_8542:
[----:B------:R-:W-:-:S13]  /*13970*/  ISETP.GE.AND P0, PT, R0, R30, PT ;  /* 0x0000001e0000720c */ /* 0x000fda0003f06270 */
[----:B------:R-:W-:Y:S05]  /*13980*/  @P0 BRA `(.L_x_8544) ;  /* 0x0000000000300947 */ /* 0x000fea0003800000 */
[----:B0-----:R-:W0:Y:S01]  /*13990*/  LDC.64 R2, c[0x0][0x218] ;  /* 0x00008600ff027b82 */ /* 0x001e220000000a00 */
[----:B------:R-:W-:Y:S02]  /*139a0*/  IMAD.IADD R5, R7, 0x1, R0 ;  /* 0x0000000107057824 */ /* 0x000fe400078e0200 */
[----:B------:R-:W-:Y:S02]  /*139b0*/  VIADD R0, R0, 0x80 ;  /* 0x0000008000007836 */ /* 0x000fe40000000000 */
[----:B0-----:R-:W-:-:S05]  /*139c0*/  IMAD.WIDE.U32 R2, R5, 0x8, R2 ;  /* 0x0000000805027825 */ /* 0x001fca00078e0002 */
[----:B-----5:R1:W-:Y:S02]  /*139d0*/  STG.E.64 desc[UR4][R2.64], R14 ;  /* 0x0000000e02007986 */ /* 0x0203e4000c101b04 */
.L_x_8543:
[----:B------:R-:W-:-:S13]  /*139e0*/  ISETP.GE.AND P0, PT, R0, R30, PT ;  /* 0x0000001e0000720c */ /* 0x000fda0003f06270 */
[----:B------:R-:W-:Y:S05]  /*139f0*/  @P0 BRA `(.L_x_8545) ;  /* 0x0000000000340947 */ /* 0x000fea0003800000 */
[----:B01----:R-:W0:Y:S01]  /*13a00*/  LDC.64 R2, c[0x0][0x218] ;  /* 0x00008600ff027b82 */ /* 0x003e220000000a00 */
[----:B------:R-:W-:Y:S01]  /*13a10*/  IADD3 R5, R7, R0, RZ ;  /* 0x0000000007057210 */ /* 0x000fe20007ffe0ff */
[----:B------:R-:W-:-:S04]  /*13a20*/  VIADD R0, R0, 0x80 ;  /* 0x0000008000007836 */ /* 0x000fc80000000000 */
[----:B0-----:R-:W-:-:S05]  /*13a30*/  IMAD.WIDE.U32 R2, R5, 0x8, R2 ;  /* 0x0000000805027825 */ /* 0x001fca00078e0002 */
[----:B------:R1:W-:Y:S02]  /*13a40*/  STG.E.64 desc[UR4][R2.64], R16 ;  /* 0x0000001002007986 */ /* 0x0003e4000c101b04 */
.L_x_8544:
        /* <DEDUP_REMOVED lines=8> */
.L_x_8545:
[----:B------:R-:W-:Y:S05]  /*13ad0*/  BSYNC B1 ;  /* 0x0000000000017941 */ /* 0x000fea0003800000 */
.L_x_8541:
[----:B------:R-:W-:-:S13]  /*13ae0*/  ISETP.GE.AND P0, PT, R0, R30, PT ;  /* 0x0000001e0000720c */ /* 0x000fda0003f06270 */
[----:B012---:R-:W0:Y:S01]  /*13af0*/  @!P0 LDC.64 R2, c[0x0][0x218] ;  /* 0x00008600ff028b82 */ /* 0x007e220000000a00 */
[----:B------:R-:W-:Y:S01]  /*13b00*/  @!P0 IADD3 R5, R7, R0, RZ ;  /* 0x0000000007058210 */ /* 0x000fe20007ffe0ff */
[----:B------:R-:W-:-:S04]  /*13b10*/  @!P0 VIADD R0, R0, 0x80 ;  /* 0x0000008000008836 */ /* 0x000fc80000000000 */
[----:B0-----:R-:W-:-:S05]  /*13b20*/  @!P0 IMAD.WIDE.U32 R2, R5, 0x8, R2 ;  /* 0x0000000805028825 */ /* 0x001fca00078e0002 */
[----:B------:R2:W-:Y:S02]  /*13b30*/  @!P0 STG.E.64 desc[UR4][R2.64], R20 ;  /* 0x0000001402008986 */ /* 0x0005e4000c101b04 */
.L_x_8546:
[----:B------:R-:W-:Y:S05]  /*13b40*/  BSYNC B0 ;  /* 0x0000000000007941 */ /* 0x000fea0003800000 */
.L_x_8540:
        /* <DEDUP_REMOVED lines=8> */
        .weak           $__internal_20_$__cuda_sm20_div_rn_f64_full
        .type           $__internal_20_$__cuda_sm20_div_rn_f64_full,@function
        .size           $__internal_20_$__cuda_sm20_div_rn_f64_full,(.L_x_8573 - $__internal_20_$__cuda_sm20_div_rn_f64_full)
$__internal_20_$__cuda_sm20_div_rn_f64_full:
        /* <DEDUP_REMOVED lines=71> */
.L_x_8548:
        /* <DEDUP_REMOVED lines=17> */
.L_x_8551:
[----:B------:R-:W-:Y:S01]  /*14150*/  LOP3.LUT R3, R27, 0x80000, RZ, 0xfc, !PT ;  /* 0x000800001b037812 */ /* 0x000fe200078efcff */
[----:B------:R-:W-:-:S03]  /*14160*/  IMAD.MOV.U32 R38, RZ, RZ, R26 ;  /* 0x000000ffff267224 */ /* 0x000fc600078e001a */
[----:B------:R-:W-:Y:S01]  /*14170*/  MOV R39, R3 ;  /* 0x0000000300277202 */ /* 0x000fe20000000f00 */
[----:B------:R-:W-:Y:S06]  /*14180*/  BRA `(.L_x_8549) ;  /* 0x00000000000c7947 */ /* 0x000fec0003800000 */
.L_x_8550:
[----:B------:R-:W-:Y:S01]  /*14190*/  LOP3.LUT R3, R37, 0x80000, RZ, 0xfc, !PT ;  /* 0x0008000025037812 */ /* 0x000fe200078efcff */
[----:B------:R-:W-:-:S04]  /*141a0*/  IMAD.MOV.U32 R38, RZ, RZ, R36 ;  /* 0x000000ffff267224 */ /* 0x000fc800078e0024 */
[----:B------:R-:W-:-:S07]  /*141b0*/  IMAD.MOV.U32 R39, RZ, RZ, R3 ;  /* 0x000000ffff277224 */ /* 0x000fce00078e0003 */
.L_x_8549:
[----:B------:R-:W-:Y:S05]  /*141c0*/  BSYNC B0 ;  /* 0x0000000000007941 */ /* 0x000fea0003800000 */
.L_x_8547:
[----:B------:R-:W-:Y:S01]  /*141d0*/  IMAD.MOV.U32 R4, RZ, RZ, R0 ;  /* 0x000000ffff047224 */ /* 0x000fe200078e0000 */
[----:B------:R-:W-:Y:S01]  /*141e0*/  MOV R3, R39 ;  /* 0x0000002700037202 */ /* 0x000fe20000000f00 */
[----:B------:R-:W-:Y:S02]  /*141f0*/  IMAD.MOV.U32 R5, RZ, RZ, 0x0 ;  /* 0x00000000ff057424 */ /* 0x000fe400078e00ff */
[----:B------:R-:W-:Y:S02]  /*14200*/  IMAD.MOV.U32 R2, RZ, RZ, R38 ;  /* 0x000000ffff027224 */ /* 0x000fe400078e0026 */
[----:B------:R-:W-:Y:S05]  /*14210*/  RET.REL.NODEC R4 `(_ZN2at6native29vectorized_elementwise_kernelILi8EZZZNS0_61_GLOBAL__N__b29612f4_23_ActivationMishKernel_cu_f5210f67_354811mish_kernelERNS_18TensorIteratorBaseEENKUlvE_clEvENKUlvE_clEvEUldE_St5arrayIPcLm2EEEEviT0_T1_) ;  /* 0xfffffebc04787950 */ /* 0x000fea0003c3ffff */
.L_x_8552:
        /* <DEDUP_REMOVED lines=14> */
.L_x_8573:


//--------------------- .nv.global.init           --------------------------
	.section	.nv.global.init,"aw",@progbits
.nv.global.init:
	.type		$str$6,@object
	.size		$str$6,(__unnamed_1 - $str$6)
$str$6:
        /*0000*/ 	.byte	0x66, 0x61, 0x6c, 0x73, 0x65, 0x00
	.type		__unnamed_1,@object
	.size		__unnamed_1,(__unnamed_5 - __unnamed_1)
__unnamed_1:
        /*0006*/ 	.byte	0x66, 0x65, 0x74, 0x63, 0x68, 0x5f, 0x61, 0x6e, 0x64, 0x5f, 0x63, 0x61, 0x73, 0x74, 0x00
	.type		__unnamed_5,@object
	.size		__unnamed_5,(__unnamed_3 - __unnamed_5)
__unnamed_5:
        /*0015*/ 	.byte	0x66, 0x65, 0x74, 0x63, 0x68, 0x5f, 0x61, 0x6e, 0x64, 0x5f, 0x63, 0x61, 0x73, 0x74, 0x00
	.type		__unnamed_3,@object
	.size		__unnamed_3,(__unnamed_7 - __unnamed_3)
__unnamed_3:
        /*0024*/ 	.byte	0x66, 0x65, 0x74, 0x63, 0x68, 0x5f, 0x61, 0x6e, 0x64, 0x5f, 0x63, 0x61, 0x73, 0x74, 0x00
	.type		__unnamed_7,@object
	.size		__unnamed_7,(__unnamed_2 - __unnamed_7)
__unnamed_7:
        /*0033*/ 	.byte	0x66, 0x65, 0x74, 0x63, 0x68, 0x5f, 0x61, 0x6e, 0x64, 0x5f, 0x63, 0x61, 0x73, 0x74, 0x00
	.type		__unnamed_2,@object
	.size		__unnamed_2,(__unnamed_6 - __unnamed_2)
__unnamed_2:
        /*0042*/ 	.byte	0x63, 0x61, 0x73, 0x74, 0x5f, 0x61, 0x6e, 0x64, 0x5f, 0x73, 0x74, 0x6f, 0x72, 0x65, 0x00
	.type		__unnamed_6,@object
	.size		__unnamed_6,(__unnamed_4 - __unnamed_6)
__unnamed_6:
        /*0051*/ 	.byte	0x63, 0x61, 0x73, 0x74, 0x5f, 0x61, 0x6e, 0x64, 0x5f, 0x73, 0x74, 0x6f, 0x72, 0x65, 0x00
	.type		__unnamed_4,@object
	.size		__unnamed_4,(__unnamed_8 - __unnamed_4)
__unnamed_4:
        /*0060*/ 	.byte	0x63, 0x61, 0x73, 0x74, 0x5f, 0x61, 0x6e, 0x64, 0x5f, 0x73, 0x74, 0x6f, 0x72, 0x65, 0x00
	.type		__unnamed_8,@object
	.size		__unnamed_8,($str$7 - __unnamed_8)
__unnamed_8:
        /*006f*/ 	.byte	0x63, 0x61, 0x73, 0x74, 0x5f, 0x61, 0x6e, 0x64, 0x5f, 0x73, 0x74, 0x6f, 0x72, 0x65, 0x00
	.type		$str$7,@object
	.size		$str$7,(.L_37 - $str$7)
$str$7:
        /*007e*/ 	.byte	0x2f, 0x72, 0x6f, 0x6f, 0x74, 0x2f, 0x2e, 0x70, 0x79, 0x65, 0x6e, 0x76, 0x2f, 0x76, 0x65, 0x72
        /*008e*/ 	.byte	0x73, 0x69, 0x6f, 0x6e, 0x73, 0x2f, 0x33, 0x2e, 0x31, 0x33, 0x2e, 0x31, 0x32, 0x2f, 0x6c, 0x69
        /*009e*/ 	.byte	0x62, 0x2f, 0x70, 0x79, 0x74, 0x68, 0x6f, 0x6e, 0x33, 0x2e, 0x31, 0x33, 0x2f, 0x73, 0x69, 0x74
        /*00ae*/ 	.byte	0x65, 0x2d, 0x70, 0x61, 0x63, 0x6b, 0x61, 0x67, 0x65, 0x73, 0x2f, 0x74, 0x6f, 0x72, 0x63, 0x68
        /*00be*/ 	.byte	0x2f, 0x69, 0x6e, 0x63, 0x6c, 0x75, 0x64, 0x65, 0x2f, 0x63, 0x31, 0x30, 0x2f, 0x63, 0x6f, 0x72
        /*00ce*/ 	.byte	0x65, 0x2f, 0x44, 0x79, 0x6e, 0x61, 0x6d, 0x69, 0x63, 0x43, 0x61, 0x73, 0x74, 0x2e, 0x68, 0x00
.L_37:


//--------------------- .nv.shared.reserved.0     --------------------------
	.section	.nv.shared.reserved.0,"aw",@nobits
	.weak		__nv_reservedSMEM_offset_0_alias
	.size		__nv_reservedSMEM_offset_0_alias, 0, 0
	.other		__nv_reservedSMEM_offset_0_alias,@"STO_CUDA_RESERVED_SHARED STV_DEFAULT"
__nv_reservedSMEM_offset_0_alias:
	.zero		0


//--------------------- .nv.global                --------------------------
	.section	.nv.global,"aw",@nobits
.nv.global:
	.type		_ZN59_INTERNAL_b29612f4_23_ActivationMishKernel_cu_f5210f67_35484cuda3std3__48in_placeE,@object
	.size		_ZN59_INTERNAL_b29612f4_23_ActivationMishKernel_cu_f5210f67_35484cuda3std3__48in_placeE,(_ZN59_INTERNAL_b29612f4_23_ActivationMishKernel_cu_f5210f67_35484cuda3std6ranges3__45__cpo8distanceE - _ZN59_INTERNAL_b29612f4_23_ActivationMishKernel_cu_f5210f67_35484cuda3std3__48in_placeE)
_ZN59_INTERNAL_b29612f4_23_ActivationMishKernel_cu_f5210f67_35484cuda3std3__48in_placeE:
	.zero		1
	.type		_ZN59_INTERNAL_b29612f4_23_ActivationMishKernel_cu_f5210f67_35484cuda3std6ranges3__45__cpo8distanceE,@object
	.size		_ZN59_INTERNAL_b29612f4_23_ActivationMishKernel_cu_f5210f67_35484cuda3std6ranges3__45__cpo8distanceE,(_ZN59_INTERNAL_b29612f4_23_ActivationMishKernel_cu_f5210f67_35484cuda3std3__45__cpo3endE - _ZN59_INTERNAL_b29612f4_23_ActivationMishKernel_cu_f5210f67_35484cuda3std6ranges3__45__cpo8distanceE)
_ZN59_INTERNAL_b29612f4_23_ActivationMishKernel_cu_f5210f67_35484cuda3std6ranges3__45__cpo8distanceE:
	.zero		1
	.type		_ZN59_INTERNAL_b29612f4_23_ActivationMishKernel_cu_f5210f67_35484cuda3std3__45__cpo3endE,@object
	.size		_ZN59_INTERNAL_b29612f4_23_ActivationMishKernel_cu_f5210f67_35484cuda3std3__45__cpo3endE,(_ZN59_INTERNAL_b29612f4_23_ActivationMishKernel_cu_f5210f67_35484cuda3std6ranges3__45__cpo7advanceE - _ZN59_INTERNAL_b29612f4_23_ActivationMishKernel_cu_f5210f67_35484cuda3std3__45__cpo3endE)
_ZN59_INTERNAL_b29612f4_23_ActivationMishKernel_cu_f5210f67_35484cuda3std3__45__cpo3endE:
	.zero		1
	.type		_ZN59_INTERNAL_b29612f4_23_ActivationMishKernel_cu_f5210f67_35484cuda3std6ranges3__45__cpo7advanceE,@object
	.size		_ZN59_INTERNAL_b29612f4_23_ActivationMishKernel_cu_f5210f67_35484cuda3std6ranges3__45__cpo7advanceE,(_ZN59_INTERNAL_b29612f4_23_ActivationMishKernel_cu_f5210f67_35484cuda3std3__45__cpo4rendE - _ZN59_INTERNAL_b29612f4_23_ActivationMishKernel_cu_f5210f67_35484cuda3std6ranges3__45__cpo7advanceE)
_ZN59_INTERNAL_b29612f4_23_ActivationMishKernel_cu_f5210f67_35484cuda3std6ranges3__45__cpo7advanceE:
	.zero		1
	.type		_ZN59_INTERNAL_b29612f4_23_ActivationMishKernel_cu_f5210f67_35484cuda3std3__45__cpo4rendE,@object
	.size		_ZN59_INTERNAL_b29612f4_23_ActivationMishKernel_cu_f5210f67_35484cuda3std3__45__cpo4rendE,(_ZN59_INTERNAL_b29612f4_23_ActivationMishKernel_cu_f5210f67_35484cuda3std6ranges3__45__cpo4dataE - _ZN59_INTERNAL_b29612f4_23_ActivationMishKernel_cu_f5210f67_35484cuda3std3__45__cpo4rendE)
_ZN59_INTERNAL_b29612f4_23_ActivationMishKernel_cu_f5210f67_35484cuda3std3__45__cpo4rendE:
	.zero		1
	.type		_ZN59_INTERNAL_b29612f4_23_ActivationMishKernel_cu_f5210f67_35484cuda3std6ranges3__45__cpo4dataE,@object
	.size		_ZN59_INTERNAL_b29612f4_23_ActivationMishKernel_cu_f5210f67_35484cuda3std6ranges3__45__cpo4dataE,(_ZN59_INTERNAL_b29612f4_23_ActivationMishKernel_cu_f5210f67_35484cuda3std6ranges3__45__cpo5beginE - _ZN59_INTERNAL_b29612f4_23_ActivationMishKernel_cu_f5210f67_35484cuda3std6ranges3__45__cpo4dataE)
_ZN59_INTERNAL_b29612f4_23_ActivationMishKernel_cu_f5210f67_35484cuda3std6ranges3__45__cpo4dataE:
	.zero		1
	.type		_ZN59_INTERNAL_b29612f4_23_ActivationMishKernel_cu_f5210f67_35484cuda3std6ranges3__45__cpo5beginE,@object
	.size		_ZN59_INTERNAL_b29612f4_23_ActivationMishKernel_cu_f5210f67_35484cuda3std6ranges3__45__cpo5beginE,(_ZN59_INTERNAL_b29612f4_23_ActivationMishKernel_cu_f5210f67_35484cuda3std3__45__cpo5crendE - _ZN59_INTERNAL_b29612f4_23_ActivationMishKernel_cu_f5210f67_35484cuda3std6ranges3__45__cpo5beginE)
_ZN59_INTERNAL_b29612f4_23_ActivationMishKernel_cu_f5210f67_35484cuda3std6ranges3__45__cpo5beginE:
	.zero		1
	.type		_ZN59_INTERNAL_b29612f4_23_ActivationMishKernel_cu_f5210f67_35484cuda3std3__45__cpo5crendE,@object
	.size		_ZN59_INTERNAL_b29612f4_23_ActivationMishKernel_cu_f5210f67_35484cuda3std3__45__cpo5crendE,(_ZN59_INTERNAL_b29612f4_23_ActivationMishKernel_cu_f5210f67_35484cuda3std6ranges3__45__cpo4sizeE - _ZN59_INTERNAL_b29612f4_23_ActivationMishKernel_cu_f5210f67_35484cuda3std3__45__cpo5crendE)
_ZN59_INTERNAL_b29612f4_23_ActivationMishKernel_cu_f5210f67_35484cuda3std3__45__cpo5crendE:
	.zero		1
	.type		_ZN59_INTERNAL_b29612f4_23_ActivationMishKernel_cu_f5210f67_35484cuda3std6ranges3__45__cpo4sizeE,@object
	.size		_ZN59_INTERNAL_b29612f4_23_ActivationMishKernel_cu_f5210f67_35484cuda3std6ranges3__45__cpo4sizeE,(_ZN59_INTERNAL_b29612f4_23_ActivationMishKernel_cu_f5210f67_35484cuda3std3__461_GLOBAL__N__b29612f4_23_ActivationMishKernel_cu_f5210f67_35486ignoreE - _ZN59_INTERNAL_b29612f4_23_ActivationMishKernel_cu_f5210f67_35484cuda3std6ranges3__45__cpo4sizeE)
_ZN59_INTERNAL_b29612f4_23_ActivationMishKernel_cu_f5210f67_35484cuda3std6ranges3__45__cpo4sizeE:
	.zero		1
	.type		_ZN59_INTERNAL_b29612f4_23_ActivationMishKernel_cu_f5210f67_35484cuda3std3__461_GLOBAL__N__b29612f4_23_ActivationMishKernel_cu_f5210f67_35486ignoreE,@object
	.size		_ZN59_INTERNAL_b29612f4_23_ActivationMishKernel_cu_f5210f67_35484cuda3std3__461_GLOBAL__N__b29612f4_23_ActivationMishKernel_cu_f5210f67_35486ignoreE,(_ZN59_INTERNAL_b29612f4_23_ActivationMishKernel_cu_f5210f67_35484cuda3std6ranges3__45__cpo6cbeginE - _ZN59_INTERNAL_b29612f4_23_ActivationMishKernel_cu_f5210f67_35484cuda3std3__461_GLOBAL__N__b29612f4_23_ActivationMishKernel_cu_f5210f67_35486ignoreE)
_ZN59_INTERNAL_b29612f4_23_ActivationMishKernel_cu_f5210f67_35484cuda3std3__461_GLOBAL__N__b29612f4_23_ActivationMishKernel_cu_f5210f67_35486ignoreE:
	.zero		1
	.type		_ZN59_INTERNAL_b29612f4_23_ActivationMishKernel_cu_f5210f67_35484cuda3std6ranges3__45__cpo6cbeginE,@object
	.size		_ZN59_INTERNAL_b29612f4_23_ActivationMishKernel_cu_f5210f67_35484cuda3std6ranges3__45__cpo6cbeginE,(_ZN59_INTERNAL_b29612f4_23_ActivationMishKernel_cu_f5210f67_35484cuda3std3__45__cpo4cendE - _ZN59_INTERNAL_b29612f4_23_ActivationMishKernel_cu_f5210f67_35484cuda3std6ranges3__45__cpo6cbeginE)
_ZN59_INTERNAL_b29612f4_23_ActivationMishKernel_cu_f5210f67_35484cuda3std6ranges3__45__cpo6cbeginE:
	.zero		1
	.type		_ZN59_INTERNAL_b29612f4_23_ActivationMishKernel_cu_f5210f67_35484cuda3std3__45__cpo4cendE,@object
	.size		_ZN59_INTERNAL_b29612f4_23_ActivationMishKernel_cu_f5210f67_35484cuda3std3__45__cpo4cendE,(_ZN59_INTERNAL_b29612f4_23_ActivationMishKernel_cu_f5210f67_35484cuda3std6ranges3__45__cpo4nextE - _ZN59_INTERNAL_b29612f4_23_ActivationMishKernel_cu_f5210f67_35484cuda3std3__45__cpo4cendE)
_ZN59_INTERNAL_b29612f4_23_ActivationMishKernel_cu_f5210f67_35484cuda3std3__45__cpo4cendE:
	.zero		1
	.type		_ZN59_INTERNAL_b29612f4_23_ActivationMishKernel_cu_f5210f67_35484cuda3std6ranges3__45__cpo4nextE,@object
	.size		_ZN59_INTERNAL_b29612f4_23_ActivationMishKernel_cu_f5210f67_35484cuda3std6ranges3__45__cpo4nextE,(_ZN59_INTERNAL_b29612f4_23_ActivationMishKernel_cu_f5210f67_35484cuda3std6ranges3__45__cpo4swapE - _ZN59_INTERNAL_b29612f4_23_ActivationMishKernel_cu_f5210f67_35484cuda3std6ranges3__45__cpo4nextE)
_ZN59_INTERNAL_b29612f4_23_ActivationMishKernel_cu_f5210f67_35484cuda3std6ranges3__45__cpo4nextE:
	.zero		1
	.type		_ZN59_INTERNAL_b29612f4_23_ActivationMishKernel_cu_f5210f67_35484cuda3std6ranges3__45__cpo4swapE,@object
	.size		_ZN59_INTERNAL_b29612f4_23_ActivationMishKernel_cu_f5210f67_35484cuda3std6ranges3__45__cpo4swapE,(_ZN59_INTERNAL_b29612f4_23_ActivationMishKernel_cu_f5210f67_35484cuda3std3__420unreachable_sentinelE - _ZN59_INTERNAL_b29612f4_23_ActivationMishKernel_cu_f5210f67_35484cuda3std6ranges3__45__cpo4swapE)
_ZN59_INTERNAL_b29612f4_23_ActivationMishKernel_cu_f5210f67_35484cuda3std6ranges3__45__cpo4swapE:
	.zero		1
	.type		_ZN59_INTERNAL_b29612f4_23_ActivationMishKernel_cu_f5210f67_35484cuda3std3__420unreachable_sentinelE,@object
	.size		_ZN59_INTERNAL_b29612f4_23_ActivationMishKernel_cu_f5210f67_35484cuda3std3__420unreachable_sentinelE,(_ZN59_INTERNAL_b29612f4_23_ActivationMishKernel_cu_f5210f67_35486thrust23THRUST_300001_SM_900_NS6system6detail10sequential3seqE - _ZN59_INTERNAL_b29612f4_23_ActivationMishKernel_cu_f5210f67_35484cuda3std3__420unreachable_sentinelE)
_ZN59_INTERNAL_b29612f4_23_ActivationMishKernel_cu_f5210f67_35484cuda3std3__420unreachable_sentinelE:
	.zero		1
	.type		_ZN59_INTERNAL_b29612f4_23_ActivationMishKernel_cu_f5210f67_35486thrust23THRUST_300001_SM_900_NS6system6detail10sequential3seqE,@object
	.size		_ZN59_INTERNAL_b29612f4_23_ActivationMishKernel_cu_f5210f67_35486thrust23THRUST_300001_SM_900_NS6system6detail10sequential3seqE,(_ZN59_INTERNAL_b29612f4_23_ActivationMishKernel_cu_f5210f67_35484cuda3std3__45__cpo6cbeginE - _ZN59_INTERNAL_b29612f4_23_ActivationMishKernel_cu_f5210f67_35486thrust23THRUST_300001_SM_900_NS6system6detail10sequential3seqE)
_ZN59_INTERNAL_b29612f4_23_ActivationMishKernel_cu_f5210f67_35486thrust23THRUST_300001_SM_900_NS6system6detail10sequential3seqE:
	.zero		1
	.type		_ZN59_INTERNAL_b29612f4_23_ActivationMishKernel_cu_f5210f67_35484cuda3std3__45__cpo6cbeginE,@object
	.size		_ZN59_INTERNAL_b29612f4_23_ActivationMishKernel_cu_f5210f67_35484cuda3std3__45__cpo6cbeginE,(_ZN59_INTERNAL_b29612f4_23_ActivationMishKernel_cu_f5210f67_35484cuda3std6ranges3__45__cpo9iter_swapE - _ZN59_INTERNAL_b29612f4_23_ActivationMishKernel_cu_f5210f67_35484cuda3std3__45__cpo6cbeginE)
_ZN59_INTERNAL_b29612f4_23_ActivationMishKernel_cu_f5210f67_35484cuda3std3__45__cpo6cbeginE:
	.zero		1
	.type		_ZN59_INTERNAL_b29612f4_23_ActivationMishKernel_cu_f5210f67_35484cuda3std6ranges3__45__cpo9iter_swapE,@object
	.size		_ZN59_INTERNAL_b29612f4_23_ActivationMishKernel_cu_f5210f67_35484cuda3std6ranges3__45__cpo9iter_swapE,(_ZN59_INTERNAL_b29612f4_23_ActivationMishKernel_cu_f5210f67_35484cuda3std3__45__cpo7crbeginE - _ZN59_INTERNAL_b29612f4_23_ActivationMishKernel_cu_f5210f67_35484cuda3std6ranges3__45__cpo9iter_swapE)
_ZN59_INTERNAL_b29612f4_23_ActivationMishKernel_cu_f5210f67_35484cuda3std6ranges3__45__cpo9iter_swapE:
	.zero		1
	.type		_ZN59_INTERNAL_b29612f4_23_ActivationMishKernel_cu_f5210f67_35484cuda3std3__45__cpo7crbeginE,@object
	.size		_ZN59_INTERNAL_b29612f4_23_ActivationMishKernel_cu_f5210f67_35484cuda3std3__45__cpo7crbeginE,(_ZN59_INTERNAL_b29612f4_23_ActivationMishKernel_cu_f5210f67_35484cuda3std6ranges3__45__cpo5cdataE - _ZN59_INTERNAL_b29612f4_23_ActivationMishKernel_cu_f5210f67_35484cuda3std3__45__cpo7crbeginE)
_ZN59_INTERNAL_b29612f4_23_ActivationMishKernel_cu_f5210f67_35484cuda3std3__45__cpo7crbeginE:
	.zero		1
	.type		_ZN59_INTERNAL_b29612f4_23_ActivationMishKernel_cu_f5210f67_35484cuda3std6ranges3__45__cpo5cdataE,@object
	.size		_ZN59_INTERNAL_b29612f4_23_ActivationMishKernel_cu_f5210f67_35484cuda3std6ranges3__45__cpo5cdataE,(_ZN59_INTERNAL_b29612f4_23_ActivationMishKernel_cu_f5210f67_35484cuda3std6ranges3__45__cpo3endE - _ZN59_INTERNAL_b29612f4_23_ActivationMishKernel_cu_f5210f67_35484cuda3std6ranges3__45__cpo5cdataE)
_ZN59_INTERNAL_b29612f4_23_ActivationMishKernel_cu_f5210f67_35484cuda3std6ranges3__45__cpo5cdataE:
	.zero		1
	.type		_ZN59_INTERNAL_b29612f4_23_ActivationMishKernel_cu_f5210f67_35484cuda3std6ranges3__45__cpo3endE,@object
	.size		_ZN59_INTERNAL_b29612f4_23_ActivationMishKernel_cu_f5210f67_35484cuda3std6ranges3__45__cpo3endE,(_ZN59_INTERNAL_b29612f4_23_ActivationMishKernel_cu_f5210f67_35484cuda3std3__419piecewise_constructE - _ZN59_INTERNAL_b29612f4_23_ActivationMishKernel_cu_f5210f67_35484cuda3std6ranges3__45__cpo3endE)
_ZN59_INTERNAL_b29612f4_23_ActivationMishKernel_cu_f5210f67_35484cuda3std6ranges3__45__cpo3endE:
	.zero		1
	.type		_ZN59_INTERNAL_b29612f4_23_ActivationMishKernel_cu_f5210f67_35484cuda3std3__419piecewise_constructE,@object
	.size		_ZN59_INTERNAL_b29612f4_23_ActivationMishKernel_cu_f5210f67_35484cuda3std3__419piecewise_constructE,(_ZN59_INTERNAL_b29612f4_23_ActivationMishKernel_cu_f5210f67_35484cuda3std6ranges3__45__cpo5ssizeE - _ZN59_INTERNAL_b29612f4_23_ActivationMishKernel_cu_f5210f67_35484cuda3std3__419piecewise_constructE)
_ZN59_INTERNAL_b29612f4_23_ActivationMishKernel_cu_f5210f67_35484cuda3std3__419piecewise_constructE:
	.zero		1
	.type		_ZN59_INTERNAL_b29612f4_23_ActivationMishKernel_cu_f5210f67_35484cuda3std6ranges3__45__cpo5ssizeE,@object
	.size		_ZN59_INTERNAL_b29612f4_23_ActivationMishKernel_cu_f5210f67_35484cuda3std6ranges3__45__cpo5ssizeE,(_ZN59_INTERNAL_b29612f4_23_ActivationMishKernel_cu_f5210f67_35484cuda3std3__45__cpo5beginE - _ZN59_INTERNAL_b29612f4_23_ActivationMishKernel_cu_f5210f67_35484cuda3std6ranges3__45__cpo5ssizeE)
_ZN59_INTERNAL_b29612f4_23_ActivationMishKernel_cu_f5210f67_35484cuda3std6ranges3__45__cpo5ssizeE:
	.zero		1
	.type		_ZN59_INTERNAL_b29612f4_23_ActivationMishKernel_cu_f5210f67_35484cuda3std3__45__cpo5beginE,@object
	.size		_ZN59_INTERNAL_b29612f4_23_ActivationMishKernel_cu_f5210f67_35484cuda3std3__45__cpo5beginE,(_ZN59_INTERNAL_b29612f4_23_ActivationMishKernel_cu_f5210f67_35484cuda3std6ranges3__45__cpo4cendE - _ZN59_INTERNAL_b29612f4_23_ActivationMishKernel_cu_f5210f67_35484cuda3std3__45__cpo5beginE)
_ZN59_INTERNAL_b29612f4_23_ActivationMishKernel_cu_f5210f67_35484cuda3std3__45__cpo5beginE:
	.zero		1
	.type		_ZN59_INTERNAL_b29612f4_23_ActivationMishKernel_cu_f5210f67_35484cuda3std6ranges3__45__cpo4cendE,@object
	.size		_ZN59_INTERNAL_b29612f4_23_ActivationMishKernel_cu_f5210f67_35484cuda3std6ranges3__45__cpo4cendE,(_ZN59_INTERNAL_b29612f4_23_ActivationMishKernel_cu_f5210f67_35484cuda3std3__45__cpo6rbeginE - _ZN59_INTERNAL_b29612f4_23_ActivationMishKernel_cu_f5210f67_35484cuda3std6ranges3__45__cpo4cendE)
_ZN59_INTERNAL_b29612f4_23_ActivationMishKernel_cu_f5210f67_35484cuda3std6ranges3__45__cpo4cendE:
	.zero		1
	.type		_ZN59_INTERNAL_b29612f4_23_ActivationMishKernel_cu_f5210f67_35484cuda3std3__45__cpo6rbeginE,@object
	.size		_ZN59_INTERNAL_b29612f4_23_ActivationMishKernel_cu_f5210f67_35484cuda3std3__45__cpo6rbeginE,(_ZN59_INTERNAL_b29612f4_23_ActivationMishKernel_cu_f5210f67_35484cuda3std6ranges3__45__cpo4prevE - _ZN59_INTERNAL_b29612f4_23_ActivationMishKernel_cu_f5210f67_35484cuda3std3__45__cpo6rbeginE)
_ZN59_INTERNAL_b29612f4_23_ActivationMishKernel_cu_f5210f67_35484cuda3std3__45__cpo6rbeginE:
	.zero		1
	.type		_ZN59_INTERNAL_b29612f4_23_ActivationMishKernel_cu_f5210f67_35484cuda3std6ranges3__45__cpo4prevE,@object
	.size		_ZN59_INTERNAL_b29612f4_23_ActivationMishKernel_cu_f5210f67_35484cuda3std6ranges3__45__cpo4prevE,(_ZN59_INTERNAL_b29612f4_23_ActivationMishKernel_cu_f5210f67_35484cuda3std6ranges3__45__cpo9iter_moveE - _ZN59_INTERNAL_b29612f4_23_ActivationMishKernel_cu_f5210f67_35484cuda3std6ranges3__45__cpo4prevE)
_ZN59_INTERNAL_b29612f4_23_ActivationMishKernel_cu_f5210f67_35484cuda3std6ranges3__45__cpo4prevE:
	.zero		1
	.type		_ZN59_INTERNAL_b29612f4_23_ActivationMishKernel_cu_f5210f67_35484cuda3std6ranges3__45__cpo9iter_moveE,@object
	.size		_ZN59_INTERNAL_b29612f4_23_ActivationMishKernel_cu_f5210f67_35484cuda3std6ranges3__45__cpo9iter_moveE,(.L_21 - _ZN59_INTERNAL_b29612f4_23_ActivationMishKernel_cu_f5210f67_35484cuda3std6ranges3__45__cpo9iter_moveE)
_ZN59_INTERNAL_b29612f4_23_ActivationMishKernel_cu_f5210f67_35484cuda3std6ranges3__45__cpo9iter_moveE:
	.zero		1
.L_21:


//--------------------- .nv.constant0._ZN2at6native18elementwise_kernelILi128ELi4EZNS0_15gpu_kernel_implIZZZNS0_61_GLOBAL__N__b29612f4_23_ActivationMishKernel_cu_f5210f67_354820mish_backward_kernelERNS_14TensorIteratorEENKUlvE_clEvENKUlvE2_clEvEUlN3c108BFloat16ES9_E_EEvRNS_18TensorIteratorBaseERKT_EUliE_EEviT1_ --------------------------
	.section	.nv.constant0._ZN2at6native18elementwise_kernelILi128ELi4EZNS0_15gpu_kernel_implIZZZNS0_61_GLOBAL__N__b29612f4_23_ActivationMishKernel_cu_f5210f67_354820mish_backward_kernelERNS_14TensorIteratorEENKUlvE_clEvENKUlvE2_clEvEUlN3c108BFloat16ES9_E_EEvRNS_18TensorIteratorBaseERKT_EUliE_EEviT1_,"a",@progbits
	.sectionflags	@""
	.align	4
.nv.constant0._ZN2at6native18elementwise_kernelILi128ELi4EZNS0_15gpu_kernel_implIZZZNS0_61_GLOBAL__N__b29612f4_23_ActivationMishKernel_cu_f5210f67_354820mish_backward_kernelERNS_14TensorIteratorEENKUlvE_clEvENKUlvE2_clEvEUlN3c108BFloat16ES9_E_EEvRNS_18TensorIteratorBaseERKT_EUliE_EEviT1_:
	.zero		1184


//--------------------- .nv.constant0._ZN2at6native27unrolled_elementwise_kernelIZZZNS0_61_GLOBAL__N__b29612f4_23_ActivationMishKernel_cu_f5210f67_354820mish_backward_kernelERNS_14TensorIteratorEENKUlvE_clEvENKUlvE2_clEvEUlN3c108BFloat16ES8_E_St5arrayIPcLm3EELi4E23TrivialOffsetCalculatorILi2EjESD_ILi1EjENS0_6memory12LoadWithCastILi2EEENSG_13StoreWithCastILi1EEEEEviT_T0_T2_T3_T4_T5_ --------------------------
	.section	.nv.constant0._ZN2at6native27unrolled_elementwise_kernelIZZZNS0_61_GLOBAL__N__b29612f4_23_ActivationMishKernel_cu_f5210f67_354820mish_backward_kernelERNS_14TensorIteratorEENKUlvE_clEvENKUlvE2_clEvEUlN3c108BFloat16ES8_E_St5arrayIPcLm3EELi4E23TrivialOffsetCalculatorILi2EjESD_ILi1EjENS0_6memory12LoadWithCastILi2EEENSG_13StoreWithCastILi1EEEEEviT_T0_T2_T3_T4_T5_,"a",@progbits
	.sectionflags	@""
	.align	4
.nv.constant0._ZN2at6native27unrolled_elementwise_kernelIZZZNS0_61_GLOBAL__N__b29612f4_23_ActivationMishKernel_cu_f5210f67_354820mish_backward_kernelERNS_14TensorIteratorEENKUlvE_clEvENKUlvE2_clEvEUlN3c108BFloat16ES8_E_St5arrayIPcLm3EELi4E23TrivialOffsetCalculatorILi2EjESD_ILi1EjENS0_6memory12LoadWithCastILi2EEENSG_13StoreWithCastILi1EEEEEviT_T0_T2_T3_T4_T5_:
	.zero		584


//--------------------- .nv.constant0._ZN2at6native18elementwise_kernelILi128ELi4EZNS0_22gpu_kernel_impl_nocastIZZZNS0_61_GLOBAL__N__b29612f4_23_ActivationMishKernel_cu_f5210f67_354820mish_backward_kernelERNS_14TensorIteratorEENKUlvE_clEvENKUlvE2_clEvEUlN3c108BFloat16ES9_E_EEvRNS_18TensorIteratorBaseERKT_EUliE_EEviT1_ --------------------------
	.section	.nv.constant0._ZN2at6native18elementwise_kernelILi128ELi4EZNS0_22gpu_kernel_impl_nocastIZZZNS0_61_GLOBAL__N__b29612f4_23_ActivationMishKernel_cu_f5210f67_354820mish_backward_kernelERNS_14TensorIteratorEENKUlvE_clEvENKUlvE2_clEvEUlN3c108BFloat16ES9_E_EEvRNS_18TensorIteratorBaseERKT_EUliE_EEviT1_,"a",@progbits
	.sectionflags	@""
	.align	4
.nv.constant0._ZN2at6native18elementwise_kernelILi128ELi4EZNS0_22gpu_kernel_impl_nocastIZZZNS0_61_GLOBAL__N__b29612f4_23_ActivationMishKernel_cu_f5210f67_354820mish_backward_kernelERNS_14TensorIteratorEENKUlvE_clEvENKUlvE2_clEvEUlN3c108BFloat16ES9_E_EEvRNS_18TensorIteratorBaseERKT_EUliE_EEviT1_:
	.zero		1184


//--------------------- .nv.constant0._ZN2at6native27unrolled_elementwise_kernelIZZZNS0_61_GLOBAL__N__b29612f4_23_ActivationMishKernel_cu_f5210f67_354820mish_backward_kernelERNS_14TensorIteratorEENKUlvE_clEvENKUlvE2_clEvEUlN3c108BFloat16ES8_E_St5arrayIPcLm3EELi4E23TrivialOffsetCalculatorILi2EjESD_ILi1EjENS0_6memory15LoadWithoutCastENSG_16StoreWithoutCastEEEviT_T0_T2_T3_T4_T5_ --------------------------
	.section	.nv.constant0._ZN2at6native27unrolled_elementwise_kernelIZZZNS0_61_GLOBAL__N__b29612f4_23_ActivationMishKernel_cu_f5210f67_354820mish_backward_kernelERNS_14TensorIteratorEENKUlvE_clEvENKUlvE2_clEvEUlN3c108BFloat16ES8_E_St5arrayIPcLm3EELi4E23TrivialOffsetCalculatorILi2EjESD_ILi1EjENS0_6memory15LoadWithoutCastENSG_16StoreWithoutCastEEEviT_T0_T2_T3_T4_T5_,"a",@progbits
	.sectionflags	@""
	.align	4
.nv.constant0._ZN2at6native27unrolled_elementwise_kernelIZZZNS0_61_GLOBAL__N__b29612f4_23_ActivationMishKernel_cu_f5210f67_354820mish_backward_kernelERNS_14TensorIteratorEENKUlvE_clEvENKUlvE2_clEvEUlN3c108BFloat16ES8_E_St5arrayIPcLm3EELi4E23TrivialOffsetCalculatorILi2EjESD_ILi1EjENS0_6memory15LoadWithoutCastENSG_16StoreWithoutCastEEEviT_T0_T2_T3_T4_T5_:
	.zero		564


//--------------------- .nv.constant0._ZN2at6native29vectorized_elementwise_kernelILi2EZZZNS0_61_GLOBAL__N__b29612f4_23_ActivationMishKernel_cu_f5210f67_354820mish_backward_kernelERNS_14TensorIteratorEENKUlvE_clEvENKUlvE2_clEvEUlN3c108BFloat16ES8_E_St5arrayIPcLm3EEEEviT0_T1_ --------------------------
	.section	.nv.constant0._ZN2at6native29vectorized_elementwise_kernelILi2EZZZNS0_61_GLOBAL__N__b29612f4_23_ActivationMishKernel_cu_f5210f67_354820mish_backward_kernelERNS_14TensorIteratorEENKUlvE_clEvENKUlvE2_clEvEUlN3c108BFloat16ES8_E_St5arrayIPcLm3EEEEviT0_T1_,"a",@progbits
	.sectionflags	@""
	.align	4
.nv.constant0._ZN2at6native29vectorized_elementwise_kernelILi2EZZZNS0_61_GLOBAL__N__b29612f4_23_ActivationMishKernel_cu_f5210f67_354820mish_backward_kernelERNS_14TensorIteratorEENKUlvE_clEvENKUlvE2_clEvEUlN3c108BFloat16ES8_E_St5arrayIPcLm3EEEEviT0_T1_:
	.zero		560


//--------------------- .nv.constant0._ZN2at6native29vectorized_elementwise_kernelILi4EZZZNS0_61_GLOBAL__N__b29612f4_23_ActivationMishKernel_cu_f5210f67_354820mish_backward_kernelERNS_14TensorIteratorEENKUlvE_clEvENKUlvE2_clEvEUlN3c108BFloat16ES8_E_St5arrayIPcLm3EEEEviT0_T1_ --------------------------
	.section	.nv.constant0._ZN2at6native29vectorized_elementwise_kernelILi4EZZZNS0_61_GLOBAL__N__b29612f4_23_ActivationMishKernel_cu_f5210f67_354820mish_backward_kernelERNS_14TensorIteratorEENKUlvE_clEvENKUlvE2_clEvEUlN3c108BFloat16ES8_E_St5arrayIPcLm3EEEEviT0_T1_,"a",@progbits
	.sectionflags	@""
	.align	4
.nv.constant0._ZN2at6native29vectorized_elementwise_kernelILi4EZZZNS0_61_GLOBAL__N__b29612f4_23_ActivationMishKernel_cu_f5210f67_354820mish_backward_kernelERNS_14TensorIteratorEENKUlvE_clEvENKUlvE2_clEvEUlN3c108BFloat16ES8_E_St5arrayIPcLm3EEEEviT0_T1_:
	.zero		560


//--------------------- .nv.constant0._ZN2at6native29vectorized_elementwise_kernelILi8EZZZNS0_61_GLOBAL__N__b29612f4_23_ActivationMishKernel_cu_f5210f67_354820mish_backward_kernelERNS_14TensorIteratorEENKUlvE_clEvENKUlvE2_clEvEUlN3c108BFloat16ES8_E_St5arrayIPcLm3EEEEviT0_T1_ --------------------------
	.section	.nv.constant0._ZN2at6native29vectorized_elementwise_kernelILi8EZZZNS0_61_GLOBAL__N__b29612f4_23_ActivationMishKernel_cu_f5210f67_354820mish_backward_kernelERNS_14TensorIteratorEENKUlvE_clEvENKUlvE2_clEvEUlN3c108BFloat16ES8_E_St5arrayIPcLm3EEEEviT0_T1_,"a",@progbits
	.sectionflags	@""
	.align	4
.nv.constant0._ZN2at6native29vectorized_elementwise_kernelILi8EZZZNS0_61_GLOBAL__N__b29612f4_23_ActivationMishKernel_cu_f5210f67_354820mish_backward_kernelERNS_14TensorIteratorEENKUlvE_clEvENKUlvE2_clEvEUlN3c108BFloat16ES8_E_St5arrayIPcLm3EEEEviT0_T1_:
	.zero		560


//--------------------- .nv.constant0._ZN2at6native18elementwise_kernelILi128ELi4EZNS0_15gpu_kernel_implIZZZNS0_61_GLOBAL__N__b29612f4_23_ActivationMishKernel_cu_f5210f67_354820mish_backward_kernelERNS_14TensorIteratorEENKUlvE_clEvENKUlvE1_clEvEUlN3c104HalfES9_E_EEvRNS_18TensorIteratorBaseERKT_EUliE_EEviT1_ --------------------------
	.section	.nv.constant0._ZN2at6native18elementwise_kernelILi128ELi4EZNS0_15gpu_kernel_implIZZZNS0_61_GLOBAL__N__b29612f4_23_ActivationMishKernel_cu_f5210f67_354820mish_backward_kernelERNS_14TensorIteratorEENKUlvE_clEvENKUlvE1_clEvEUlN3c104HalfES9_E_EEvRNS_18TensorIteratorBaseERKT_EUliE_EEviT1_,"a",@progbits
	.sectionflags	@""
	.align	4
.nv.constant0._ZN2at6native18elementwise_kernelILi128ELi4EZNS0_15gpu_kernel_implIZZZNS0_61_GLOBAL__N__b29612f4_23_ActivationMishKernel_cu_f5210f67_354820mish_backward_kernelERNS_14TensorIteratorEENKUlvE_clEvENKUlvE1_clEvEUlN3c104HalfES9_E_EEvRNS_18TensorIteratorBaseERKT_EUliE_EEviT1_:
	.zero		1184


//--------------------- .nv.constant0._ZN2at6native27unrolled_elementwise_kernelIZZZNS0_61_GLOBAL__N__b29612f4_23_ActivationMishKernel_cu_f5210f67_354820mish_backward_kernelERNS_14TensorIteratorEENKUlvE_clEvENKUlvE1_clEvEUlN3c104HalfES8_E_St5arrayIPcLm3EELi4E23TrivialOffsetCalculatorILi2EjESD_ILi1EjENS0_6memory12LoadWithCastILi2EEENSG_13StoreWithCastILi1EEEEEviT_T0_T2_T3_T4_T5_ --------------------------
	.section	.nv.constant0._ZN2at6native27unrolled_elementwise_kernelIZZZNS0_61_GLOBAL__N__b29612f4_23_ActivationMishKernel_cu_f5210f67_354820mish_backward_kernelERNS_14TensorIteratorEENKUlvE_clEvENKUlvE1_clEvEUlN3c104HalfES8_E_St5arrayIPcLm3EELi4E23TrivialOffsetCalculatorILi2EjESD_ILi1EjENS0_6memory12LoadWithCastILi2EEENSG_13StoreWithCastILi1EEEEEviT_T0_T2_T3_T4_T5_,"a",@progbits
	.sectionflags	@""
	.align	4
.nv.constant0._ZN2at6native27unrolled_elementwise_kernelIZZZNS0_61_GLOBAL__N__b29612f4_23_ActivationMishKernel_cu_f5210f67_354820mish_backward_kernelERNS_14TensorIteratorEENKUlvE_clEvENKUlvE1_clEvEUlN3c104HalfES8_E_St5arrayIPcLm3EELi4E23TrivialOffsetCalculatorILi2EjESD_ILi1EjENS0_6memory12LoadWithCastILi2EEENSG_13StoreWithCastILi1EEEEEviT_T0_T2_T3_T4_T5_:
	.zero		584


//--------------------- .nv.constant0._ZN2at6native18elementwise_kernelILi128ELi4EZNS0_22gpu_kernel_impl_nocastIZZZNS0_61_GLOBAL__N__b29612f4_23_ActivationMishKernel_cu_f5210f67_354820mish_backward_kernelERNS_14TensorIteratorEENKUlvE_clEvENKUlvE1_clEvEUlN3c104HalfES9_E_EEvRNS_18TensorIteratorBaseERKT_EUliE_EEviT1_ --------------------------
	.section	.nv.constant0._ZN2at6native18elementwise_kernelILi128ELi4EZNS0_22gpu_kernel_impl_nocastIZZZNS0_61_GLOBAL__N__b29612f4_23_ActivationMishKernel_cu_f5210f67_354820mish_backward_kernelERNS_14TensorIteratorEENKUlvE_clEvENKUlvE1_clEvEUlN3c104HalfES9_E_EEvRNS_18TensorIteratorBaseERKT_EUliE_EEviT1_,"a",@progbits
	.sectionflags	@""
	.align	4
.nv.constant0._ZN2at6native18elementwise_kernelILi128ELi4EZNS0_22gpu_kernel_impl_nocastIZZZNS0_61_GLOBAL__N__b29612f4_23_ActivationMishKernel_cu_f5210f67_354820mish_backward_kernelERNS_14TensorIteratorEENKUlvE_clEvENKUlvE1_clEvEUlN3c104HalfES9_E_EEvRNS_18TensorIteratorBaseERKT_EUliE_EEviT1_:
	.zero		1184


//--------------------- .nv.constant0._ZN2at6native27unrolled_elementwise_kernelIZZZNS0_61_GLOBAL__N__b29612f4_23_ActivationMishKernel_cu_f5210f67_354820mish_backward_kernelERNS_14TensorIteratorEENKUlvE_clEvENKUlvE1_clEvEUlN3c104HalfES8_E_St5arrayIPcLm3EELi4E23TrivialOffsetCalculatorILi2EjESD_ILi1EjENS0_6memory15LoadWithoutCastENSG_16StoreWithoutCastEEEviT_T0_T2_T3_T4_T5_ --------------------------
	.section	.nv.constant0._ZN2at6native27unrolled_elementwise_kernelIZZZNS0_61_GLOBAL__N__b29612f4_23_ActivationMishKernel_cu_f5210f67_354820mish_backward_kernelERNS_14TensorIteratorEENKUlvE_clEvENKUlvE1_clEvEUlN3c104HalfES8_E_St5arrayIPcLm3EELi4E23TrivialOffsetCalculatorILi2EjESD_ILi1EjENS0_6memory15LoadWithoutCastENSG_16StoreWithoutCastEEEviT_T0_T2_T3_T4_T5_,"a",@progbits
	.sectionflags	@""
	.align	4
.nv.constant0._ZN2at6native27unrolled_elementwise_kernelIZZZNS0_61_GLOBAL__N__b29612f4_23_ActivationMishKernel_cu_f5210f67_354820mish_backward_kernelERNS_14TensorIteratorEENKUlvE_clEvENKUlvE1_clEvEUlN3c104HalfES8_E_St5arrayIPcLm3EELi4E23TrivialOffsetCalculatorILi2EjESD_ILi1EjENS0_6memory15LoadWithoutCastENSG_16StoreWithoutCastEEEviT_T0_T2_T3_T4_T5_:
	.zero		564


//--------------------- .nv.constant0._ZN2at6native29vectorized_elementwise_kernelILi2EZZZNS0_61_GLOBAL__N__b29612f4_23_ActivationMishKernel_cu_f5210f67_354820mish_backward_kernelERNS_14TensorIteratorEENKUlvE_clEvENKUlvE1_clEvEUlN3c104HalfES8_E_St5arrayIPcLm3EEEEviT0_T1_ --------------------------
	.section	.nv.constant0._ZN2at6native29vectorized_elementwise_kernelILi2EZZZNS0_61_GLOBAL__N__b29612f4_23_ActivationMishKernel_cu_f5210f67_354820mish_backward_kernelERNS_14TensorIteratorEENKUlvE_clEvENKUlvE1_clEvEUlN3c104HalfES8_E_St5arrayIPcLm3EEEEviT0_T1_,"a",@progbits
	.sectionflags	@""
	.align	4
.nv.constant0._ZN2at6native29vectorized_elementwise_kernelILi2EZZZNS0_61_GLOBAL__N__b29612f4_23_ActivationMishKernel_cu_f5210f67_354820mish_backward_kernelERNS_14TensorIteratorEENKUlvE_clEvENKUlvE1_clEvEUlN3c104HalfES8_E_St5arrayIPcLm3EEEEviT0_T1_:
	.zero		560


//--------------------- .nv.constant0._ZN2at6native29vectorized_elementwise_kernelILi4EZZZNS0_61_GLOBAL__N__b29612f4_23_ActivationMishKernel_cu_f5210f67_354820mish_backward_kernelERNS_14TensorIteratorEENKUlvE_clEvENKUlvE1_clEvEUlN3c104HalfES8_E_St5arrayIPcLm3EEEEviT0_T1_ --------------------------
	.section	.nv.constant0._ZN2at6native29vectorized_elementwise_kernelILi4EZZZNS0_61_GLOBAL__N__b29612f4_23_ActivationMishKernel_cu_f5210f67_354820mish_backward_kernelERNS_14TensorIteratorEENKUlvE_clEvENKUlvE1_clEvEUlN3c104HalfES8_E_St5arrayIPcLm3EEEEviT0_T1_,"a",@progbits
	.sectionflags	@""
	.align	4
.nv.constant0._ZN2at6native29vectorized_elementwise_kernelILi4EZZZNS0_61_GLOBAL__N__b29612f4_23_ActivationMishKernel_cu_f5210f67_354820mish_backward_kernelERNS_14TensorIteratorEENKUlvE_clEvENKUlvE1_clEvEUlN3c104HalfES8_E_St5arrayIPcLm3EEEEviT0_T1_:
	.zero		560


//--------------------- .nv.constant0._ZN2at6native29vectorized_elementwise_kernelILi8EZZZNS0_61_GLOBAL__N__b29612f4_23_ActivationMishKernel_cu_f5210f67_354820mish_backward_kernelERNS_14TensorIteratorEENKUlvE_clEvENKUlvE1_clEvEUlN3c104HalfES8_E_St5arrayIPcLm3EEEEviT0_T1_ --------------------------
	.section	.nv.constant0._ZN2at6native29vectorized_elementwise_kernelILi8EZZZNS0_61_GLOBAL__N__b29612f4_23_ActivationMishKernel_cu_f5210f67_354820mish_backward_kernelERNS_14TensorIteratorEENKUlvE_clEvENKUlvE1_clEvEUlN3c104HalfES8_E_St5arrayIPcLm3EEEEviT0_T1_,"a",@progbits
	.sectionflags	@""
	.align	4
.nv.constant0._ZN2at6native29vectorized_elementwise_kernelILi8EZZZNS0_61_GLOBAL__N__b29612f4_23_ActivationMishKernel_cu_f5210f67_354820mish_backward_kernelERNS_14TensorIteratorEENKUlvE_clEvENKUlvE1_clEvEUlN3c104HalfES8_E_St5arrayIPcLm3EEEEviT0_T1_:
	.zero		560


//--------------------- .nv.constant0._ZN2at6native18elementwise_kernelILi128ELi4EZNS0_15gpu_kernel_implIZZZNS0_61_GLOBAL__N__b29612f4_23_ActivationMishKernel_cu_f5210f67_354820mish_backward_kernelERNS_14TensorIteratorEENKUlvE_clEvENKUlvE0_clEvEUlffE_EEvRNS_18TensorIteratorBaseERKT_EUliE_EEviT1_ --------------------------
	.section	.nv.constant0._ZN2at6native18elementwise_kernelILi128ELi4EZNS0_15gpu_kernel_implIZZZNS0_61_GLOBAL__N__b29612f4_23_ActivationMishKernel_cu_f5210f67_354820mish_backward_kernelERNS_14TensorIteratorEENKUlvE_clEvENKUlvE0_clEvEUlffE_EEvRNS_18TensorIteratorBaseERKT_EUliE_EEviT1_,"a",@progbits
	.sectionflags	@""
	.align	4
.nv.constant0._ZN2at6native18elementwise_kernelILi128ELi4EZNS0_15gpu_kernel_implIZZZNS0_61_GLOBAL__N__b29612f4_23_ActivationMishKernel_cu_f5210f67_354820mish_backward_kernelERNS_14TensorIteratorEENKUlvE_clEvENKUlvE0_clEvEUlffE_EEvRNS_18TensorIteratorBaseERKT_EUliE_EEviT1_:
	.zero		1184


//--------------------- .nv.constant0._ZN2at6native27unrolled_elementwise_kernelIZZZNS0_61_GLOBAL__N__b29612f4_23_ActivationMishKernel_cu_f5210f67_354820mish_backward_kernelERNS_14TensorIteratorEENKUlvE_clEvENKUlvE0_clEvEUlffE_St5arrayIPcLm3EELi4E23TrivialOffsetCalculatorILi2EjESB_ILi1EjENS0_6memory12LoadWithCastILi2EEENSE_13StoreWithCastILi1EEEEEviT_T0_T2_T3_T4_T5_ --------------------------
	.section	.nv.constant0._ZN2at6native27unrolled_elementwise_kernelIZZZNS0_61_GLOBAL__N__b29612f4_23_ActivationMishKernel_cu_f5210f67_354820mish_backward_kernelERNS_14TensorIteratorEENKUlvE_clEvENKUlvE0_clEvEUlffE_St5arrayIPcLm3EELi4E23TrivialOffsetCalculatorILi2EjESB_ILi1EjENS0_6memory12LoadWithCastILi2EEENSE_13StoreWithCastILi1EEEEEviT_T0_T2_T3_T4_T5_,"a",@progbits
	.sectionflags	@""
	.align	4
.nv.constant0._ZN2at6native27unrolled_elementwise_kernelIZZZNS0_61_GLOBAL__N__b29612f4_23_ActivationMishKernel_cu_f5210f67_354820mish_backward_kernelERNS_14TensorIteratorEENKUlvE_clEvENKUlvE0_clEvEUlffE_St5arrayIPcLm3EELi4E23TrivialOffsetCalculatorILi2EjESB_ILi1EjENS0_6memory12LoadWithCastILi2EEENSE_13StoreWithCastILi1EEEEEviT_T0_T2_T3_T4_T5_:
	.zero		584


//--------------------- .nv.constant0._ZN2at6native18elementwise_kernelILi128ELi2EZNS0_22gpu_kernel_impl_nocastIZZZNS0_61_GLOBAL__N__b29612f4_23_ActivationMishKernel_cu_f5210f67_354820mish_backward_kernelERNS_14TensorIteratorEENKUlvE_clEvENKUlvE0_clEvEUlffE_EEvRNS_18TensorIteratorBaseERKT_EUliE_EEviT1_ --------------------------
	.section	.nv.constant0._ZN2at6native18elementwise_kernelILi128ELi2EZNS0_22gpu_kernel_impl_nocastIZZZNS0_61_GLOBAL__N__b29612f4_23_ActivationMishKernel_cu_f5210f67_354820mish_backward_kernelERNS_14TensorIteratorEENKUlvE_clEvENKUlvE0_clEvEUlffE_EEvRNS_18TensorIteratorBaseERKT_EUliE_EEviT1_,"a",@progbits
	.sectionflags	@""
	.align	4
.nv.constant0._ZN2at6native18elementwise_kernelILi128ELi2EZNS0_22gpu_kernel_impl_nocastIZZZNS0_61_GLOBAL__N__b29612f4_23_ActivationMishKernel_cu_f5210f67_354820mish_backward_kernelERNS_14TensorIteratorEENKUlvE_clEvENKUlvE0_clEvEUlffE_EEvRNS_18TensorIteratorBaseERKT_EUliE_EEviT1_:
	.zero		1184


//--------------------- .nv.constant0._ZN2at6native27unrolled_elementwise_kernelIZZZNS0_61_GLOBAL__N__b29612f4_23_ActivationMishKernel_cu_f5210f67_354820mish_backward_kernelERNS_14TensorIteratorEENKUlvE_clEvENKUlvE0_clEvEUlffE_St5arrayIPcLm3EELi4E23TrivialOffsetCalculatorILi2EjESB_ILi1EjENS0_6memory15LoadWithoutCastENSE_16StoreWithoutCastEEEviT_T0_T2_T3_T4_T5_ --------------------------
	.section	.nv.constant0._ZN2at6native27unrolled_elementwise_kernelIZZZNS0_61_GLOBAL__N__b29612f4_23_ActivationMishKernel_cu_f5210f67_354820mish_backward_kernelERNS_14TensorIteratorEENKUlvE_clEvENKUlvE0_clEvEUlffE_St5arrayIPcLm3EELi4E23TrivialOffsetCalculatorILi2EjESB_ILi1EjENS0_6memory15LoadWithoutCastENSE_16StoreWithoutCastEEEviT_T0_T2_T3_T4_T5_,"a",@progbits
	.sectionflags	@""
	.align	4
.nv.constant0._ZN2at6native27unrolled_elementwise_kernelIZZZNS0_61_GLOBAL__N__b29612f4_23_ActivationMishKernel_cu_f5210f67_354820mish_backward_kernelERNS_14TensorIteratorEENKUlvE_clEvENKUlvE0_clEvEUlffE_St5arrayIPcLm3EELi4E23TrivialOffsetCalculatorILi2EjESB_ILi1EjENS0_6memory15LoadWithoutCastENSE_16StoreWithoutCastEEEviT_T0_T2_T3_T4_T5_:
	.zero		564


//--------------------- .nv.constant0._ZN2at6native29vectorized_elementwise_kernelILi2EZZZNS0_61_GLOBAL__N__b29612f4_23_ActivationMishKernel_cu_f5210f67_354820mish_backward_kernelERNS_14TensorIteratorEENKUlvE_clEvENKUlvE0_clEvEUlffE_St5arrayIPcLm3EEEEviT0_T1_ --------------------------
	.section	.nv.constant0._ZN2at6native29vectorized_elementwise_kernelILi2EZZZNS0_61_GLOBAL__N__b29612f4_23_ActivationMishKernel_cu_f5210f67_354820mish_backward_kernelERNS_14TensorIteratorEENKUlvE_clEvENKUlvE0_clEvEUlffE_St5arrayIPcLm3EEEEviT0_T1_,"a",@progbits
	.sectionflags	@""
	.align	4
.nv.constant0._ZN2at6native29vectorized_elementwise_kernelILi2EZZZNS0_61_GLOBAL__N__b29612f4_23_ActivationMishKernel_cu_f5210f67_354820mish_backward_kernelERNS_14TensorIteratorEENKUlvE_clEvENKUlvE0_clEvEUlffE_St5arrayIPcLm3EEEEviT0_T1_:
	.zero		560


//--------------------- .nv.constant0._ZN2at6native29vectorized_elementwise_kernelILi4EZZZNS0_61_GLOBAL__N__b29612f4_23_ActivationMishKernel_cu_f5210f67_354820mish_backward_kernelERNS_14TensorIteratorEENKUlvE_clEvENKUlvE0_clEvEUlffE_St5arrayIPcLm3EEEEviT0_T1_ --------------------------
	.section	.nv.constant0._ZN2at6native29vectorized_elementwise_kernelILi4EZZZNS0_61_GLOBAL__N__b29612f4_23_ActivationMishKernel_cu_f5210f67_354820mish_backward_kernelERNS_14TensorIteratorEENKUlvE_clEvENKUlvE0_clEvEUlffE_St5arrayIPcLm3EEEEviT0_T1_,"a",@progbits
	.sectionflags	@""
	.align	4
.nv.constant0._ZN2at6native29vectorized_elementwise_kernelILi4EZZZNS0_61_GLOBAL__N__b29612f4_23_ActivationMishKernel_cu_f5210f67_354820mish_backward_kernelERNS_14TensorIteratorEENKUlvE_clEvENKUlvE0_clEvEUlffE_St5arrayIPcLm3EEEEviT0_T1_:
	.zero		560


//--------------------- .nv.constant0._ZN2at6native29vectorized_elementwise_kernelILi8EZZZNS0_61_GLOBAL__N__b29612f4_23_ActivationMishKernel_cu_f5210f67_354820mish_backward_kernelERNS_14TensorIteratorEENKUlvE_clEvENKUlvE0_clEvEUlffE_St5arrayIPcLm3EEEEviT0_T1_ --------------------------
	.section	.nv.constant0._ZN2at6native29vectorized_elementwise_kernelILi8EZZZNS0_61_GLOBAL__N__b29612f4_23_ActivationMishKernel_cu_f5210f67_354820mish_backward_kernelERNS_14TensorIteratorEENKUlvE_clEvENKUlvE0_clEvEUlffE_St5arrayIPcLm3EEEEviT0_T1_,"a",@progbits
	.sectionflags	@""
	.align	4
.nv.constant0._ZN2at6native29vectorized_elementwise_kernelILi8EZZZNS0_61_GLOBAL__N__b29612f4_23_ActivationMishKernel_cu_f5210f67_354820mish_backward_kernelERNS_14TensorIteratorEENKUlvE_clEvENKUlvE0_clEvEUlffE_St5arrayIPcLm3EEEEviT0_T1_:
	.zero		560


//--------------------- .nv.constant0._ZN2at6native18elementwise_kernelILi128ELi4EZNS0_15gpu_kernel_implIZZZNS0_61_GLOBAL__N__b29612f4_23_ActivationMishKernel_cu_f5210f67_354820mish_backward_kernelERNS_14TensorIteratorEENKUlvE_clEvENKUlvE_clEvEUlddE_EEvRNS_18TensorIteratorBaseERKT_EUliE_EEviT1_ --------------------------
	.section	.nv.constant0._ZN2at6native18elementwise_kernelILi128ELi4EZNS0_15gpu_kernel_implIZZZNS0_61_GLOBAL__N__b29612f4_23_ActivationMishKernel_cu_f5210f67_354820mish_backward_kernelERNS_14TensorIteratorEENKUlvE_clEvENKUlvE_clEvEUlddE_EEvRNS_18TensorIteratorBaseERKT_EUliE_EEviT1_,"a",@progbits
	.sectionflags	@""
	.align	4
.nv.constant0._ZN2at6native18elementwise_kernelILi128ELi4EZNS0_15gpu_kernel_implIZZZNS0_61_GLOBAL__N__b29612f4_23_ActivationMishKernel_cu_f5210f67_354820mish_backward_kernelERNS_14TensorIteratorEENKUlvE_clEvENKUlvE_clEvEUlddE_EEvRNS_18TensorIteratorBaseERKT_EUliE_EEviT1_:
	.zero		1184


//--------------------- .nv.constant0._ZN2at6native27unrolled_elementwise_kernelIZZZNS0_61_GLOBAL__N__b29612f4_23_ActivationMishKernel_cu_f5210f67_354820mish_backward_kernelERNS_14TensorIteratorEENKUlvE_clEvENKUlvE_clEvEUlddE_St5arrayIPcLm3EELi4E23TrivialOffsetCalculatorILi2EjESB_ILi1EjENS0_6memory12LoadWithCastILi2EEENSE_13StoreWithCastILi1EEEEEviT_T0_T2_T3_T4_T5_ --------------------------
	.section	.nv.constant0._ZN2at6native27unrolled_elementwise_kernelIZZZNS0_61_GLOBAL__N__b29612f4_23_ActivationMishKernel_cu_f5210f67_354820mish_backward_kernelERNS_14TensorIteratorEENKUlvE_clEvENKUlvE_clEvEUlddE_St5arrayIPcLm3EELi4E23TrivialOffsetCalculatorILi2EjESB_ILi1EjENS0_6memory12LoadWithCastILi2EEENSE_13StoreWithCastILi1EEEEEviT_T0_T2_T3_T4_T5_,"a",@progbits
	.sectionflags	@""
	.align	4
.nv.constant0._ZN2at6native27unrolled_elementwise_kernelIZZZNS0_61_GLOBAL__N__b29612f4_23_ActivationMishKernel_cu_f5210f67_354820mish_backward_kernelERNS_14TensorIteratorEENKUlvE_clEvENKUlvE_clEvEUlddE_St5arrayIPcLm3EELi4E23TrivialOffsetCalculatorILi2EjESB_ILi1EjENS0_6memory12LoadWithCastILi2EEENSE_13StoreWithCastILi1EEEEEviT_T0_T2_T3_T4_T5_:
	.zero		584


//--------------------- .nv.constant0._ZN2at6native18elementwise_kernelILi128ELi2EZNS0_22gpu_kernel_impl_nocastIZZZNS0_61_GLOBAL__N__b29612f4_23_ActivationMishKernel_cu_f5210f67_354820mish_backward_kernelERNS_14TensorIteratorEENKUlvE_clEvENKUlvE_clEvEUlddE_EEvRNS_18TensorIteratorBaseERKT_EUliE_EEviT1_ --------------------------
	.section	.nv.constant0._ZN2at6native18elementwise_kernelILi128ELi2EZNS0_22gpu_kernel_impl_nocastIZZZNS0_61_GLOBAL__N__b29612f4_23_ActivationMishKernel_cu_f5210f67_354820mish_backward_kernelERNS_14TensorIteratorEENKUlvE_clEvENKUlvE_clEvEUlddE_EEvRNS_18TensorIteratorBaseERKT_EUliE_EEviT1_,"a",@progbits
	.sectionflags	@""
	.align	4
.nv.constant0._ZN2at6native18elementwise_kernelILi128ELi2EZNS0_22gpu_kernel_impl_nocastIZZZNS0_61_GLOBAL__N__b29612f4_23_ActivationMishKernel_cu_f5210f67_354820mish_backward_kernelERNS_14TensorIteratorEENKUlvE_clEvENKUlvE_clEvEUlddE_EEvRNS_18TensorIteratorBaseERKT_EUliE_EEviT1_:
	.zero		1184


//--------------------- .nv.constant0._ZN2at6native27unrolled_elementwise_kernelIZZZNS0_61_GLOBAL__N__b29612f4_23_ActivationMishKernel_cu_f5210f67_354820mish_backward_kernelERNS_14TensorIteratorEENKUlvE_clEvENKUlvE_clEvEUlddE_St5arrayIPcLm3EELi4E23TrivialOffsetCalculatorILi2EjESB_ILi1EjENS0_6memory15LoadWithoutCastENSE_16StoreWithoutCastEEEviT_T0_T2_T3_T4_T5_ --------------------------
	.section	.nv.constant0._ZN2at6native27unrolled_elementwise_kernelIZZZNS0_61_GLOBAL__N__b29612f4_23_ActivationMishKernel_cu_f5210f67_354820mish_backward_kernelERNS_14TensorIteratorEENKUlvE_clEvENKUlvE_clEvEUlddE_St5arrayIPcLm3EELi4E23TrivialOffsetCalculatorILi2EjESB_ILi1EjENS0_6memory15LoadWithoutCastENSE_16StoreWithoutCastEEEviT_T0_T2_T3_T4_T5_,"a",@progbits
	.sectionflags	@""
	.align	4
.nv.constant0._ZN2at6native27unrolled_elementwise_kernelIZZZNS0_61_GLOBAL__N__b29612f4_23_ActivationMishKernel_cu_f5210f67_354820mish_backward_kernelERNS_14TensorIteratorEENKUlvE_clEvENKUlvE_clEvEUlddE_St5arrayIPcLm3EELi4E23TrivialOffsetCalculatorILi2EjESB_ILi1EjENS0_6memory15LoadWithoutCastENSE_16StoreWithoutCastEEEviT_T0_T2_T3_T4_T5_:
	.zero		564


//--------------------- .nv.constant0._ZN2at6native29vectorized_elementwise_kernelILi2EZZZNS0_61_GLOBAL__N__b29612f4_23_ActivationMishKernel_cu_f5210f67_354820mish_backward_kernelERNS_14TensorIteratorEENKUlvE_clEvENKUlvE_clEvEUlddE_St5arrayIPcLm3EEEEviT0_T1_ --------------------------
	.section	.nv.constant0._ZN2at6native29vectorized_elementwise_kernelILi2EZZZNS0_61_GLOBAL__N__b29612f4_23_ActivationMishKernel_cu_f5210f67_354820mish_backward_kernelERNS_14TensorIteratorEENKUlvE_clEvENKUlvE_clEvEUlddE_St5arrayIPcLm3EEEEviT0_T1_,"a",@progbits
	.sectionflags	@""
	.align	4
.nv.constant0._ZN2at6native29vectorized_elementwise_kernelILi2EZZZNS0_61_GLOBAL__N__b29612f4_23_ActivationMishKernel_cu_f5210f67_354820mish_backward_kernelERNS_14TensorIteratorEENKUlvE_clEvENKUlvE_clEvEUlddE_St5arrayIPcLm3EEEEviT0_T1_:
	.zero		560


//--------------------- .nv.constant0._ZN2at6native29vectorized_elementwise_kernelILi4EZZZNS0_61_GLOBAL__N__b29612f4_23_ActivationMishKernel_cu_f5210f67_354820mish_backward_kernelERNS_14TensorIteratorEENKUlvE_clEvENKUlvE_clEvEUlddE_St5arrayIPcLm3EEEEviT0_T1_ --------------------------
	.section	.nv.constant0._ZN2at6native29vectorized_elementwise_kernelILi4EZZZNS0_61_GLOBAL__N__b29612f4_23_ActivationMishKernel_cu_f5210f67_354820mish_backward_kernelERNS_14TensorIteratorEENKUlvE_clEvENKUlvE_clEvEUlddE_St5arrayIPcLm3EEEEviT0_T1_,"a",@progbits
	.sectionflags	@""
	.align	4
.nv.constant0._ZN2at6native29vectorized_elementwise_kernelILi4EZZZNS0_61_GLOBAL__N__b29612f4_23_ActivationMishKernel_cu_f5210f67_354820mish_backward_kernelERNS_14TensorIteratorEENKUlvE_clEvENKUlvE_clEvEUlddE_St5arrayIPcLm3EEEEviT0_T1_:
	.zero		560


//--------------------- .nv.constant0._ZN2at6native29vectorized_elementwise_kernelILi8EZZZNS0_61_GLOBAL__N__b29612f4_23_ActivationMishKernel_cu_f5210f67_354820mish_backward_kernelERNS_14TensorIteratorEENKUlvE_clEvENKUlvE_clEvEUlddE_St5arrayIPcLm3EEEEviT0_T1_ --------------------------
	.section	.nv.constant0._ZN2at6native29vectorized_elementwise_kernelILi8EZZZNS0_61_GLOBAL__N__b29612f4_23_ActivationMishKernel_cu_f5210f67_354820mish_backward_kernelERNS_14TensorIteratorEENKUlvE_clEvENKUlvE_clEvEUlddE_St5arrayIPcLm3EEEEviT0_T1_,"a",@progbits
	.sectionflags	@""
	.align	4
.nv.constant0._ZN2at6native29vectorized_elementwise_kernelILi8EZZZNS0_61_GLOBAL__N__b29612f4_23_ActivationMishKernel_cu_f5210f67_354820mish_backward_kernelERNS_14TensorIteratorEENKUlvE_clEvENKUlvE_clEvEUlddE_St5arrayIPcLm3EEEEviT0_T1_:
	.zero		560


//--------------------- .nv.constant0._ZN2at6native18elementwise_kernelILi128ELi4EZNS0_15gpu_kernel_implIZZZNS0_61_GLOBAL__N__b29612f4_23_ActivationMishKernel_cu_f5210f67_354811mish_kernelERNS_18TensorIteratorBaseEENKUlvE_clEvENKUlvE2_clEvEUlN3c108BFloat16EE_EEvS5_RKT_EUliE_EEviT1_ --------------------------
	.section	.nv.constant0._ZN2at6native18elementwise_kernelILi128ELi4EZNS0_15gpu_kernel_implIZZZNS0_61_GLOBAL__N__b29612f4_23_ActivationMishKernel_cu_f5210f67_354811mish_kernelERNS_18TensorIteratorBaseEENKUlvE_clEvENKUlvE2_clEvEUlN3c108BFloat16EE_EEvS5_RKT_EUliE_EEviT1_,"a",@progbits
	.sectionflags	@""
	.align	4
.nv.constant0._ZN2at6native18elementwise_kernelILi128ELi4EZNS0_15gpu_kernel_implIZZZNS0_61_GLOBAL__N__b29612f4_23_ActivationMishKernel_cu_f5210f67_354811mish_kernelERNS_18TensorIteratorBaseEENKUlvE_clEvENKUlvE2_clEvEUlN3c108BFloat16EE_EEvS5_RKT_EUliE_EEviT1_:
	.zero		1072


//--------------------- .nv.constant0._ZN2at6native27unrolled_elementwise_kernelIZZZNS0_61_GLOBAL__N__b29612f4_23_ActivationMishKernel_cu_f5210f67_354811mish_kernelERNS_18TensorIteratorBaseEENKUlvE_clEvENKUlvE2_clEvEUlN3c108BFloat16EE_St5arrayIPcLm2EELi4E23TrivialOffsetCalculatorILi1EjESE_NS0_6memory12LoadWithCastILi1EEENSF_13StoreWithCastILi1EEEEEviT_T0_T2_T3_T4_T5_ --------------------------
	.section	.nv.constant0._ZN2at6native27unrolled_elementwise_kernelIZZZNS0_61_GLOBAL__N__b29612f4_23_ActivationMishKernel_cu_f5210f67_354811mish_kernelERNS_18TensorIteratorBaseEENKUlvE_clEvENKUlvE2_clEvEUlN3c108BFloat16EE_St5arrayIPcLm2EELi4E23TrivialOffsetCalculatorILi1EjESE_NS0_6memory12LoadWithCastILi1EEENSF_13StoreWithCastILi1EEEEEviT_T0_T2_T3_T4_T5_,"a",@progbits
	.sectionflags	@""
	.align	4
.nv.constant0._ZN2at6native27unrolled_elementwise_kernelIZZZNS0_61_GLOBAL__N__b29612f4_23_ActivationMishKernel_cu_f5210f67_354811mish_kernelERNS_18TensorIteratorBaseEENKUlvE_clEvENKUlvE2_clEvEUlN3c108BFloat16EE_St5arrayIPcLm2EELi4E23TrivialOffsetCalculatorILi1EjESE_NS0_6memory12LoadWithCastILi1EEENSF_13StoreWithCastILi1EEEEEviT_T0_T2_T3_T4_T5_:
	.zero		572


//--------------------- .nv.constant0._ZN2at6native18elementwise_kernelILi128ELi4EZNS0_22gpu_kernel_impl_nocastIZZZNS0_61_GLOBAL__N__b29612f4_23_ActivationMishKernel_cu_f5210f67_354811mish_kernelERNS_18TensorIteratorBaseEENKUlvE_clEvENKUlvE2_clEvEUlN3c108BFloat16EE_EEvS5_RKT_EUliE_EEviT1_ --------------------------
	.section	.nv.constant0._ZN2at6native18elementwise_kernelILi128ELi4EZNS0_22gpu_kernel_impl_nocastIZZZNS0_61_GLOBAL__N__b29612f4_23_ActivationMishKernel_cu_f5210f67_354811mish_kernelERNS_18TensorIteratorBaseEENKUlvE_clEvENKUlvE2_clEvEUlN3c108BFloat16EE_EEvS5_RKT_EUliE_EEviT1_,"a",@progbits
	.sectionflags	@""
	.align	4
.nv.constant0._ZN2at6native18elementwise_kernelILi128ELi4EZNS0_22gpu_kernel_impl_nocastIZZZNS0_61_GLOBAL__N__b29612f4_23_ActivationMishKernel_cu_f5210f67_354811mish_kernelERNS_18TensorIteratorBaseEENKUlvE_clEvENKUlvE2_clEvEUlN3c108BFloat16EE_EEvS5_RKT_EUliE_EEviT1_:
	.zero		1072


//--------------------- .nv.constant0._ZN2at6native27unrolled_elementwise_kernelIZZZNS0_61_GLOBAL__N__b29612f4_23_ActivationMishKernel_cu_f5210f67_354811mish_kernelERNS_18TensorIteratorBaseEENKUlvE_clEvENKUlvE2_clEvEUlN3c108BFloat16EE_St5arrayIPcLm2EELi4E23TrivialOffsetCalculatorILi1EjESE_NS0_6memory15LoadWithoutCastENSF_16StoreWithoutCastEEEviT_T0_T2_T3_T4_T5_ --------------------------
	.section	.nv.constant0._ZN2at6native27unrolled_elementwise_kernelIZZZNS0_61_GLOBAL__N__b29612f4_23_ActivationMishKernel_cu_f5210f67_354811mish_kernelERNS_18TensorIteratorBaseEENKUlvE_clEvENKUlvE2_clEvEUlN3c108BFloat16EE_St5arrayIPcLm2EELi4E23TrivialOffsetCalculatorILi1EjESE_NS0_6memory15LoadWithoutCastENSF_16StoreWithoutCastEEEviT_T0_T2_T3_T4_T5_,"a",@progbits
	.sectionflags	@""
	.align	4
.nv.constant0._ZN2at6native27unrolled_elementwise_kernelIZZZNS0_61_GLOBAL__N__b29612f4_23_ActivationMishKernel_cu_f5210f67_354811mish_kernelERNS_18TensorIteratorBaseEENKUlvE_clEvENKUlvE2_clEvEUlN3c108BFloat16EE_St5arrayIPcLm2EELi4E23TrivialOffsetCalculatorILi1EjESE_NS0_6memory15LoadWithoutCastENSF_16StoreWithoutCastEEEviT_T0_T2_T3_T4_T5_:
	.zero		556


//--------------------- .nv.constant0._ZN2at6native29vectorized_elementwise_kernelILi2EZZZNS0_61_GLOBAL__N__b29612f4_23_ActivationMishKernel_cu_f5210f67_354811mish_kernelERNS_18TensorIteratorBaseEENKUlvE_clEvENKUlvE2_clEvEUlN3c108BFloat16EE_St5arrayIPcLm2EEEEviT0_T1_ --------------------------
	.section	.nv.constant0._ZN2at6native29vectorized_elementwise_kernelILi2EZZZNS0_61_GLOBAL__N__b29612f4_23_ActivationMishKernel_cu_f5210f67_354811mish_kernelERNS_18TensorIteratorBaseEENKUlvE_clEvENKUlvE2_clEvEUlN3c108BFloat16EE_St5arrayIPcLm2EEEEviT0_T1_,"a",@progbits
	.sectionflags	@""
	.align	4
.nv.constant0._ZN2at6native29vectorized_elementwise_kernelILi2EZZZNS0_61_GLOBAL__N__b29612f4_23_ActivationMishKernel_cu_f5210f67_354811mish_kernelERNS_18TensorIteratorBaseEENKUlvE_clEvENKUlvE2_clEvEUlN3c108BFloat16EE_St5arrayIPcLm2EEEEviT0_T1_:
	.zero		552


//--------------------- .nv.constant0._ZN2at6native29vectorized_elementwise_kernelILi4EZZZNS0_61_GLOBAL__N__b29612f4_23_ActivationMishKernel_cu_f5210f67_354811mish_kernelERNS_18TensorIteratorBaseEENKUlvE_clEvENKUlvE2_clEvEUlN3c108BFloat16EE_St5arrayIPcLm2EEEEviT0_T1_ --------------------------
	.section	.nv.constant0._ZN2at6native29vectorized_elementwise_kernelILi4EZZZNS0_61_GLOBAL__N__b29612f4_23_ActivationMishKernel_cu_f5210f67_354811mish_kernelERNS_18TensorIteratorBaseEENKUlvE_clEvENKUlvE2_clEvEUlN3c108BFloat16EE_St5arrayIPcLm2EEEEviT0_T1_,"a",@progbits
	.sectionflags	@""
	.align	4
.nv.constant0._ZN2at6native29vectorized_elementwise_kernelILi4EZZZNS0_61_GLOBAL__N__b29612f4_23_ActivationMishKernel_cu_f5210f67_354811mish_kernelERNS_18TensorIteratorBaseEENKUlvE_clEvENKUlvE2_clEvEUlN3c108BFloat16EE_St5arrayIPcLm2EEEEviT0_T1_:
	.zero		552


//--------------------- .nv.constant0._ZN2at6native29vectorized_elementwise_kernelILi8EZZZNS0_61_GLOBAL__N__b29612f4_23_ActivationMishKernel_cu_f5210f67_354811mish_kernelERNS_18TensorIteratorBaseEENKUlvE_clEvENKUlvE2_clEvEUlN3c108BFloat16EE_St5arrayIPcLm2EEEEviT0_T1_ --------------------------
	.section	.nv.constant0._ZN2at6native29vectorized_elementwise_kernelILi8EZZZNS0_61_GLOBAL__N__b29612f4_23_ActivationMishKernel_cu_f5210f67_354811mish_kernelERNS_18TensorIteratorBaseEENKUlvE_clEvENKUlvE2_clEvEUlN3c108BFloat16EE_St5arrayIPcLm2EEEEviT0_T1_,"a",@progbits
	.sectionflags	@""
	.align	4
.nv.constant0._ZN2at6native29vectorized_elementwise_kernelILi8EZZZNS0_61_GLOBAL__N__b29612f4_23_ActivationMishKernel_cu_f5210f67_354811mish_kernelERNS_18TensorIteratorBaseEENKUlvE_clEvENKUlvE2_clEvEUlN3c108BFloat16EE_St5arrayIPcLm2EEEEviT0_T1_:
	.zero		552


//--------------------- .nv.constant0._ZN2at6native18elementwise_kernelILi128ELi4EZNS0_15gpu_kernel_implIZZZNS0_61_GLOBAL__N__b29612f4_23_ActivationMishKernel_cu_f5210f67_354811mish_kernelERNS_18TensorIteratorBaseEENKUlvE_clEvENKUlvE1_clEvEUlN3c104HalfEE_EEvS5_RKT_EUliE_EEviT1_ --------------------------
	.section	.nv.constant0._ZN2at6native18elementwise_kernelILi128ELi4EZNS0_15gpu_kernel_implIZZZNS0_61_GLOBAL__N__b29612f4_23_ActivationMishKernel_cu_f5210f67_354811mish_kernelERNS_18TensorIteratorBaseEENKUlvE_clEvENKUlvE1_clEvEUlN3c104HalfEE_EEvS5_RKT_EUliE_EEviT1_,"a",@progbits
	.sectionflags	@""
	.align	4
.nv.constant0._ZN2at6native18elementwise_kernelILi128ELi4EZNS0_15gpu_kernel_implIZZZNS0_61_GLOBAL__N__b29612f4_23_ActivationMishKernel_cu_f5210f67_354811mish_kernelERNS_18TensorIteratorBaseEENKUlvE_clEvENKUlvE1_clEvEUlN3c104HalfEE_EEvS5_RKT_EUliE_EEviT1_:
	.zero		1072


//--------------------- .nv.constant0._ZN2at6native27unrolled_elementwise_kernelIZZZNS0_61_GLOBAL__N__b29612f4_23_ActivationMishKernel_cu_f5210f67_354811mish_kernelERNS_18TensorIteratorBaseEENKUlvE_clEvENKUlvE1_clEvEUlN3c104HalfEE_St5arrayIPcLm2EELi4E23TrivialOffsetCalculatorILi1EjESE_NS0_6memory12LoadWithCastILi1EEENSF_13StoreWithCastILi1EEEEEviT_T0_T2_T3_T4_T5_ --------------------------
	.section	.nv.constant0._ZN2at6native27unrolled_elementwise_kernelIZZZNS0_61_GLOBAL__N__b29612f4_23_ActivationMishKernel_cu_f5210f67_354811mish_kernelERNS_18TensorIteratorBaseEENKUlvE_clEvENKUlvE1_clEvEUlN3c104HalfEE_St5arrayIPcLm2EELi4E23TrivialOffsetCalculatorILi1EjESE_NS0_6memory12LoadWithCastILi1EEENSF_13StoreWithCastILi1EEEEEviT_T0_T2_T3_T4_T5_,"a",@progbits
	.sectionflags	@""
	.align	4
.nv.constant0._ZN2at6native27unrolled_elementwise_kernelIZZZNS0_61_GLOBAL__N__b29612f4_23_ActivationMishKernel_cu_f5210f67_354811mish_kernelERNS_18TensorIteratorBaseEENKUlvE_clEvENKUlvE1_clEvEUlN3c104HalfEE_St5arrayIPcLm2EELi4E23TrivialOffsetCalculatorILi1EjESE_NS0_6memory12LoadWithCastILi1EEENSF_13StoreWithCastILi1EEEEEviT_T0_T2_T3_T4_T5_:
	.zero		572


//--------------------- .nv.constant0._ZN2at6native18elementwise_kernelILi128ELi4EZNS0_22gpu_kernel_impl_nocastIZZZNS0_61_GLOBAL__N__b29612f4_23_ActivationMishKernel_cu_f5210f67_354811mish_kernelERNS_18TensorIteratorBaseEENKUlvE_clEvENKUlvE1_clEvEUlN3c104HalfEE_EEvS5_RKT_EUliE_EEviT1_ --------------------------
	.section	.nv.constant0._ZN2at6native18elementwise_kernelILi128ELi4EZNS0_22gpu_kernel_impl_nocastIZZZNS0_61_GLOBAL__N__b29612f4_23_ActivationMishKernel_cu_f5210f67_354811mish_kernelERNS_18TensorIteratorBaseEENKUlvE_clEvENKUlvE1_clEvEUlN3c104HalfEE_EEvS5_RKT_EUliE_EEviT1_,"a",@progbits
	.sectionflags	@""
	.align	4
.nv.constant0._ZN2at6native18elementwise_kernelILi128ELi4EZNS0_22gpu_kernel_impl_nocastIZZZNS0_61_GLOBAL__N__b29612f4_23_ActivationMishKernel_cu_f5210f67_354811mish_kernelERNS_18TensorIteratorBaseEENKUlvE_clEvENKUlvE1_clEvEUlN3c104HalfEE_EEvS5_RKT_EUliE_EEviT1_:
	.zero		1072


//--------------------- .nv.constant0._ZN2at6native27unrolled_elementwise_kernelIZZZNS0_61_GLOBAL__N__b29612f4_23_ActivationMishKernel_cu_f5210f67_354811mish_kernelERNS_18TensorIteratorBaseEENKUlvE_clEvENKUlvE1_clEvEUlN3c104HalfEE_St5arrayIPcLm2EELi4E23TrivialOffsetCalculatorILi1EjESE_NS0_6memory15LoadWithoutCastENSF_16StoreWithoutCastEEEviT_T0_T2_T3_T4_T5_ --------------------------
	.section	.nv.constant0._ZN2at6native27unrolled_elementwise_kernelIZZZNS0_61_GLOBAL__N__b29612f4_23_ActivationMishKernel_cu_f5210f67_354811mish_kernelERNS_18TensorIteratorBaseEENKUlvE_clEvENKUlvE1_clEvEUlN3c104HalfEE_St5arrayIPcLm2EELi4E23TrivialOffsetCalculatorILi1EjESE_NS0_6memory15LoadWithoutCastENSF_16StoreWithoutCastEEEviT_T0_T2_T3_T4_T5_,"a",@progbits
	.sectionflags	@""
	.align	4
.nv.constant0._ZN2at6native27unrolled_elementwise_kernelIZZZNS0_61_GLOBAL__N__b29612f4_23_ActivationMishKernel_cu_f5210f67_354811mish_kernelERNS_18TensorIteratorBaseEENKUlvE_clEvENKUlvE1_clEvEUlN3c104HalfEE_St5arrayIPcLm2EELi4E23TrivialOffsetCalculatorILi1EjESE_NS0_6memory15LoadWithoutCastENSF_16StoreWithoutCastEEEviT_T0_T2_T3_T4_T5_:
	.zero		556


//--------------------- .nv.constant0._ZN2at6native29vectorized_elementwise_kernelILi2EZZZNS0_61_GLOBAL__N__b29612f4_23_ActivationMishKernel_cu_f5210f67_354811mish_kernelERNS_18TensorIteratorBaseEENKUlvE_clEvENKUlvE1_clEvEUlN3c104HalfEE_St5arrayIPcLm2EEEEviT0_T1_ --------------------------
	.section	.nv.constant0._ZN2at6native29vectorized_elementwise_kernelILi2EZZZNS0_61_GLOBAL__N__b29612f4_23_ActivationMishKernel_cu_f5210f67_354811mish_kernelERNS_18TensorIteratorBaseEENKUlvE_clEvENKUlvE1_clEvEUlN3c104HalfEE_St5arrayIPcLm2EEEEviT0_T1_,"a",@progbits
	.sectionflags	@""
	.align	4
.nv.constant0._ZN2at6native29vectorized_elementwise_kernelILi2EZZZNS0_61_GLOBAL__N__b29612f4_23_ActivationMishKernel_cu_f5210f67_354811mish_kernelERNS_18TensorIteratorBaseEENKUlvE_clEvENKUlvE1_clEvEUlN3c104HalfEE_St5arrayIPcLm2EEEEviT0_T1_:
	.zero		552


//--------------------- .nv.constant0._ZN2at6native29vectorized_elementwise_kernelILi4EZZZNS0_61_GLOBAL__N__b29612f4_23_ActivationMishKernel_cu_f5210f67_354811mish_kernelERNS_18TensorIteratorBaseEENKUlvE_clEvENKUlvE1_clEvEUlN3c104HalfEE_St5arrayIPcLm2EEEEviT0_T1_ --------------------------
	.section	.nv.constant0._ZN2at6native29vectorized_elementwise_kernelILi4EZZZNS0_61_GLOBAL__N__b29612f4_23_ActivationMishKernel_cu_f5210f67_354811mish_kernelERNS_18TensorIteratorBaseEENKUlvE_clEvENKUlvE1_clEvEUlN3c104HalfEE_St5arrayIPcLm2EEEEviT0_T1_,"a",@progbits
	.sectionflags	@""
	.align	4
.nv.constant0._ZN2at6native29vectorized_elementwise_kernelILi4EZZZNS0_61_GLOBAL__N__b29612f4_23_ActivationMishKernel_cu_f5210f67_354811mish_kernelERNS_18TensorIteratorBaseEENKUlvE_clEvENKUlvE1_clEvEUlN3c104HalfEE_St5arrayIPcLm2EEEEviT0_T1_:
	.zero		552


//--------------------- .nv.constant0._ZN2at6native29vectorized_elementwise_kernelILi8EZZZNS0_61_GLOBAL__N__b29612f4_23_ActivationMishKernel_cu_f5210f67_354811mish_kernelERNS_18TensorIteratorBaseEENKUlvE_clEvENKUlvE1_clEvEUlN3c104HalfEE_St5arrayIPcLm2EEEEviT0_T1_ --------------------------
	.section	.nv.constant0._ZN2at6native29vectorized_elementwise_kernelILi8EZZZNS0_61_GLOBAL__N__b29612f4_23_ActivationMishKernel_cu_f5210f67_354811mish_kernelERNS_18TensorIteratorBaseEENKUlvE_clEvENKUlvE1_clEvEUlN3c104HalfEE_St5arrayIPcLm2EEEEviT0_T1_,"a",@progbits
	.sectionflags	@""
	.align	4
.nv.constant0._ZN2at6native29vectorized_elementwise_kernelILi8EZZZNS0_61_GLOBAL__N__b29612f4_23_ActivationMishKernel_cu_f5210f67_354811mish_kernelERNS_18TensorIteratorBaseEENKUlvE_clEvENKUlvE1_clEvEUlN3c104HalfEE_St5arrayIPcLm2EEEEviT0_T1_:
	.zero		552


//--------------------- .nv.constant0._ZN2at6native18elementwise_kernelILi128ELi4EZNS0_15gpu_kernel_implIZZZNS0_61_GLOBAL__N__b29612f4_23_ActivationMishKernel_cu_f5210f67_354811mish_kernelERNS_18TensorIteratorBaseEENKUlvE_clEvENKUlvE0_clEvEUlfE_EEvS5_RKT_EUliE_EEviT1_ --------------------------
	.section	.nv.constant0._ZN2at6native18elementwise_kernelILi128ELi4EZNS0_15gpu_kernel_implIZZZNS0_61_GLOBAL__N__b29612f4_23_ActivationMishKernel_cu_f5210f67_354811mish_kernelERNS_18TensorIteratorBaseEENKUlvE_clEvENKUlvE0_clEvEUlfE_EEvS5_RKT_EUliE_EEviT1_,"a",@progbits
	.sectionflags	@""
	.align	4
.nv.constant0._ZN2at6native18elementwise_kernelILi128ELi4EZNS0_15gpu_kernel_implIZZZNS0_61_GLOBAL__N__b29612f4_23_ActivationMishKernel_cu_f5210f67_354811mish_kernelERNS_18TensorIteratorBaseEENKUlvE_clEvENKUlvE0_clEvEUlfE_EEvS5_RKT_EUliE_EEviT1_:
	.zero		1072


//--------------------- .nv.constant0._ZN2at6native27unrolled_elementwise_kernelIZZZNS0_61_GLOBAL__N__b29612f4_23_ActivationMishKernel_cu_f5210f67_354811mish_kernelERNS_18TensorIteratorBaseEENKUlvE_clEvENKUlvE0_clEvEUlfE_St5arrayIPcLm2EELi4E23TrivialOffsetCalculatorILi1EjESC_NS0_6memory12LoadWithCastILi1EEENSD_13StoreWithCastILi1EEEEEviT_T0_T2_T3_T4_T5_ --------------------------
	.section	.nv.constant0._ZN2at6native27unrolled_elementwise_kernelIZZZNS0_61_GLOBAL__N__b29612f4_23_ActivationMishKernel_cu_f5210f67_354811mish_kernelERNS_18TensorIteratorBaseEENKUlvE_clEvENKUlvE0_clEvEUlfE_St5arrayIPcLm2EELi4E23TrivialOffsetCalculatorILi1EjESC_NS0_6memory12LoadWithCastILi1EEENSD_13StoreWithCastILi1EEEEEviT_T0_T2_T3_T4_T5_,"a",@progbits
	.sectionflags	@""
	.align	4
.nv.constant0._ZN2at6native27unrolled_elementwise_kernelIZZZNS0_61_GLOBAL__N__b29612f4_23_ActivationMishKernel_cu_f5210f67_354811mish_kernelERNS_18TensorIteratorBaseEENKUlvE_clEvENKUlvE0_clEvEUlfE_St5arrayIPcLm2EELi4E23TrivialOffsetCalculatorILi1EjESC_NS0_6memory12LoadWithCastILi1EEENSD_13StoreWithCastILi1EEEEEviT_T0_T2_T3_T4_T5_:
	.zero		572


//--------------------- .nv.constant0._ZN2at6native18elementwise_kernelILi128ELi2EZNS0_22gpu_kernel_impl_nocastIZZZNS0_61_GLOBAL__N__b29612f4_23_ActivationMishKernel_cu_f5210f67_354811mish_kernelERNS_18TensorIteratorBaseEENKUlvE_clEvENKUlvE0_clEvEUlfE_EEvS5_RKT_EUliE_EEviT1_ --------------------------
	.section	.nv.constant0._ZN2at6native18elementwise_kernelILi128ELi2EZNS0_22gpu_kernel_impl_nocastIZZZNS0_61_GLOBAL__N__b29612f4_23_ActivationMishKernel_cu_f5210f67_354811mish_kernelERNS_18TensorIteratorBaseEENKUlvE_clEvENKUlvE0_clEvEUlfE_EEvS5_RKT_EUliE_EEviT1_,"a",@progbits
	.sectionflags	@""
	.align	4
.nv.constant0._ZN2at6native18elementwise_kernelILi128ELi2EZNS0_22gpu_kernel_impl_nocastIZZZNS0_61_GLOBAL__N__b29612f4_23_ActivationMishKernel_cu_f5210f67_354811mish_kernelERNS_18TensorIteratorBaseEENKUlvE_clEvENKUlvE0_clEvEUlfE_EEvS5_RKT_EUliE_EEviT1_:
	.zero		1072


//--------------------- .nv.constant0._ZN2at6native27unrolled_elementwise_kernelIZZZNS0_61_GLOBAL__N__b29612f4_23_ActivationMishKernel_cu_f5210f67_354811mish_kernelERNS_18TensorIteratorBaseEENKUlvE_clEvENKUlvE0_clEvEUlfE_St5arrayIPcLm2EELi4E23TrivialOffsetCalculatorILi1EjESC_NS0_6memory15LoadWithoutCastENSD_16StoreWithoutCastEEEviT_T0_T2_T3_T4_T5_ --------------------------
	.section	.nv.constant0._ZN2at6native27unrolled_elementwise_kernelIZZZNS0_61_GLOBAL__N__b29612f4_23_ActivationMishKernel_cu_f5210f67_354811mish_kernelERNS_18TensorIteratorBaseEENKUlvE_clEvENKUlvE0_clEvEUlfE_St5arrayIPcLm2EELi4E23TrivialOffsetCalculatorILi1EjESC_NS0_6memory15LoadWithoutCastENSD_16StoreWithoutCastEEEviT_T0_T2_T3_T4_T5_,"a",@progbits
	.sectionflags	@""
	.align	4
.nv.constant0._ZN2at6native27unrolled_elementwise_kernelIZZZNS0_61_GLOBAL__N__b29612f4_23_ActivationMishKernel_cu_f5210f67_354811mish_kernelERNS_18TensorIteratorBaseEENKUlvE_clEvENKUlvE0_clEvEUlfE_St5arrayIPcLm2EELi4E23TrivialOffsetCalculatorILi1EjESC_NS0_6memory15LoadWithoutCastENSD_16StoreWithoutCastEEEviT_T0_T2_T3_T4_T5_:
	.zero		556


//--------------------- .nv.constant0._ZN2at6native29vectorized_elementwise_kernelILi2EZZZNS0_61_GLOBAL__N__b29612f4_23_ActivationMishKernel_cu_f5210f67_354811mish_kernelERNS_18TensorIteratorBaseEENKUlvE_clEvENKUlvE0_clEvEUlfE_St5arrayIPcLm2EEEEviT0_T1_ --------------------------
	.section	.nv.constant0._ZN2at6native29vectorized_elementwise_kernelILi2EZZZNS0_61_GLOBAL__N__b29612f4_23_ActivationMishKernel_cu_f5210f67_354811mish_kernelERNS_18TensorIteratorBaseEENKUlvE_clEvENKUlvE0_clEvEUlfE_St5arrayIPcLm2EEEEviT0_T1_,"a",@progbits
	.sectionflags	@""
	.align	4
.nv.constant0._ZN2at6native29vectorized_elementwise_kernelILi2EZZZNS0_61_GLOBAL__N__b29612f4_23_ActivationMishKernel_cu_f5210f67_354811mish_kernelERNS_18TensorIteratorBaseEENKUlvE_clEvENKUlvE0_clEvEUlfE_St5arrayIPcLm2EEEEviT0_T1_:
	.zero		552


//--------------------- .nv.constant0._ZN2at6native29vectorized_elementwise_kernelILi4EZZZNS0_61_GLOBAL__N__b29612f4_23_ActivationMishKernel_cu_f5210f67_354811mish_kernelERNS_18TensorIteratorBaseEENKUlvE_clEvENKUlvE0_clEvEUlfE_St5arrayIPcLm2EEEEviT0_T1_ --------------------------
	.section	.nv.constant0._ZN2at6native29vectorized_elementwise_kernelILi4EZZZNS0_61_GLOBAL__N__b29612f4_23_ActivationMishKernel_cu_f5210f67_354811mish_kernelERNS_18TensorIteratorBaseEENKUlvE_clEvENKUlvE0_clEvEUlfE_St5arrayIPcLm2EEEEviT0_T1_,"a",@progbits
	.sectionflags	@""
	.align	4
.nv.constant0._ZN2at6native29vectorized_elementwise_kernelILi4EZZZNS0_61_GLOBAL__N__b29612f4_23_ActivationMishKernel_cu_f5210f67_354811mish_kernelERNS_18TensorIteratorBaseEENKUlvE_clEvENKUlvE0_clEvEUlfE_St5arrayIPcLm2EEEEviT0_T1_:
	.zero		552


//--------------------- .nv.constant0._ZN2at6native29vectorized_elementwise_kernelILi8EZZZNS0_61_GLOBAL__N__b29612f4_23_ActivationMishKernel_cu_f5210f67_354811mish_kernelERNS_18TensorIteratorBaseEENKUlvE_clEvENKUlvE0_clEvEUlfE_St5arrayIPcLm2EEEEviT0_T1_ --------------------------
	.section	.nv.constant0._ZN2at6native29vectorized_elementwise_kernelILi8EZZZNS0_61_GLOBAL__N__b29612f4_23_ActivationMishKernel_cu_f5210f67_354811mish_kernelERNS_18TensorIteratorBaseEENKUlvE_clEvENKUlvE0_clEvEUlfE_St5arrayIPcLm2EEEEviT0_T1_,"a",@progbits
	.sectionflags	@""
	.align	4
.nv.constant0._ZN2at6native29vectorized_elementwise_kernelILi8EZZZNS0_61_GLOBAL__N__b29612f4_23_ActivationMishKernel_cu_f5210f67_354811mish_kernelERNS_18TensorIteratorBaseEENKUlvE_clEvENKUlvE0_clEvEUlfE_St5arrayIPcLm2EEEEviT0_T1_:
	.zero		552


//--------------------- .nv.constant0._ZN2at6native18elementwise_kernelILi128ELi4EZNS0_15gpu_kernel_implIZZZNS0_61_GLOBAL__N__b29612f4_23_ActivationMishKernel_cu_f5210f67_354811mish_kernelERNS_18TensorIteratorBaseEENKUlvE_clEvENKUlvE_clEvEUldE_EEvS5_RKT_EUliE_EEviT1_ --------------------------
	.section	.nv.constant0._ZN2at6native18elementwise_kernelILi128ELi4EZNS0_15gpu_kernel_implIZZZNS0_61_GLOBAL__N__b29612f4_23_ActivationMishKernel_cu_f5210f67_354811mish_kernelERNS_18TensorIteratorBaseEENKUlvE_clEvENKUlvE_clEvEUldE_EEvS5_RKT_EUliE_EEviT1_,"a",@progbits
	.sectionflags	@""
	.align	4
.nv.constant0._ZN2at6native18elementwise_kernelILi128ELi4EZNS0_15gpu_kernel_implIZZZNS0_61_GLOBAL__N__b29612f4_23_ActivationMishKernel_cu_f5210f67_354811mish_kernelERNS_18TensorIteratorBaseEENKUlvE_clEvENKUlvE_clEvEUldE_EEvS5_RKT_EUliE_EEviT1_:
	.zero		1072


//--------------------- .nv.constant0._ZN2at6native27unrolled_elementwise_kernelIZZZNS0_61_GLOBAL__N__b29612f4_23_ActivationMishKernel_cu_f5210f67_354811mish_kernelERNS_18TensorIteratorBaseEENKUlvE_clEvENKUlvE_clEvEUldE_St5arrayIPcLm2EELi4E23TrivialOffsetCalculatorILi1EjESC_NS0_6memory12LoadWithCastILi1EEENSD_13StoreWithCastILi1EEEEEviT_T0_T2_T3_T4_T5_ --------------------------
	.section	.nv.constant0._ZN2at6native27unrolled_elementwise_kernelIZZZNS0_61_GLOBAL__N__b29612f4_23_ActivationMishKernel_cu_f5210f67_354811mish_kernelERNS_18TensorIteratorBaseEENKUlvE_clEvENKUlvE_clEvEUldE_St5arrayIPcLm2EELi4E23TrivialOffsetCalculatorILi1EjESC_NS0_6memory12LoadWithCastILi1EEENSD_13StoreWithCastILi1EEEEEviT_T0_T2_T3_T4_T5_,"a",@progbits
	.sectionflags	@""
	.align	4
.nv.constant0._ZN2at6native27unrolled_elementwise_kernelIZZZNS0_61_GLOBAL__N__b29612f4_23_ActivationMishKernel_cu_f5210f67_354811mish_kernelERNS_18TensorIteratorBaseEENKUlvE_clEvENKUlvE_clEvEUldE_St5arrayIPcLm2EELi4E23TrivialOffsetCalculatorILi1EjESC_NS0_6memory12LoadWithCastILi1EEENSD_13StoreWithCastILi1EEEEEviT_T0_T2_T3_T4_T5_:
	.zero		572


//--------------------- .nv.constant0._ZN2at6native18elementwise_kernelILi128ELi2EZNS0_22gpu_kernel_impl_nocastIZZZNS0_61_GLOBAL__N__b29612f4_23_ActivationMishKernel_cu_f5210f67_354811mish_kernelERNS_18TensorIteratorBaseEENKUlvE_clEvENKUlvE_clEvEUldE_EEvS5_RKT_EUliE_EEviT1_ --------------------------
	.section	.nv.constant0._ZN2at6native18elementwise_kernelILi128ELi2EZNS0_22gpu_kernel_impl_nocastIZZZNS0_61_GLOBAL__N__b29612f4_23_ActivationMishKernel_cu_f5210f67_354811mish_kernelERNS_18TensorIteratorBaseEENKUlvE_clEvENKUlvE_clEvEUldE_EEvS5_RKT_EUliE_EEviT1_,"a",@progbits
	.sectionflags	@""
	.align	4
.nv.constant0._ZN2at6native18elementwise_kernelILi128ELi2EZNS0_22gpu_kernel_impl_nocastIZZZNS0_61_GLOBAL__N__b29612f4_23_ActivationMishKernel_cu_f5210f67_354811mish_kernelERNS_18TensorIteratorBaseEENKUlvE_clEvENKUlvE_clEvEUldE_EEvS5_RKT_EUliE_EEviT1_:
	.zero		1072


//--------------------- .nv.constant0._ZN2at6native27unrolled_elementwise_kernelIZZZNS0_61_GLOBAL__N__b29612f4_23_ActivationMishKernel_cu_f5210f67_354811mish_kernelERNS_18TensorIteratorBaseEENKUlvE_clEvENKUlvE_clEvEUldE_St5arrayIPcLm2EELi4E23TrivialOffsetCalculatorILi1EjESC_NS0_6memory15LoadWithoutCastENSD_16StoreWithoutCastEEEviT_T0_T2_T3_T4_T5_ --------------------------
	.section	.nv.constant0._ZN2at6native27unrolled_elementwise_kernelIZZZNS0_61_GLOBAL__N__b29612f4_23_ActivationMishKernel_cu_f5210f67_354811mish_kernelERNS_18TensorIteratorBaseEENKUlvE_clEvENKUlvE_clEvEUldE_St5arrayIPcLm2EELi4E23TrivialOffsetCalculatorILi1EjESC_NS0_6memory15LoadWithoutCastENSD_16StoreWithoutCastEEEviT_T0_T2_T3_T4_T5_,"a",@progbits
	.sectionflags	@""
	.align	4
.nv.constant0._ZN2at6native27unrolled_elementwise_kernelIZZZNS0_61_GLOBAL__N__b29612f4_23_ActivationMishKernel_cu_f5210f67_354811mish_kernelERNS_18TensorIteratorBaseEENKUlvE_clEvENKUlvE_clEvEUldE_St5arrayIPcLm2EELi4E23TrivialOffsetCalculatorILi1EjESC_NS0_6memory15LoadWithoutCastENSD_16StoreWithoutCastEEEviT_T0_T2_T3_T4_T5_:
	.zero		556


//--------------------- .nv.constant0._ZN2at6native29vectorized_elementwise_kernelILi2EZZZNS0_61_GLOBAL__N__b29612f4_23_ActivationMishKernel_cu_f5210f67_354811mish_kernelERNS_18TensorIteratorBaseEENKUlvE_clEvENKUlvE_clEvEUldE_St5arrayIPcLm2EEEEviT0_T1_ --------------------------
	.section	.nv.constant0._ZN2at6native29vectorized_elementwise_kernelILi2EZZZNS0_61_GLOBAL__N__b29612f4_23_ActivationMishKernel_cu_f5210f67_354811mish_kernelERNS_18TensorIteratorBaseEENKUlvE_clEvENKUlvE_clEvEUldE_St5arrayIPcLm2EEEEviT0_T1_,"a",@progbits
	.sectionflags	@""
	.align	4
.nv.constant0._ZN2at6native29vectorized_elementwise_kernelILi2EZZZNS0_61_GLOBAL__N__b29612f4_23_ActivationMishKernel_cu_f5210f67_354811mish_kernelERNS_18TensorIteratorBaseEENKUlvE_clEvENKUlvE_clEvEUldE_St5arrayIPcLm2EEEEviT0_T1_:
	.zero		552


//--------------------- .nv.constant0._ZN2at6native29vectorized_elementwise_kernelILi4EZZZNS0_61_GLOBAL__N__b29612f4_23_ActivationMishKernel_cu_f5210f67_354811mish_kernelERNS_18TensorIteratorBaseEENKUlvE_clEvENKUlvE_clEvEUldE_St5arrayIPcLm2EEEEviT0_T1_ --------------------------
	.section	.nv.constant0._ZN2at6native29vectorized_elementwise_kernelILi4EZZZNS0_61_GLOBAL__N__b29612f4_23_ActivationMishKernel_cu_f5210f67_354811mish_kernelERNS_18TensorIteratorBaseEENKUlvE_clEvENKUlvE_clEvEUldE_St5arrayIPcLm2EEEEviT0_T1_,"a",@progbits
	.sectionflags	@""
	.align	4
.nv.constant0._ZN2at6native29vectorized_elementwise_kernelILi4EZZZNS0_61_GLOBAL__N__b29612f4_23_ActivationMishKernel_cu_f5210f67_354811mish_kernelERNS_18TensorIteratorBaseEENKUlvE_clEvENKUlvE_clEvEUldE_St5arrayIPcLm2EEEEviT0_T1_:
	.zero		552


//--------------------- .nv.constant0._ZN2at6native29vectorized_elementwise_kernelILi8EZZZNS0_61_GLOBAL__N__b29612f4_23_ActivationMishKernel_cu_f5210f67_354811mish_kernelERNS_18TensorIteratorBaseEENKUlvE_clEvENKUlvE_clEvEUldE_St5arrayIPcLm2EEEEviT0_T1_ --------------------------
	.section	.nv.constant0._ZN2at6native29vectorized_elementwise_kernelILi8EZZZNS0_61_GLOBAL__N__b29612f4_23_ActivationMishKernel_cu_f5210f67_354811mish_kernelERNS_18TensorIteratorBaseEENKUlvE_clEvENKUlvE_clEvEUldE_St5arrayIPcLm2EEEEviT0_T1_,"a",@progbits
	.sectionflags	@""
	.align	4
.nv.constant0._ZN2at6native29vectorized_elementwise_kernelILi8EZZZNS0_61_GLOBAL__N__b29612f4_23_ActivationMishKernel_cu_f5210f67_354811mish_kernelERNS_18TensorIteratorBaseEENKUlvE_clEvENKUlvE_clEvEUldE_St5arrayIPcLm2EEEEviT0_T1_:
	.zero		552


//--------------------- SYMBOLS --------------------------

	.type		.nv.reservedSmem.offset0,@object
	.size		.nv.reservedSmem.offset0,0x4
	.type		__assertfail,@function
